//
// Generated by NVIDIA NVVM Compiler
//
// Compiler Build ID: CL-36424714
// Cuda compilation tools, release 13.0, V13.0.88
// Based on NVVM 20.0.0
//

.version 9.0
.target sm_100
.address_size 64

	// .globl	_Z10mutualInfoPdS_S_S_S_S_S_S_S_PKdS1_S1_S1_S1_S1_iiiiiii

.visible .entry _Z10mutualInfoPdS_S_S_S_S_S_S_S_PKdS1_S1_S1_S1_S1_iiiiiii(
	.param .u64 .ptr .align 1 _Z10mutualInfoPdS_S_S_S_S_S_S_S_PKdS1_S1_S1_S1_S1_iiiiiii_param_0,
	.param .u64 .ptr .align 1 _Z10mutualInfoPdS_S_S_S_S_S_S_S_PKdS1_S1_S1_S1_S1_iiiiiii_param_1,
	.param .u64 .ptr .align 1 _Z10mutualInfoPdS_S_S_S_S_S_S_S_PKdS1_S1_S1_S1_S1_iiiiiii_param_2,
	.param .u64 .ptr .align 1 _Z10mutualInfoPdS_S_S_S_S_S_S_S_PKdS1_S1_S1_S1_S1_iiiiiii_param_3,
	.param .u64 .ptr .align 1 _Z10mutualInfoPdS_S_S_S_S_S_S_S_PKdS1_S1_S1_S1_S1_iiiiiii_param_4,
	.param .u64 .ptr .align 1 _Z10mutualInfoPdS_S_S_S_S_S_S_S_PKdS1_S1_S1_S1_S1_iiiiiii_param_5,
	.param .u64 .ptr .align 1 _Z10mutualInfoPdS_S_S_S_S_S_S_S_PKdS1_S1_S1_S1_S1_iiiiiii_param_6,
	.param .u64 .ptr .align 1 _Z10mutualInfoPdS_S_S_S_S_S_S_S_PKdS1_S1_S1_S1_S1_iiiiiii_param_7,
	.param .u64 .ptr .align 1 _Z10mutualInfoPdS_S_S_S_S_S_S_S_PKdS1_S1_S1_S1_S1_iiiiiii_param_8,
	.param .u64 .ptr .align 1 _Z10mutualInfoPdS_S_S_S_S_S_S_S_PKdS1_S1_S1_S1_S1_iiiiiii_param_9,
	.param .u64 .ptr .align 1 _Z10mutualInfoPdS_S_S_S_S_S_S_S_PKdS1_S1_S1_S1_S1_iiiiiii_param_10,
	.param .u64 .ptr .align 1 _Z10mutualInfoPdS_S_S_S_S_S_S_S_PKdS1_S1_S1_S1_S1_iiiiiii_param_11,
	.param .u64 .ptr .align 1 _Z10mutualInfoPdS_S_S_S_S_S_S_S_PKdS1_S1_S1_S1_S1_iiiiiii_param_12,
	.param .u64 .ptr .align 1 _Z10mutualInfoPdS_S_S_S_S_S_S_S_PKdS1_S1_S1_S1_S1_iiiiiii_param_13,
	.param .u64 .ptr .align 1 _Z10mutualInfoPdS_S_S_S_S_S_S_S_PKdS1_S1_S1_S1_S1_iiiiiii_param_14,
	.param .u32 _Z10mutualInfoPdS_S_S_S_S_S_S_S_PKdS1_S1_S1_S1_S1_iiiiiii_param_15,
	.param .u32 _Z10mutualInfoPdS_S_S_S_S_S_S_S_PKdS1_S1_S1_S1_S1_iiiiiii_param_16,
	.param .u32 _Z10mutualInfoPdS_S_S_S_S_S_S_S_PKdS1_S1_S1_S1_S1_iiiiiii_param_17,
	.param .u32 _Z10mutualInfoPdS_S_S_S_S_S_S_S_PKdS1_S1_S1_S1_S1_iiiiiii_param_18,
	.param .u32 _Z10mutualInfoPdS_S_S_S_S_S_S_S_PKdS1_S1_S1_S1_S1_iiiiiii_param_19,
	.param .u32 _Z10mutualInfoPdS_S_S_S_S_S_S_S_PKdS1_S1_S1_S1_S1_iiiiiii_param_20,
	.param .u32 _Z10mutualInfoPdS_S_S_S_S_S_S_S_PKdS1_S1_S1_S1_S1_iiiiiii_param_21
)
{
	.reg .pred 	%p<363>;
	.reg .b16 	%rs<51>;
	.reg .b32 	%r<3028>;
	.reg .b64 	%rd<285>;
	.reg .b64 	%fd<2800>;

	ld.param.u64 	%rd37, [_Z10mutualInfoPdS_S_S_S_S_S_S_S_PKdS1_S1_S1_S1_S1_iiiiiii_param_0];
	ld.param.u64 	%rd38, [_Z10mutualInfoPdS_S_S_S_S_S_S_S_PKdS1_S1_S1_S1_S1_iiiiiii_param_1];
	ld.param.u64 	%rd39, [_Z10mutualInfoPdS_S_S_S_S_S_S_S_PKdS1_S1_S1_S1_S1_iiiiiii_param_2];
	ld.param.u64 	%rd40, [_Z10mutualInfoPdS_S_S_S_S_S_S_S_PKdS1_S1_S1_S1_S1_iiiiiii_param_3];
	ld.param.u64 	%rd41, [_Z10mutualInfoPdS_S_S_S_S_S_S_S_PKdS1_S1_S1_S1_S1_iiiiiii_param_4];
	ld.param.u64 	%rd42, [_Z10mutualInfoPdS_S_S_S_S_S_S_S_PKdS1_S1_S1_S1_S1_iiiiiii_param_5];
	ld.param.u64 	%rd43, [_Z10mutualInfoPdS_S_S_S_S_S_S_S_PKdS1_S1_S1_S1_S1_iiiiiii_param_6];
	ld.param.u64 	%rd44, [_Z10mutualInfoPdS_S_S_S_S_S_S_S_PKdS1_S1_S1_S1_S1_iiiiiii_param_7];
	ld.param.u64 	%rd45, [_Z10mutualInfoPdS_S_S_S_S_S_S_S_PKdS1_S1_S1_S1_S1_iiiiiii_param_8];
	ld.param.u64 	%rd48, [_Z10mutualInfoPdS_S_S_S_S_S_S_S_PKdS1_S1_S1_S1_S1_iiiiiii_param_9];
	ld.param.u64 	%rd49, [_Z10mutualInfoPdS_S_S_S_S_S_S_S_PKdS1_S1_S1_S1_S1_iiiiiii_param_10];
	ld.param.u64 	%rd50, [_Z10mutualInfoPdS_S_S_S_S_S_S_S_PKdS1_S1_S1_S1_S1_iiiiiii_param_11];
	ld.param.u64 	%rd51, [_Z10mutualInfoPdS_S_S_S_S_S_S_S_PKdS1_S1_S1_S1_S1_iiiiiii_param_12];
	ld.param.u64 	%rd46, [_Z10mutualInfoPdS_S_S_S_S_S_S_S_PKdS1_S1_S1_S1_S1_iiiiiii_param_13];
	ld.param.u64 	%rd47, [_Z10mutualInfoPdS_S_S_S_S_S_S_S_PKdS1_S1_S1_S1_S1_iiiiiii_param_14];
	ld.param.u32 	%r934, [_Z10mutualInfoPdS_S_S_S_S_S_S_S_PKdS1_S1_S1_S1_S1_iiiiiii_param_15];
	ld.param.u32 	%r935, [_Z10mutualInfoPdS_S_S_S_S_S_S_S_PKdS1_S1_S1_S1_S1_iiiiiii_param_16];
	ld.param.u32 	%r936, [_Z10mutualInfoPdS_S_S_S_S_S_S_S_PKdS1_S1_S1_S1_S1_iiiiiii_param_17];
	ld.param.u32 	%r937, [_Z10mutualInfoPdS_S_S_S_S_S_S_S_PKdS1_S1_S1_S1_S1_iiiiiii_param_18];
	ld.param.u32 	%r938, [_Z10mutualInfoPdS_S_S_S_S_S_S_S_PKdS1_S1_S1_S1_S1_iiiiiii_param_19];
	ld.param.u32 	%r940, [_Z10mutualInfoPdS_S_S_S_S_S_S_S_PKdS1_S1_S1_S1_S1_iiiiiii_param_20];
	ld.param.u32 	%r939, [_Z10mutualInfoPdS_S_S_S_S_S_S_S_PKdS1_S1_S1_S1_S1_iiiiiii_param_21];
	cvta.to.global.u64 	%rd1, %rd51;
	cvta.to.global.u64 	%rd2, %rd50;
	cvta.to.global.u64 	%rd3, %rd49;
	cvta.to.global.u64 	%rd4, %rd48;
	mov.u32 	%r941, %ctaid.x;
	mov.u32 	%r942, %ntid.x;
	mov.u32 	%r943, %tid.x;
	mad.lo.s32 	%r1, %r941, %r942, %r943;
	mul.lo.s32 	%r944, %r939, %r940;
	setp.ge.u32 	%p1, %r1, %r944;
	@%p1 bra 	$L__BB0_539;
	cvt.rn.f64.u32 	%fd1, %r1;
	cvt.rn.f64.s32 	%fd2, %r939;
	{
	.reg .b32 %temp; 
	mov.b64 	{%temp, %r945}, %fd1;
	}
	and.b32  	%r946, %r945, 2147483647;
	{
	.reg .b32 %temp; 
	mov.b64 	{%r947, %temp}, %fd1;
	}
	{
	.reg .b32 %temp; 
	mov.b64 	{%temp, %r948}, %fd2;
	}
	and.b32  	%r950, %r948, 2147483647;
	{
	.reg .b32 %temp; 
	mov.b64 	{%r951, %temp}, %fd2;
	}
	mov.b64 	%fd2629, {%r947, %r946};
	mov.b64 	%fd2630, {%r951, %r950};
	max.u32 	%r952, %r946, %r950;
	setp.lt.u32 	%p2, %r952, 2146435072;
	@%p2 bra 	$L__BB0_5;
	setp.num.f64 	%p18, %fd2629, %fd2629;
	setp.num.f64 	%p19, %fd2630, %fd2630;
	and.pred  	%p20, %p18, %p19;
	@%p20 bra 	$L__BB0_4;
	add.rn.f64 	%fd2631, %fd1, %fd2;
	bra.uni 	$L__BB0_21;
$L__BB0_4:
	setp.eq.f64 	%p21, %fd2629, 0d7FF0000000000000;
	selp.f64 	%fd2631, 0dFFF8000000000000, %fd1, %p21;
	bra.uni 	$L__BB0_21;
$L__BB0_5:
	setp.eq.f64 	%p3, %fd2630, 0d0000000000000000;
	mov.f64 	%fd2631, 0dFFF8000000000000;
	@%p3 bra 	$L__BB0_21;
	setp.ltu.f64 	%p4, %fd2629, %fd2630;
	mov.f64 	%fd2631, %fd1;
	@%p4 bra 	$L__BB0_21;
	{
	.reg .b32 %temp; 
	mov.b64 	{%temp, %r953}, %fd2629;
	}
	shr.u32 	%r2606, %r953, 20;
	{
	.reg .b32 %temp; 
	mov.b64 	{%temp, %r3}, %fd2630;
	}
	shr.u32 	%r2607, %r3, 20;
	setp.gt.u32 	%p5, %r953, 1048575;
	@%p5 bra 	$L__BB0_9;
	mul.f64 	%fd2629, %fd2629, 0d4350000000000000;
	{
	.reg .b32 %temp; 
	mov.b64 	{%temp, %r954}, %fd2629;
	}
	shr.u32 	%r955, %r954, 20;
	add.s32 	%r956, %r2606, %r955;
	add.s32 	%r2606, %r956, -54;
$L__BB0_9:
	setp.gt.u32 	%p6, %r3, 1048575;
	@%p6 bra 	$L__BB0_11;
	mul.f64 	%fd2630, %fd2630, 0d4350000000000000;
	{
	.reg .b32 %temp; 
	mov.b64 	{%temp, %r957}, %fd2630;
	}
	shr.u32 	%r958, %r957, 20;
	add.s32 	%r959, %r2607, %r958;
	add.s32 	%r2607, %r959, -54;
$L__BB0_11:
	mov.b64 	%rd53, %fd2629;
	mov.b64 	%rd54, %fd2630;
	and.b64  	%rd55, %rd53, 4503599627370495;
	or.b64  	%rd280, %rd55, 4503599627370496;
	and.b64  	%rd56, %rd54, 4503599627370495;
	or.b64  	%rd6, %rd56, 4503599627370496;
	sub.s32 	%r9, %r2606, %r2607;
	min.s32 	%r10, %r9, 0;
	add.s32 	%r960, %r2607, %r10;
	sub.s32 	%r961, %r2606, %r960;
	add.s32 	%r962, %r961, 1;
	and.b32  	%r11, %r962, 3;
	setp.eq.s32 	%p7, %r11, 0;
	mov.u32 	%r2610, %r9;
	@%p7 bra 	$L__BB0_14;
	mov.b32 	%r2609, 0;
	mov.u32 	%r2610, %r9;
$L__BB0_13:
	.pragma "nounroll";
	sub.s64 	%rd57, %rd280, %rd6;
	mov.b64 	%fd453, %rd57;
	{
	.reg .b32 %temp; 
	mov.b64 	{%temp, %r964}, %fd453;
	}
	setp.lt.s32 	%p8, %r964, 0;
	selp.b64 	%rd283, %rd280, %rd57, %p8;
	shl.b64 	%rd280, %rd283, 1;
	add.s32 	%r2610, %r2610, -1;
	add.s32 	%r2609, %r2609, 1;
	setp.ne.s32 	%p9, %r2609, %r11;
	@%p9 bra 	$L__BB0_13;
$L__BB0_14:
	sub.s32 	%r965, %r9, %r10;
	setp.lt.u32 	%p10, %r965, 3;
	@%p10 bra 	$L__BB0_16;
$L__BB0_15:
	sub.s64 	%rd58, %rd280, %rd6;
	mov.b64 	%fd454, %rd58;
	{
	.reg .b32 %temp; 
	mov.b64 	{%temp, %r966}, %fd454;
	}
	setp.lt.s32 	%p11, %r966, 0;
	selp.b64 	%rd59, %rd280, %rd58, %p11;
	shl.b64 	%rd60, %rd59, 1;
	sub.s64 	%rd61, %rd60, %rd6;
	mov.b64 	%fd455, %rd61;
	{
	.reg .b32 %temp; 
	mov.b64 	{%temp, %r967}, %fd455;
	}
	setp.lt.s32 	%p12, %r967, 0;
	selp.b64 	%rd62, %rd60, %rd61, %p12;
	shl.b64 	%rd63, %rd62, 1;
	sub.s64 	%rd64, %rd63, %rd6;
	mov.b64 	%fd456, %rd64;
	{
	.reg .b32 %temp; 
	mov.b64 	{%temp, %r968}, %fd456;
	}
	setp.lt.s32 	%p13, %r968, 0;
	selp.b64 	%rd65, %rd63, %rd64, %p13;
	shl.b64 	%rd66, %rd65, 1;
	sub.s64 	%rd67, %rd66, %rd6;
	mov.b64 	%fd457, %rd67;
	{
	.reg .b32 %temp; 
	mov.b64 	{%temp, %r969}, %fd457;
	}
	setp.lt.s32 	%p14, %r969, 0;
	selp.b64 	%rd283, %rd66, %rd67, %p14;
	shl.b64 	%rd280, %rd283, 1;
	add.s32 	%r18, %r2610, -4;
	setp.gt.s32 	%p15, %r2610, 3;
	mov.u32 	%r2610, %r18;
	@%p15 bra 	$L__BB0_15;
$L__BB0_16:
	and.b64  	%rd16, %rd283, 9223372036854775807;
	setp.eq.s64 	%p16, %rd16, 0;
	mov.b64 	%rd284, 0;
	@%p16 bra 	$L__BB0_20;
	mov.b64 	%fd458, %rd16;
	mul.f64 	%fd459, %fd458, 0d4350000000000000;
	{
	.reg .b32 %temp; 
	mov.b64 	{%temp, %r970}, %fd459;
	}
	shr.u32 	%r971, %r970, 20;
	sub.s32 	%r972, 55, %r971;
	sub.s32 	%r19, %r2607, %r972;
	shl.b64 	%rd17, %rd16, %r972;
	setp.gt.s32 	%p17, %r19, 0;
	@%p17 bra 	$L__BB0_19;
	sub.s32 	%r974, 1, %r19;
	shr.u64 	%rd284, %rd17, %r974;
	bra.uni 	$L__BB0_20;
$L__BB0_19:
	add.s32 	%r973, %r19, -1;
	cvt.u64.u32 	%rd69, %r973;
	shl.b64 	%rd70, %rd69, 52;
	add.s64 	%rd284, %rd70, %rd17;
$L__BB0_20:
	mov.b64 	%fd460, %rd284;
	abs.f64 	%fd2631, %fd460;
$L__BB0_21:
	div.rn.f64 	%fd462, %fd1, %fd2;
	cvt.rmi.f64.f64 	%fd463, %fd462;
	cvt.rzi.u32.f64 	%r975, %fd463;
	cvt.rzi.s32.f64 	%r20, %fd2631;
	mul.lo.s32 	%r21, %r975, %r939;
	mul.lo.s32 	%r22, %r975, %r938;
	cvta.to.global.u64 	%rd71, %rd47;
	mul.wide.u32 	%rd72, %r20, 8;
	add.s64 	%rd73, %rd71, %rd72;
	ld.global.f64 	%fd464, [%rd73];
	cvt.rzi.s32.f64 	%r23, %fd464;
	cvta.to.global.u64 	%rd74, %rd46;
	add.s64 	%rd75, %rd74, %rd72;
	ld.global.f64 	%fd465, [%rd75];
	cvt.rzi.s32.f64 	%r24, %fd465;
	mul.lo.s32 	%r25, %r20, %r936;
	add.s32 	%r3007, %r25, %r22;
	add.s32 	%r976, %r3007, %r935;
	add.s32 	%r977, %r22, %r938;
	min.u32 	%r27, %r976, %r977;
	sub.s32 	%r28, %r27, %r3007;
	cvt.rn.f64.s32 	%fd466, %r28;
	cvt.rn.f64.s32 	%fd467, %r937;
	div.rn.f64 	%fd468, %fd466, %fd467;
	cvt.rpi.f64.f64 	%fd469, %fd468;
	cvt.rzi.s32.f64 	%r29, %fd469;
	setp.lt.s32 	%p22, %r29, 1;
	mov.f64 	%fd2639, 0d0000000000000000;
	mov.f64 	%fd2638, %fd2639;
	mov.f64 	%fd2637, %fd2639;
	mov.f64 	%fd2636, %fd2639;
	@%p22 bra 	$L__BB0_38;
	mul.lo.s32 	%r979, %r29, %r934;
	cvt.rn.f64.s32 	%fd13, %r979;
	cvt.u16.u32 	%rs1, %r937;
	mov.b32 	%r2613, 0;
	mov.f64 	%fd2636, 0d0000000000000000;
	mov.b16 	%rs45, 0;
	mov.u16 	%rs46, %rs45;
	mov.u32 	%r2612, %r937;
	mov.f64 	%fd2637, %fd2636;
	mov.f64 	%fd2638, %fd2636;
	mov.f64 	%fd2639, %fd2636;
$L__BB0_23:
	min.s32 	%r34, %r2612, %r28;
	mul.lo.s32 	%r2622, %r937, %r2613;
	sub.s32 	%r36, %r34, %r2622;
	add.s32 	%r37, %r2622, %r937;
	min.s32 	%r981, %r28, %r37;
	setp.ge.s32 	%p23, %r2622, %r981;
	mov.b32 	%r2633, 0;
	mov.u32 	%r2634, %r2633;
	@%p23 bra 	$L__BB0_37;
	sub.s32 	%r984, %r2622, %r34;
	setp.gt.u32 	%p24, %r984, -16;
	mov.b32 	%r2634, 0;
	mov.u32 	%r2633, %r2634;
	@%p24 bra 	$L__BB0_27;
	and.b32  	%r38, %r36, -16;
	mov.b32 	%r2634, 0;
	mov.u32 	%r2617, %r2634;
$L__BB0_26:
	.pragma "nounroll";
	add.s32 	%r986, %r2622, %r3007;
	mul.wide.s32 	%rd76, %r986, 8;
	add.s64 	%rd77, %rd2, %rd76;
	ld.global.f64 	%fd471, [%rd77];
	cvt.rzi.s32.f64 	%r987, %fd471;
	add.s32 	%r988, %r987, %r2633;
	add.s64 	%rd78, %rd4, %rd76;
	ld.global.f64 	%fd472, [%rd78];
	cvt.rzi.s32.f64 	%r989, %fd472;
	add.s32 	%r990, %r989, %r2634;
	ld.global.f64 	%fd473, [%rd77+8];
	cvt.rzi.s32.f64 	%r991, %fd473;
	add.s32 	%r992, %r991, %r988;
	ld.global.f64 	%fd474, [%rd78+8];
	cvt.rzi.s32.f64 	%r993, %fd474;
	add.s32 	%r994, %r993, %r990;
	ld.global.f64 	%fd475, [%rd77+16];
	cvt.rzi.s32.f64 	%r995, %fd475;
	add.s32 	%r996, %r995, %r992;
	ld.global.f64 	%fd476, [%rd78+16];
	cvt.rzi.s32.f64 	%r997, %fd476;
	add.s32 	%r998, %r997, %r994;
	ld.global.f64 	%fd477, [%rd77+24];
	cvt.rzi.s32.f64 	%r999, %fd477;
	add.s32 	%r1000, %r999, %r996;
	ld.global.f64 	%fd478, [%rd78+24];
	cvt.rzi.s32.f64 	%r1001, %fd478;
	add.s32 	%r1002, %r1001, %r998;
	ld.global.f64 	%fd479, [%rd77+32];
	cvt.rzi.s32.f64 	%r1003, %fd479;
	add.s32 	%r1004, %r1003, %r1000;
	ld.global.f64 	%fd480, [%rd78+32];
	cvt.rzi.s32.f64 	%r1005, %fd480;
	add.s32 	%r1006, %r1005, %r1002;
	ld.global.f64 	%fd481, [%rd77+40];
	cvt.rzi.s32.f64 	%r1007, %fd481;
	add.s32 	%r1008, %r1007, %r1004;
	ld.global.f64 	%fd482, [%rd78+40];
	cvt.rzi.s32.f64 	%r1009, %fd482;
	add.s32 	%r1010, %r1009, %r1006;
	ld.global.f64 	%fd483, [%rd77+48];
	cvt.rzi.s32.f64 	%r1011, %fd483;
	add.s32 	%r1012, %r1011, %r1008;
	ld.global.f64 	%fd484, [%rd78+48];
	cvt.rzi.s32.f64 	%r1013, %fd484;
	add.s32 	%r1014, %r1013, %r1010;
	ld.global.f64 	%fd485, [%rd77+56];
	cvt.rzi.s32.f64 	%r1015, %fd485;
	add.s32 	%r1016, %r1015, %r1012;
	ld.global.f64 	%fd486, [%rd78+56];
	cvt.rzi.s32.f64 	%r1017, %fd486;
	add.s32 	%r1018, %r1017, %r1014;
	ld.global.f64 	%fd487, [%rd77+64];
	cvt.rzi.s32.f64 	%r1019, %fd487;
	add.s32 	%r1020, %r1019, %r1016;
	ld.global.f64 	%fd488, [%rd78+64];
	cvt.rzi.s32.f64 	%r1021, %fd488;
	add.s32 	%r1022, %r1021, %r1018;
	ld.global.f64 	%fd489, [%rd77+72];
	cvt.rzi.s32.f64 	%r1023, %fd489;
	add.s32 	%r1024, %r1023, %r1020;
	ld.global.f64 	%fd490, [%rd78+72];
	cvt.rzi.s32.f64 	%r1025, %fd490;
	add.s32 	%r1026, %r1025, %r1022;
	ld.global.f64 	%fd491, [%rd77+80];
	cvt.rzi.s32.f64 	%r1027, %fd491;
	add.s32 	%r1028, %r1027, %r1024;
	ld.global.f64 	%fd492, [%rd78+80];
	cvt.rzi.s32.f64 	%r1029, %fd492;
	add.s32 	%r1030, %r1029, %r1026;
	ld.global.f64 	%fd493, [%rd77+88];
	cvt.rzi.s32.f64 	%r1031, %fd493;
	add.s32 	%r1032, %r1031, %r1028;
	ld.global.f64 	%fd494, [%rd78+88];
	cvt.rzi.s32.f64 	%r1033, %fd494;
	add.s32 	%r1034, %r1033, %r1030;
	ld.global.f64 	%fd495, [%rd77+96];
	cvt.rzi.s32.f64 	%r1035, %fd495;
	add.s32 	%r1036, %r1035, %r1032;
	ld.global.f64 	%fd496, [%rd78+96];
	cvt.rzi.s32.f64 	%r1037, %fd496;
	add.s32 	%r1038, %r1037, %r1034;
	ld.global.f64 	%fd497, [%rd77+104];
	cvt.rzi.s32.f64 	%r1039, %fd497;
	add.s32 	%r1040, %r1039, %r1036;
	ld.global.f64 	%fd498, [%rd78+104];
	cvt.rzi.s32.f64 	%r1041, %fd498;
	add.s32 	%r1042, %r1041, %r1038;
	ld.global.f64 	%fd499, [%rd77+112];
	cvt.rzi.s32.f64 	%r1043, %fd499;
	add.s32 	%r1044, %r1043, %r1040;
	ld.global.f64 	%fd500, [%rd78+112];
	cvt.rzi.s32.f64 	%r1045, %fd500;
	add.s32 	%r1046, %r1045, %r1042;
	ld.global.f64 	%fd501, [%rd77+120];
	cvt.rzi.s32.f64 	%r1047, %fd501;
	add.s32 	%r2633, %r1047, %r1044;
	ld.global.f64 	%fd502, [%rd78+120];
	cvt.rzi.s32.f64 	%r1048, %fd502;
	add.s32 	%r2634, %r1048, %r1046;
	add.s32 	%r2622, %r2622, 16;
	add.s32 	%r2617, %r2617, 16;
	setp.ne.s32 	%p25, %r2617, %r38;
	@%p25 bra 	$L__BB0_26;
$L__BB0_27:
	and.b32  	%r1049, %r36, 15;
	setp.eq.s32 	%p26, %r1049, 0;
	@%p26 bra 	$L__BB0_37;
	cvt.u16.u32 	%rs22, %r34;
	mul.lo.s16 	%rs23, %rs46, %rs1;
	sub.s16 	%rs24, %rs22, %rs23;
	cvt.u32.u16 	%r1051, %rs24;
	and.b32  	%r52, %r1051, 15;
	add.s32 	%r1052, %r52, -1;
	setp.lt.u32 	%p27, %r1052, 7;
	@%p27 bra 	$L__BB0_30;
	add.s32 	%r1053, %r2622, %r3007;
	mul.wide.s32 	%rd79, %r1053, 8;
	add.s64 	%rd80, %rd2, %rd79;
	ld.global.f64 	%fd503, [%rd80];
	cvt.rzi.s32.f64 	%r1054, %fd503;
	add.s32 	%r1055, %r1054, %r2633;
	add.s64 	%rd81, %rd4, %rd79;
	ld.global.f64 	%fd504, [%rd81];
	cvt.rzi.s32.f64 	%r1056, %fd504;
	add.s32 	%r1057, %r1056, %r2634;
	ld.global.f64 	%fd505, [%rd80+8];
	cvt.rzi.s32.f64 	%r1058, %fd505;
	add.s32 	%r1059, %r1058, %r1055;
	ld.global.f64 	%fd506, [%rd81+8];
	cvt.rzi.s32.f64 	%r1060, %fd506;
	add.s32 	%r1061, %r1060, %r1057;
	ld.global.f64 	%fd507, [%rd80+16];
	cvt.rzi.s32.f64 	%r1062, %fd507;
	add.s32 	%r1063, %r1062, %r1059;
	ld.global.f64 	%fd508, [%rd81+16];
	cvt.rzi.s32.f64 	%r1064, %fd508;
	add.s32 	%r1065, %r1064, %r1061;
	ld.global.f64 	%fd509, [%rd80+24];
	cvt.rzi.s32.f64 	%r1066, %fd509;
	add.s32 	%r1067, %r1066, %r1063;
	ld.global.f64 	%fd510, [%rd81+24];
	cvt.rzi.s32.f64 	%r1068, %fd510;
	add.s32 	%r1069, %r1068, %r1065;
	ld.global.f64 	%fd511, [%rd80+32];
	cvt.rzi.s32.f64 	%r1070, %fd511;
	add.s32 	%r1071, %r1070, %r1067;
	ld.global.f64 	%fd512, [%rd81+32];
	cvt.rzi.s32.f64 	%r1072, %fd512;
	add.s32 	%r1073, %r1072, %r1069;
	ld.global.f64 	%fd513, [%rd80+40];
	cvt.rzi.s32.f64 	%r1074, %fd513;
	add.s32 	%r1075, %r1074, %r1071;
	ld.global.f64 	%fd514, [%rd81+40];
	cvt.rzi.s32.f64 	%r1076, %fd514;
	add.s32 	%r1077, %r1076, %r1073;
	ld.global.f64 	%fd515, [%rd80+48];
	cvt.rzi.s32.f64 	%r1078, %fd515;
	add.s32 	%r1079, %r1078, %r1075;
	ld.global.f64 	%fd516, [%rd81+48];
	cvt.rzi.s32.f64 	%r1080, %fd516;
	add.s32 	%r1081, %r1080, %r1077;
	ld.global.f64 	%fd517, [%rd80+56];
	cvt.rzi.s32.f64 	%r1082, %fd517;
	add.s32 	%r2633, %r1082, %r1079;
	ld.global.f64 	%fd518, [%rd81+56];
	cvt.rzi.s32.f64 	%r1083, %fd518;
	add.s32 	%r2634, %r1083, %r1081;
	add.s32 	%r2622, %r2622, 8;
$L__BB0_30:
	and.b32  	%r1084, %r52, 7;
	setp.eq.s32 	%p28, %r1084, 0;
	@%p28 bra 	$L__BB0_37;
	cvt.u16.u32 	%rs25, %r34;
	mul.lo.s16 	%rs26, %rs45, %rs1;
	sub.s16 	%rs27, %rs25, %rs26;
	cvt.u32.u16 	%r1086, %rs27;
	and.b32  	%r1087, %r1086, 7;
	and.b32  	%r61, %r1086, 3;
	add.s32 	%r1088, %r1087, -1;
	setp.lt.u32 	%p29, %r1088, 3;
	@%p29 bra 	$L__BB0_33;
	add.s32 	%r1089, %r2622, %r3007;
	mul.wide.s32 	%rd82, %r1089, 8;
	add.s64 	%rd83, %rd2, %rd82;
	ld.global.f64 	%fd519, [%rd83];
	cvt.rzi.s32.f64 	%r1090, %fd519;
	add.s32 	%r1091, %r1090, %r2633;
	add.s64 	%rd84, %rd4, %rd82;
	ld.global.f64 	%fd520, [%rd84];
	cvt.rzi.s32.f64 	%r1092, %fd520;
	add.s32 	%r1093, %r1092, %r2634;
	ld.global.f64 	%fd521, [%rd83+8];
	cvt.rzi.s32.f64 	%r1094, %fd521;
	add.s32 	%r1095, %r1094, %r1091;
	ld.global.f64 	%fd522, [%rd84+8];
	cvt.rzi.s32.f64 	%r1096, %fd522;
	add.s32 	%r1097, %r1096, %r1093;
	ld.global.f64 	%fd523, [%rd83+16];
	cvt.rzi.s32.f64 	%r1098, %fd523;
	add.s32 	%r1099, %r1098, %r1095;
	ld.global.f64 	%fd524, [%rd84+16];
	cvt.rzi.s32.f64 	%r1100, %fd524;
	add.s32 	%r1101, %r1100, %r1097;
	ld.global.f64 	%fd525, [%rd83+24];
	cvt.rzi.s32.f64 	%r1102, %fd525;
	add.s32 	%r2633, %r1102, %r1099;
	ld.global.f64 	%fd526, [%rd84+24];
	cvt.rzi.s32.f64 	%r1103, %fd526;
	add.s32 	%r2634, %r1103, %r1101;
	add.s32 	%r2622, %r2622, 4;
$L__BB0_33:
	setp.eq.s32 	%p30, %r61, 0;
	@%p30 bra 	$L__BB0_37;
	add.s32 	%r1104, %r2622, %r3007;
	mul.wide.s32 	%rd85, %r1104, 8;
	add.s64 	%rd21, %rd2, %rd85;
	ld.global.f64 	%fd527, [%rd21];
	cvt.rzi.s32.f64 	%r1105, %fd527;
	add.s32 	%r2633, %r1105, %r2633;
	add.s64 	%rd22, %rd4, %rd85;
	ld.global.f64 	%fd528, [%rd22];
	cvt.rzi.s32.f64 	%r1106, %fd528;
	add.s32 	%r2634, %r1106, %r2634;
	setp.eq.s32 	%p31, %r61, 1;
	@%p31 bra 	$L__BB0_37;
	ld.global.f64 	%fd529, [%rd21+8];
	cvt.rzi.s32.f64 	%r1107, %fd529;
	add.s32 	%r2633, %r1107, %r2633;
	ld.global.f64 	%fd530, [%rd22+8];
	cvt.rzi.s32.f64 	%r1108, %fd530;
	add.s32 	%r2634, %r1108, %r2634;
	setp.eq.s32 	%p32, %r61, 2;
	@%p32 bra 	$L__BB0_37;
	ld.global.f64 	%fd531, [%rd21+16];
	cvt.rzi.s32.f64 	%r1109, %fd531;
	add.s32 	%r2633, %r1109, %r2633;
	ld.global.f64 	%fd532, [%rd22+16];
	cvt.rzi.s32.f64 	%r1110, %fd532;
	add.s32 	%r2634, %r1110, %r2634;
$L__BB0_37:
	min.s32 	%r1111, %r2633, %r2634;
	setp.lt.s32 	%p33, %r2634, %r2633;
	sub.s32 	%r1112, %r2634, %r2633;
	selp.b32 	%r1113, 0, %r1112, %p33;
	setp.lt.s32 	%p34, %r2633, %r2634;
	sub.s32 	%r1114, %r2633, %r2634;
	selp.b32 	%r1115, 0, %r1114, %p34;
	add.s32 	%r1116, %r1111, %r1115;
	add.s32 	%r1117, %r1116, %r1113;
	sub.s32 	%r1118, %r934, %r1117;
	cvt.rn.f64.s32 	%fd533, %r1118;
	div.rn.f64 	%fd534, %fd533, %fd13;
	add.f64 	%fd2639, %fd2639, %fd534;
	cvt.rn.f64.s32 	%fd535, %r1113;
	div.rn.f64 	%fd536, %fd535, %fd13;
	add.f64 	%fd2638, %fd2638, %fd536;
	cvt.rn.f64.s32 	%fd537, %r1115;
	div.rn.f64 	%fd538, %fd537, %fd13;
	add.f64 	%fd2637, %fd2637, %fd538;
	cvt.rn.f64.s32 	%fd539, %r1111;
	div.rn.f64 	%fd540, %fd539, %fd13;
	add.f64 	%fd2636, %fd2636, %fd540;
	add.s32 	%r2613, %r2613, 1;
	add.s32 	%r2612, %r37, %r937;
	setp.eq.s32 	%p35, %r2613, %r29;
	add.s16 	%rs46, %rs46, 1;
	add.s16 	%rs45, %rs45, 1;
	@%p35 bra 	$L__BB0_38;
	bra.uni 	$L__BB0_23;
$L__BB0_38:
	setp.le.s32 	%p36, %r27, %r3007;
	mov.f64 	%fd2640, 0d0000000000000000;
	@%p36 bra 	$L__BB0_52;
	and.b32  	%r30, %r28, 15;
	sub.s32 	%r1121, %r22, %r27;
	add.s32 	%r1122, %r1121, %r25;
	setp.gt.u32 	%p37, %r1122, -16;
	mov.b32 	%r2650, 0;
	mov.u32 	%r2639, %r3007;
	@%p37 bra 	$L__BB0_42;
	and.b32  	%r31, %r28, -16;
	mov.b32 	%r2650, 0;
	mov.u32 	%r2639, %r3007;
	mov.u32 	%r2637, %r2650;
$L__BB0_41:
	.pragma "nounroll";
	mul.wide.s32 	%rd86, %r2639, 8;
	add.s64 	%rd87, %rd2, %rd86;
	ld.global.f64 	%fd542, [%rd87];
	cvt.rzi.s32.f64 	%r1124, %fd542;
	add.s32 	%r1125, %r1124, %r2650;
	ld.global.f64 	%fd543, [%rd87+8];
	cvt.rzi.s32.f64 	%r1126, %fd543;
	add.s32 	%r1127, %r1126, %r1125;
	ld.global.f64 	%fd544, [%rd87+16];
	cvt.rzi.s32.f64 	%r1128, %fd544;
	add.s32 	%r1129, %r1128, %r1127;
	ld.global.f64 	%fd545, [%rd87+24];
	cvt.rzi.s32.f64 	%r1130, %fd545;
	add.s32 	%r1131, %r1130, %r1129;
	ld.global.f64 	%fd546, [%rd87+32];
	cvt.rzi.s32.f64 	%r1132, %fd546;
	add.s32 	%r1133, %r1132, %r1131;
	ld.global.f64 	%fd547, [%rd87+40];
	cvt.rzi.s32.f64 	%r1134, %fd547;
	add.s32 	%r1135, %r1134, %r1133;
	ld.global.f64 	%fd548, [%rd87+48];
	cvt.rzi.s32.f64 	%r1136, %fd548;
	add.s32 	%r1137, %r1136, %r1135;
	ld.global.f64 	%fd549, [%rd87+56];
	cvt.rzi.s32.f64 	%r1138, %fd549;
	add.s32 	%r1139, %r1138, %r1137;
	ld.global.f64 	%fd550, [%rd87+64];
	cvt.rzi.s32.f64 	%r1140, %fd550;
	add.s32 	%r1141, %r1140, %r1139;
	ld.global.f64 	%fd551, [%rd87+72];
	cvt.rzi.s32.f64 	%r1142, %fd551;
	add.s32 	%r1143, %r1142, %r1141;
	ld.global.f64 	%fd552, [%rd87+80];
	cvt.rzi.s32.f64 	%r1144, %fd552;
	add.s32 	%r1145, %r1144, %r1143;
	ld.global.f64 	%fd553, [%rd87+88];
	cvt.rzi.s32.f64 	%r1146, %fd553;
	add.s32 	%r1147, %r1146, %r1145;
	ld.global.f64 	%fd554, [%rd87+96];
	cvt.rzi.s32.f64 	%r1148, %fd554;
	add.s32 	%r1149, %r1148, %r1147;
	ld.global.f64 	%fd555, [%rd87+104];
	cvt.rzi.s32.f64 	%r1150, %fd555;
	add.s32 	%r1151, %r1150, %r1149;
	ld.global.f64 	%fd556, [%rd87+112];
	cvt.rzi.s32.f64 	%r1152, %fd556;
	add.s32 	%r1153, %r1152, %r1151;
	ld.global.f64 	%fd557, [%rd87+120];
	cvt.rzi.s32.f64 	%r1154, %fd557;
	add.s32 	%r2650, %r1154, %r1153;
	add.s32 	%r2639, %r2639, 16;
	add.s32 	%r2637, %r2637, 16;
	setp.ne.s32 	%p38, %r2637, %r31;
	@%p38 bra 	$L__BB0_41;
$L__BB0_42:
	setp.eq.s32 	%p39, %r30, 0;
	@%p39 bra 	$L__BB0_51;
	and.b32  	%r89, %r28, 7;
	setp.lt.u32 	%p40, %r30, 8;
	@%p40 bra 	$L__BB0_45;
	mul.wide.s32 	%rd88, %r2639, 8;
	add.s64 	%rd89, %rd2, %rd88;
	ld.global.f64 	%fd558, [%rd89];
	cvt.rzi.s32.f64 	%r1156, %fd558;
	add.s32 	%r1157, %r1156, %r2650;
	ld.global.f64 	%fd559, [%rd89+8];
	cvt.rzi.s32.f64 	%r1158, %fd559;
	add.s32 	%r1159, %r1158, %r1157;
	ld.global.f64 	%fd560, [%rd89+16];
	cvt.rzi.s32.f64 	%r1160, %fd560;
	add.s32 	%r1161, %r1160, %r1159;
	ld.global.f64 	%fd561, [%rd89+24];
	cvt.rzi.s32.f64 	%r1162, %fd561;
	add.s32 	%r1163, %r1162, %r1161;
	ld.global.f64 	%fd562, [%rd89+32];
	cvt.rzi.s32.f64 	%r1164, %fd562;
	add.s32 	%r1165, %r1164, %r1163;
	ld.global.f64 	%fd563, [%rd89+40];
	cvt.rzi.s32.f64 	%r1166, %fd563;
	add.s32 	%r1167, %r1166, %r1165;
	ld.global.f64 	%fd564, [%rd89+48];
	cvt.rzi.s32.f64 	%r1168, %fd564;
	add.s32 	%r1169, %r1168, %r1167;
	ld.global.f64 	%fd565, [%rd89+56];
	cvt.rzi.s32.f64 	%r1170, %fd565;
	add.s32 	%r2650, %r1170, %r1169;
	add.s32 	%r2639, %r2639, 8;
$L__BB0_45:
	setp.eq.s32 	%p41, %r89, 0;
	@%p41 bra 	$L__BB0_51;
	and.b32  	%r95, %r28, 3;
	setp.lt.u32 	%p42, %r89, 4;
	@%p42 bra 	$L__BB0_48;
	mul.wide.s32 	%rd90, %r2639, 8;
	add.s64 	%rd91, %rd2, %rd90;
	ld.global.f64 	%fd566, [%rd91];
	cvt.rzi.s32.f64 	%r1172, %fd566;
	add.s32 	%r1173, %r1172, %r2650;
	ld.global.f64 	%fd567, [%rd91+8];
	cvt.rzi.s32.f64 	%r1174, %fd567;
	add.s32 	%r1175, %r1174, %r1173;
	ld.global.f64 	%fd568, [%rd91+16];
	cvt.rzi.s32.f64 	%r1176, %fd568;
	add.s32 	%r1177, %r1176, %r1175;
	ld.global.f64 	%fd569, [%rd91+24];
	cvt.rzi.s32.f64 	%r1178, %fd569;
	add.s32 	%r2650, %r1178, %r1177;
	add.s32 	%r2639, %r2639, 4;
$L__BB0_48:
	setp.eq.s32 	%p43, %r95, 0;
	@%p43 bra 	$L__BB0_51;
	mov.b32 	%r2649, 0;
$L__BB0_50:
	.pragma "nounroll";
	mul.wide.s32 	%rd92, %r2639, 8;
	add.s64 	%rd93, %rd2, %rd92;
	ld.global.f64 	%fd570, [%rd93];
	cvt.rzi.s32.f64 	%r1180, %fd570;
	add.s32 	%r2650, %r1180, %r2650;
	add.s32 	%r2639, %r2639, 1;
	add.s32 	%r2649, %r2649, 1;
	setp.ne.s32 	%p44, %r2649, %r95;
	@%p44 bra 	$L__BB0_50;
$L__BB0_51:
	cvt.rn.f64.s32 	%fd2640, %r2650;
$L__BB0_52:
	cvt.rn.f64.s32 	%fd28, %r29;
	cvt.rn.f64.s32 	%fd29, %r934;
	mul.f64 	%fd30, %fd29, %fd28;
	div.rn.f64 	%fd31, %fd2640, %fd30;
	setp.eq.f64 	%p45, %fd31, 0d0000000000000000;
	setp.eq.f64 	%p46, %fd31, 0d3FF0000000000000;
	or.pred  	%p47, %p45, %p46;
	mov.f64 	%fd2647, 0d0000000000000000;
	@%p47 bra 	$L__BB0_68;
	{
	.reg .b32 %temp; 
	mov.b64 	{%temp, %r2651}, %fd31;
	}
	{
	.reg .b32 %temp; 
	mov.b64 	{%r2652, %temp}, %fd31;
	}
	setp.gt.s32 	%p48, %r2651, 1048575;
	mov.b32 	%r2653, -1023;
	mov.f64 	%fd2641, %fd31;
	@%p48 bra 	$L__BB0_55;
	mul.f64 	%fd2641, %fd31, 0d4350000000000000;
	{
	.reg .b32 %temp; 
	mov.b64 	{%temp, %r2651}, %fd2641;
	}
	{
	.reg .b32 %temp; 
	mov.b64 	{%r2652, %temp}, %fd2641;
	}
	mov.b32 	%r2653, -1077;
$L__BB0_55:
	add.s32 	%r1183, %r2651, -1;
	setp.gt.u32 	%p49, %r1183, 2146435070;
	@%p49 bra 	$L__BB0_59;
	shr.u32 	%r1186, %r2651, 20;
	add.s32 	%r2654, %r2653, %r1186;
	and.b32  	%r1187, %r2651, 1048575;
	or.b32  	%r1188, %r1187, 1072693248;
	mov.b64 	%fd2642, {%r2652, %r1188};
	setp.lt.u32 	%p51, %r1188, 1073127583;
	@%p51 bra 	$L__BB0_58;
	{
	.reg .b32 %temp; 
	mov.b64 	{%r1189, %temp}, %fd2642;
	}
	{
	.reg .b32 %temp; 
	mov.b64 	{%temp, %r1190}, %fd2642;
	}
	add.s32 	%r1191, %r1190, -1048576;
	mov.b64 	%fd2642, {%r1189, %r1191};
	add.s32 	%r2654, %r2654, 1;
$L__BB0_58:
	add.f64 	%fd573, %fd2642, 0dBFF0000000000000;
	add.f64 	%fd574, %fd2642, 0d3FF0000000000000;
	rcp.approx.ftz.f64 	%fd575, %fd574;
	neg.f64 	%fd576, %fd574;
	fma.rn.f64 	%fd577, %fd576, %fd575, 0d3FF0000000000000;
	fma.rn.f64 	%fd578, %fd577, %fd577, %fd577;
	fma.rn.f64 	%fd579, %fd578, %fd575, %fd575;
	mul.f64 	%fd580, %fd573, %fd579;
	fma.rn.f64 	%fd581, %fd573, %fd579, %fd580;
	mul.f64 	%fd582, %fd581, %fd581;
	fma.rn.f64 	%fd583, %fd582, 0d3EB1380B3AE80F1E, 0d3ED0EE258B7A8B04;
	fma.rn.f64 	%fd584, %fd583, %fd582, 0d3EF3B2669F02676F;
	fma.rn.f64 	%fd585, %fd584, %fd582, 0d3F1745CBA9AB0956;
	fma.rn.f64 	%fd586, %fd585, %fd582, 0d3F3C71C72D1B5154;
	fma.rn.f64 	%fd587, %fd586, %fd582, 0d3F624924923BE72D;
	fma.rn.f64 	%fd588, %fd587, %fd582, 0d3F8999999999A3C4;
	fma.rn.f64 	%fd589, %fd588, %fd582, 0d3FB5555555555554;
	sub.f64 	%fd590, %fd573, %fd581;
	add.f64 	%fd591, %fd590, %fd590;
	neg.f64 	%fd592, %fd581;
	fma.rn.f64 	%fd593, %fd592, %fd573, %fd591;
	mul.f64 	%fd594, %fd579, %fd593;
	mul.f64 	%fd595, %fd582, %fd589;
	fma.rn.f64 	%fd596, %fd595, %fd581, %fd594;
	xor.b32  	%r1192, %r2654, -2147483648;
	mov.b32 	%r1193, 1127219200;
	mov.b64 	%fd597, {%r1192, %r1193};
	mov.b32 	%r1194, -2147483648;
	mov.b64 	%fd598, {%r1194, %r1193};
	sub.f64 	%fd599, %fd597, %fd598;
	fma.rn.f64 	%fd600, %fd599, 0d3FE62E42FEFA39EF, %fd581;
	fma.rn.f64 	%fd601, %fd599, 0dBFE62E42FEFA39EF, %fd600;
	sub.f64 	%fd602, %fd601, %fd581;
	sub.f64 	%fd603, %fd596, %fd602;
	fma.rn.f64 	%fd604, %fd599, 0d3C7ABC9E3B39803F, %fd603;
	add.f64 	%fd2643, %fd600, %fd604;
	bra.uni 	$L__BB0_60;
$L__BB0_59:
	fma.rn.f64 	%fd572, %fd2641, 0d7FF0000000000000, 0d7FF0000000000000;
	{
	.reg .b32 %temp; 
	mov.b64 	{%temp, %r1184}, %fd2641;
	}
	and.b32  	%r1185, %r1184, 2147483647;
	setp.eq.s32 	%p50, %r1185, 0;
	selp.f64 	%fd2643, 0dFFF0000000000000, %fd572, %p50;
$L__BB0_60:
	mul.f64 	%fd605, %fd2643, 0d3C7777D0FFDA0D24;
	fma.rn.f64 	%fd606, %fd2643, 0d3FF71547652B82FE, %fd605;
	mul.f64 	%fd40, %fd31, %fd606;
	mov.f64 	%fd607, 0d3FF0000000000000;
	sub.f64 	%fd41, %fd607, %fd31;
	{
	.reg .b32 %temp; 
	mov.b64 	{%temp, %r2655}, %fd41;
	}
	{
	.reg .b32 %temp; 
	mov.b64 	{%r2656, %temp}, %fd41;
	}
	setp.gt.s32 	%p52, %r2655, 1048575;
	mov.b32 	%r2657, -1023;
	mov.f64 	%fd2644, %fd41;
	@%p52 bra 	$L__BB0_62;
	mul.f64 	%fd2644, %fd41, 0d4350000000000000;
	{
	.reg .b32 %temp; 
	mov.b64 	{%temp, %r2655}, %fd2644;
	}
	{
	.reg .b32 %temp; 
	mov.b64 	{%r2656, %temp}, %fd2644;
	}
	mov.b32 	%r2657, -1077;
$L__BB0_62:
	add.s32 	%r1197, %r2655, -1;
	setp.gt.u32 	%p53, %r1197, 2146435070;
	@%p53 bra 	$L__BB0_66;
	shr.u32 	%r1200, %r2655, 20;
	add.s32 	%r2658, %r2657, %r1200;
	and.b32  	%r1201, %r2655, 1048575;
	or.b32  	%r1202, %r1201, 1072693248;
	mov.b64 	%fd2645, {%r2656, %r1202};
	setp.lt.u32 	%p55, %r1202, 1073127583;
	@%p55 bra 	$L__BB0_65;
	{
	.reg .b32 %temp; 
	mov.b64 	{%r1203, %temp}, %fd2645;
	}
	{
	.reg .b32 %temp; 
	mov.b64 	{%temp, %r1204}, %fd2645;
	}
	add.s32 	%r1205, %r1204, -1048576;
	mov.b64 	%fd2645, {%r1203, %r1205};
	add.s32 	%r2658, %r2658, 1;
$L__BB0_65:
	add.f64 	%fd609, %fd2645, 0dBFF0000000000000;
	add.f64 	%fd610, %fd2645, 0d3FF0000000000000;
	rcp.approx.ftz.f64 	%fd611, %fd610;
	neg.f64 	%fd612, %fd610;
	fma.rn.f64 	%fd613, %fd612, %fd611, 0d3FF0000000000000;
	fma.rn.f64 	%fd614, %fd613, %fd613, %fd613;
	fma.rn.f64 	%fd615, %fd614, %fd611, %fd611;
	mul.f64 	%fd616, %fd609, %fd615;
	fma.rn.f64 	%fd617, %fd609, %fd615, %fd616;
	mul.f64 	%fd618, %fd617, %fd617;
	fma.rn.f64 	%fd619, %fd618, 0d3EB1380B3AE80F1E, 0d3ED0EE258B7A8B04;
	fma.rn.f64 	%fd620, %fd619, %fd618, 0d3EF3B2669F02676F;
	fma.rn.f64 	%fd621, %fd620, %fd618, 0d3F1745CBA9AB0956;
	fma.rn.f64 	%fd622, %fd621, %fd618, 0d3F3C71C72D1B5154;
	fma.rn.f64 	%fd623, %fd622, %fd618, 0d3F624924923BE72D;
	fma.rn.f64 	%fd624, %fd623, %fd618, 0d3F8999999999A3C4;
	fma.rn.f64 	%fd625, %fd624, %fd618, 0d3FB5555555555554;
	sub.f64 	%fd626, %fd609, %fd617;
	add.f64 	%fd627, %fd626, %fd626;
	neg.f64 	%fd628, %fd617;
	fma.rn.f64 	%fd629, %fd628, %fd609, %fd627;
	mul.f64 	%fd630, %fd615, %fd629;
	mul.f64 	%fd631, %fd618, %fd625;
	fma.rn.f64 	%fd632, %fd631, %fd617, %fd630;
	xor.b32  	%r1206, %r2658, -2147483648;
	mov.b32 	%r1207, 1127219200;
	mov.b64 	%fd633, {%r1206, %r1207};
	mov.b32 	%r1208, -2147483648;
	mov.b64 	%fd634, {%r1208, %r1207};
	sub.f64 	%fd635, %fd633, %fd634;
	fma.rn.f64 	%fd636, %fd635, 0d3FE62E42FEFA39EF, %fd617;
	fma.rn.f64 	%fd637, %fd635, 0dBFE62E42FEFA39EF, %fd636;
	sub.f64 	%fd638, %fd637, %fd617;
	sub.f64 	%fd639, %fd632, %fd638;
	fma.rn.f64 	%fd640, %fd635, 0d3C7ABC9E3B39803F, %fd639;
	add.f64 	%fd2646, %fd636, %fd640;
	bra.uni 	$L__BB0_67;
$L__BB0_66:
	fma.rn.f64 	%fd608, %fd2644, 0d7FF0000000000000, 0d7FF0000000000000;
	{
	.reg .b32 %temp; 
	mov.b64 	{%temp, %r1198}, %fd2644;
	}
	and.b32  	%r1199, %r1198, 2147483647;
	setp.eq.s32 	%p54, %r1199, 0;
	selp.f64 	%fd2646, 0dFFF0000000000000, %fd608, %p54;
$L__BB0_67:
	mul.f64 	%fd641, %fd2646, 0d3C7777D0FFDA0D24;
	fma.rn.f64 	%fd642, %fd2646, 0d3FF71547652B82FE, %fd641;
	fma.rn.f64 	%fd643, %fd41, %fd642, %fd40;
	neg.f64 	%fd2647, %fd643;
$L__BB0_68:
	setp.le.s32 	%p56, %r27, %r3007;
	mov.f64 	%fd2648, 0d0000000000000000;
	@%p56 bra 	$L__BB0_82;
	and.b32  	%r128, %r28, 15;
	sub.s32 	%r1211, %r22, %r27;
	add.s32 	%r1212, %r1211, %r25;
	setp.gt.u32 	%p57, %r1212, -16;
	mov.b32 	%r2674, 0;
	mov.u32 	%r2663, %r3007;
	@%p57 bra 	$L__BB0_72;
	and.b32  	%r129, %r28, -16;
	mov.b32 	%r2674, 0;
	mov.u32 	%r2663, %r3007;
	mov.u32 	%r2661, %r2674;
$L__BB0_71:
	.pragma "nounroll";
	mul.wide.s32 	%rd94, %r2663, 8;
	add.s64 	%rd95, %rd4, %rd94;
	ld.global.f64 	%fd645, [%rd95];
	cvt.rzi.s32.f64 	%r1214, %fd645;
	add.s32 	%r1215, %r1214, %r2674;
	ld.global.f64 	%fd646, [%rd95+8];
	cvt.rzi.s32.f64 	%r1216, %fd646;
	add.s32 	%r1217, %r1216, %r1215;
	ld.global.f64 	%fd647, [%rd95+16];
	cvt.rzi.s32.f64 	%r1218, %fd647;
	add.s32 	%r1219, %r1218, %r1217;
	ld.global.f64 	%fd648, [%rd95+24];
	cvt.rzi.s32.f64 	%r1220, %fd648;
	add.s32 	%r1221, %r1220, %r1219;
	ld.global.f64 	%fd649, [%rd95+32];
	cvt.rzi.s32.f64 	%r1222, %fd649;
	add.s32 	%r1223, %r1222, %r1221;
	ld.global.f64 	%fd650, [%rd95+40];
	cvt.rzi.s32.f64 	%r1224, %fd650;
	add.s32 	%r1225, %r1224, %r1223;
	ld.global.f64 	%fd651, [%rd95+48];
	cvt.rzi.s32.f64 	%r1226, %fd651;
	add.s32 	%r1227, %r1226, %r1225;
	ld.global.f64 	%fd652, [%rd95+56];
	cvt.rzi.s32.f64 	%r1228, %fd652;
	add.s32 	%r1229, %r1228, %r1227;
	ld.global.f64 	%fd653, [%rd95+64];
	cvt.rzi.s32.f64 	%r1230, %fd653;
	add.s32 	%r1231, %r1230, %r1229;
	ld.global.f64 	%fd654, [%rd95+72];
	cvt.rzi.s32.f64 	%r1232, %fd654;
	add.s32 	%r1233, %r1232, %r1231;
	ld.global.f64 	%fd655, [%rd95+80];
	cvt.rzi.s32.f64 	%r1234, %fd655;
	add.s32 	%r1235, %r1234, %r1233;
	ld.global.f64 	%fd656, [%rd95+88];
	cvt.rzi.s32.f64 	%r1236, %fd656;
	add.s32 	%r1237, %r1236, %r1235;
	ld.global.f64 	%fd657, [%rd95+96];
	cvt.rzi.s32.f64 	%r1238, %fd657;
	add.s32 	%r1239, %r1238, %r1237;
	ld.global.f64 	%fd658, [%rd95+104];
	cvt.rzi.s32.f64 	%r1240, %fd658;
	add.s32 	%r1241, %r1240, %r1239;
	ld.global.f64 	%fd659, [%rd95+112];
	cvt.rzi.s32.f64 	%r1242, %fd659;
	add.s32 	%r1243, %r1242, %r1241;
	ld.global.f64 	%fd660, [%rd95+120];
	cvt.rzi.s32.f64 	%r1244, %fd660;
	add.s32 	%r2674, %r1244, %r1243;
	add.s32 	%r2663, %r2663, 16;
	add.s32 	%r2661, %r2661, 16;
	setp.ne.s32 	%p58, %r2661, %r129;
	@%p58 bra 	$L__BB0_71;
$L__BB0_72:
	setp.eq.s32 	%p59, %r128, 0;
	@%p59 bra 	$L__BB0_81;
	and.b32  	%r139, %r28, 7;
	setp.lt.u32 	%p60, %r128, 8;
	@%p60 bra 	$L__BB0_75;
	mul.wide.s32 	%rd96, %r2663, 8;
	add.s64 	%rd97, %rd4, %rd96;
	ld.global.f64 	%fd661, [%rd97];
	cvt.rzi.s32.f64 	%r1246, %fd661;
	add.s32 	%r1247, %r1246, %r2674;
	ld.global.f64 	%fd662, [%rd97+8];
	cvt.rzi.s32.f64 	%r1248, %fd662;
	add.s32 	%r1249, %r1248, %r1247;
	ld.global.f64 	%fd663, [%rd97+16];
	cvt.rzi.s32.f64 	%r1250, %fd663;
	add.s32 	%r1251, %r1250, %r1249;
	ld.global.f64 	%fd664, [%rd97+24];
	cvt.rzi.s32.f64 	%r1252, %fd664;
	add.s32 	%r1253, %r1252, %r1251;
	ld.global.f64 	%fd665, [%rd97+32];
	cvt.rzi.s32.f64 	%r1254, %fd665;
	add.s32 	%r1255, %r1254, %r1253;
	ld.global.f64 	%fd666, [%rd97+40];
	cvt.rzi.s32.f64 	%r1256, %fd666;
	add.s32 	%r1257, %r1256, %r1255;
	ld.global.f64 	%fd667, [%rd97+48];
	cvt.rzi.s32.f64 	%r1258, %fd667;
	add.s32 	%r1259, %r1258, %r1257;
	ld.global.f64 	%fd668, [%rd97+56];
	cvt.rzi.s32.f64 	%r1260, %fd668;
	add.s32 	%r2674, %r1260, %r1259;
	add.s32 	%r2663, %r2663, 8;
$L__BB0_75:
	setp.eq.s32 	%p61, %r139, 0;
	@%p61 bra 	$L__BB0_81;
	and.b32  	%r145, %r28, 3;
	setp.lt.u32 	%p62, %r139, 4;
	@%p62 bra 	$L__BB0_78;
	mul.wide.s32 	%rd98, %r2663, 8;
	add.s64 	%rd99, %rd4, %rd98;
	ld.global.f64 	%fd669, [%rd99];
	cvt.rzi.s32.f64 	%r1262, %fd669;
	add.s32 	%r1263, %r1262, %r2674;
	ld.global.f64 	%fd670, [%rd99+8];
	cvt.rzi.s32.f64 	%r1264, %fd670;
	add.s32 	%r1265, %r1264, %r1263;
	ld.global.f64 	%fd671, [%rd99+16];
	cvt.rzi.s32.f64 	%r1266, %fd671;
	add.s32 	%r1267, %r1266, %r1265;
	ld.global.f64 	%fd672, [%rd99+24];
	cvt.rzi.s32.f64 	%r1268, %fd672;
	add.s32 	%r2674, %r1268, %r1267;
	add.s32 	%r2663, %r2663, 4;
$L__BB0_78:
	setp.eq.s32 	%p63, %r145, 0;
	@%p63 bra 	$L__BB0_81;
	mov.b32 	%r2673, 0;
$L__BB0_80:
	.pragma "nounroll";
	mul.wide.s32 	%rd100, %r2663, 8;
	add.s64 	%rd101, %rd4, %rd100;
	ld.global.f64 	%fd673, [%rd101];
	cvt.rzi.s32.f64 	%r1270, %fd673;
	add.s32 	%r2674, %r1270, %r2674;
	add.s32 	%r2663, %r2663, 1;
	add.s32 	%r2673, %r2673, 1;
	setp.ne.s32 	%p64, %r2673, %r145;
	@%p64 bra 	$L__BB0_80;
$L__BB0_81:
	cvt.rn.f64.s32 	%fd2648, %r2674;
$L__BB0_82:
	div.rn.f64 	%fd54, %fd2648, %fd30;
	setp.eq.f64 	%p65, %fd54, 0d0000000000000000;
	setp.eq.f64 	%p66, %fd54, 0d3FF0000000000000;
	or.pred  	%p67, %p65, %p66;
	mov.f64 	%fd2655, 0d0000000000000000;
	@%p67 bra 	$L__BB0_98;
	{
	.reg .b32 %temp; 
	mov.b64 	{%temp, %r2675}, %fd54;
	}
	{
	.reg .b32 %temp; 
	mov.b64 	{%r2676, %temp}, %fd54;
	}
	setp.gt.s32 	%p68, %r2675, 1048575;
	mov.b32 	%r2677, -1023;
	mov.f64 	%fd2649, %fd54;
	@%p68 bra 	$L__BB0_85;
	mul.f64 	%fd2649, %fd54, 0d4350000000000000;
	{
	.reg .b32 %temp; 
	mov.b64 	{%temp, %r2675}, %fd2649;
	}
	{
	.reg .b32 %temp; 
	mov.b64 	{%r2676, %temp}, %fd2649;
	}
	mov.b32 	%r2677, -1077;
$L__BB0_85:
	add.s32 	%r1273, %r2675, -1;
	setp.gt.u32 	%p69, %r1273, 2146435070;
	@%p69 bra 	$L__BB0_89;
	shr.u32 	%r1276, %r2675, 20;
	add.s32 	%r2678, %r2677, %r1276;
	and.b32  	%r1277, %r2675, 1048575;
	or.b32  	%r1278, %r1277, 1072693248;
	mov.b64 	%fd2650, {%r2676, %r1278};
	setp.lt.u32 	%p71, %r1278, 1073127583;
	@%p71 bra 	$L__BB0_88;
	{
	.reg .b32 %temp; 
	mov.b64 	{%r1279, %temp}, %fd2650;
	}
	{
	.reg .b32 %temp; 
	mov.b64 	{%temp, %r1280}, %fd2650;
	}
	add.s32 	%r1281, %r1280, -1048576;
	mov.b64 	%fd2650, {%r1279, %r1281};
	add.s32 	%r2678, %r2678, 1;
$L__BB0_88:
	add.f64 	%fd676, %fd2650, 0dBFF0000000000000;
	add.f64 	%fd677, %fd2650, 0d3FF0000000000000;
	rcp.approx.ftz.f64 	%fd678, %fd677;
	neg.f64 	%fd679, %fd677;
	fma.rn.f64 	%fd680, %fd679, %fd678, 0d3FF0000000000000;
	fma.rn.f64 	%fd681, %fd680, %fd680, %fd680;
	fma.rn.f64 	%fd682, %fd681, %fd678, %fd678;
	mul.f64 	%fd683, %fd676, %fd682;
	fma.rn.f64 	%fd684, %fd676, %fd682, %fd683;
	mul.f64 	%fd685, %fd684, %fd684;
	fma.rn.f64 	%fd686, %fd685, 0d3EB1380B3AE80F1E, 0d3ED0EE258B7A8B04;
	fma.rn.f64 	%fd687, %fd686, %fd685, 0d3EF3B2669F02676F;
	fma.rn.f64 	%fd688, %fd687, %fd685, 0d3F1745CBA9AB0956;
	fma.rn.f64 	%fd689, %fd688, %fd685, 0d3F3C71C72D1B5154;
	fma.rn.f64 	%fd690, %fd689, %fd685, 0d3F624924923BE72D;
	fma.rn.f64 	%fd691, %fd690, %fd685, 0d3F8999999999A3C4;
	fma.rn.f64 	%fd692, %fd691, %fd685, 0d3FB5555555555554;
	sub.f64 	%fd693, %fd676, %fd684;
	add.f64 	%fd694, %fd693, %fd693;
	neg.f64 	%fd695, %fd684;
	fma.rn.f64 	%fd696, %fd695, %fd676, %fd694;
	mul.f64 	%fd697, %fd682, %fd696;
	mul.f64 	%fd698, %fd685, %fd692;
	fma.rn.f64 	%fd699, %fd698, %fd684, %fd697;
	xor.b32  	%r1282, %r2678, -2147483648;
	mov.b32 	%r1283, 1127219200;
	mov.b64 	%fd700, {%r1282, %r1283};
	mov.b32 	%r1284, -2147483648;
	mov.b64 	%fd701, {%r1284, %r1283};
	sub.f64 	%fd702, %fd700, %fd701;
	fma.rn.f64 	%fd703, %fd702, 0d3FE62E42FEFA39EF, %fd684;
	fma.rn.f64 	%fd704, %fd702, 0dBFE62E42FEFA39EF, %fd703;
	sub.f64 	%fd705, %fd704, %fd684;
	sub.f64 	%fd706, %fd699, %fd705;
	fma.rn.f64 	%fd707, %fd702, 0d3C7ABC9E3B39803F, %fd706;
	add.f64 	%fd2651, %fd703, %fd707;
	bra.uni 	$L__BB0_90;
$L__BB0_89:
	fma.rn.f64 	%fd675, %fd2649, 0d7FF0000000000000, 0d7FF0000000000000;
	{
	.reg .b32 %temp; 
	mov.b64 	{%temp, %r1274}, %fd2649;
	}
	and.b32  	%r1275, %r1274, 2147483647;
	setp.eq.s32 	%p70, %r1275, 0;
	selp.f64 	%fd2651, 0dFFF0000000000000, %fd675, %p70;
$L__BB0_90:
	mul.f64 	%fd708, %fd2651, 0d3C7777D0FFDA0D24;
	fma.rn.f64 	%fd709, %fd2651, 0d3FF71547652B82FE, %fd708;
	mul.f64 	%fd63, %fd54, %fd709;
	mov.f64 	%fd710, 0d3FF0000000000000;
	sub.f64 	%fd64, %fd710, %fd54;
	{
	.reg .b32 %temp; 
	mov.b64 	{%temp, %r2679}, %fd64;
	}
	{
	.reg .b32 %temp; 
	mov.b64 	{%r2680, %temp}, %fd64;
	}
	setp.gt.s32 	%p72, %r2679, 1048575;
	mov.b32 	%r2681, -1023;
	mov.f64 	%fd2652, %fd64;
	@%p72 bra 	$L__BB0_92;
	mul.f64 	%fd2652, %fd64, 0d4350000000000000;
	{
	.reg .b32 %temp; 
	mov.b64 	{%temp, %r2679}, %fd2652;
	}
	{
	.reg .b32 %temp; 
	mov.b64 	{%r2680, %temp}, %fd2652;
	}
	mov.b32 	%r2681, -1077;
$L__BB0_92:
	add.s32 	%r1287, %r2679, -1;
	setp.gt.u32 	%p73, %r1287, 2146435070;
	@%p73 bra 	$L__BB0_96;
	shr.u32 	%r1290, %r2679, 20;
	add.s32 	%r2682, %r2681, %r1290;
	and.b32  	%r1291, %r2679, 1048575;
	or.b32  	%r1292, %r1291, 1072693248;
	mov.b64 	%fd2653, {%r2680, %r1292};
	setp.lt.u32 	%p75, %r1292, 1073127583;
	@%p75 bra 	$L__BB0_95;
	{
	.reg .b32 %temp; 
	mov.b64 	{%r1293, %temp}, %fd2653;
	}
	{
	.reg .b32 %temp; 
	mov.b64 	{%temp, %r1294}, %fd2653;
	}
	add.s32 	%r1295, %r1294, -1048576;
	mov.b64 	%fd2653, {%r1293, %r1295};
	add.s32 	%r2682, %r2682, 1;
$L__BB0_95:
	add.f64 	%fd712, %fd2653, 0dBFF0000000000000;
	add.f64 	%fd713, %fd2653, 0d3FF0000000000000;
	rcp.approx.ftz.f64 	%fd714, %fd713;
	neg.f64 	%fd715, %fd713;
	fma.rn.f64 	%fd716, %fd715, %fd714, 0d3FF0000000000000;
	fma.rn.f64 	%fd717, %fd716, %fd716, %fd716;
	fma.rn.f64 	%fd718, %fd717, %fd714, %fd714;
	mul.f64 	%fd719, %fd712, %fd718;
	fma.rn.f64 	%fd720, %fd712, %fd718, %fd719;
	mul.f64 	%fd721, %fd720, %fd720;
	fma.rn.f64 	%fd722, %fd721, 0d3EB1380B3AE80F1E, 0d3ED0EE258B7A8B04;
	fma.rn.f64 	%fd723, %fd722, %fd721, 0d3EF3B2669F02676F;
	fma.rn.f64 	%fd724, %fd723, %fd721, 0d3F1745CBA9AB0956;
	fma.rn.f64 	%fd725, %fd724, %fd721, 0d3F3C71C72D1B5154;
	fma.rn.f64 	%fd726, %fd725, %fd721, 0d3F624924923BE72D;
	fma.rn.f64 	%fd727, %fd726, %fd721, 0d3F8999999999A3C4;
	fma.rn.f64 	%fd728, %fd727, %fd721, 0d3FB5555555555554;
	sub.f64 	%fd729, %fd712, %fd720;
	add.f64 	%fd730, %fd729, %fd729;
	neg.f64 	%fd731, %fd720;
	fma.rn.f64 	%fd732, %fd731, %fd712, %fd730;
	mul.f64 	%fd733, %fd718, %fd732;
	mul.f64 	%fd734, %fd721, %fd728;
	fma.rn.f64 	%fd735, %fd734, %fd720, %fd733;
	xor.b32  	%r1296, %r2682, -2147483648;
	mov.b32 	%r1297, 1127219200;
	mov.b64 	%fd736, {%r1296, %r1297};
	mov.b32 	%r1298, -2147483648;
	mov.b64 	%fd737, {%r1298, %r1297};
	sub.f64 	%fd738, %fd736, %fd737;
	fma.rn.f64 	%fd739, %fd738, 0d3FE62E42FEFA39EF, %fd720;
	fma.rn.f64 	%fd740, %fd738, 0dBFE62E42FEFA39EF, %fd739;
	sub.f64 	%fd741, %fd740, %fd720;
	sub.f64 	%fd742, %fd735, %fd741;
	fma.rn.f64 	%fd743, %fd738, 0d3C7ABC9E3B39803F, %fd742;
	add.f64 	%fd2654, %fd739, %fd743;
	bra.uni 	$L__BB0_97;
$L__BB0_96:
	fma.rn.f64 	%fd711, %fd2652, 0d7FF0000000000000, 0d7FF0000000000000;
	{
	.reg .b32 %temp; 
	mov.b64 	{%temp, %r1288}, %fd2652;
	}
	and.b32  	%r1289, %r1288, 2147483647;
	setp.eq.s32 	%p74, %r1289, 0;
	selp.f64 	%fd2654, 0dFFF0000000000000, %fd711, %p74;
$L__BB0_97:
	mul.f64 	%fd744, %fd2654, 0d3C7777D0FFDA0D24;
	fma.rn.f64 	%fd745, %fd2654, 0d3FF71547652B82FE, %fd744;
	fma.rn.f64 	%fd746, %fd64, %fd745, %fd63;
	neg.f64 	%fd2655, %fd746;
$L__BB0_98:
	setp.eq.f64 	%p76, %fd2639, 0d0000000000000000;
	mov.f64 	%fd2659, 0d0000000000000000;
	@%p76 bra 	$L__BB0_107;
	{
	.reg .b32 %temp; 
	mov.b64 	{%temp, %r2683}, %fd2639;
	}
	{
	.reg .b32 %temp; 
	mov.b64 	{%r2684, %temp}, %fd2639;
	}
	setp.gt.s32 	%p77, %r2683, 1048575;
	mov.b32 	%r2685, -1023;
	mov.f64 	%fd2656, %fd2639;
	@%p77 bra 	$L__BB0_101;
	mul.f64 	%fd2656, %fd2639, 0d4350000000000000;
	{
	.reg .b32 %temp; 
	mov.b64 	{%temp, %r2683}, %fd2656;
	}
	{
	.reg .b32 %temp; 
	mov.b64 	{%r2684, %temp}, %fd2656;
	}
	mov.b32 	%r2685, -1077;
$L__BB0_101:
	add.s32 	%r1301, %r2683, -1;
	setp.gt.u32 	%p78, %r1301, 2146435070;
	@%p78 bra 	$L__BB0_105;
	shr.u32 	%r1304, %r2683, 20;
	add.s32 	%r2686, %r2685, %r1304;
	and.b32  	%r1305, %r2683, 1048575;
	or.b32  	%r1306, %r1305, 1072693248;
	mov.b64 	%fd2657, {%r2684, %r1306};
	setp.lt.u32 	%p80, %r1306, 1073127583;
	@%p80 bra 	$L__BB0_104;
	{
	.reg .b32 %temp; 
	mov.b64 	{%r1307, %temp}, %fd2657;
	}
	{
	.reg .b32 %temp; 
	mov.b64 	{%temp, %r1308}, %fd2657;
	}
	add.s32 	%r1309, %r1308, -1048576;
	mov.b64 	%fd2657, {%r1307, %r1309};
	add.s32 	%r2686, %r2686, 1;
$L__BB0_104:
	add.f64 	%fd749, %fd2657, 0dBFF0000000000000;
	add.f64 	%fd750, %fd2657, 0d3FF0000000000000;
	rcp.approx.ftz.f64 	%fd751, %fd750;
	neg.f64 	%fd752, %fd750;
	fma.rn.f64 	%fd753, %fd752, %fd751, 0d3FF0000000000000;
	fma.rn.f64 	%fd754, %fd753, %fd753, %fd753;
	fma.rn.f64 	%fd755, %fd754, %fd751, %fd751;
	mul.f64 	%fd756, %fd749, %fd755;
	fma.rn.f64 	%fd757, %fd749, %fd755, %fd756;
	mul.f64 	%fd758, %fd757, %fd757;
	fma.rn.f64 	%fd759, %fd758, 0d3EB1380B3AE80F1E, 0d3ED0EE258B7A8B04;
	fma.rn.f64 	%fd760, %fd759, %fd758, 0d3EF3B2669F02676F;
	fma.rn.f64 	%fd761, %fd760, %fd758, 0d3F1745CBA9AB0956;
	fma.rn.f64 	%fd762, %fd761, %fd758, 0d3F3C71C72D1B5154;
	fma.rn.f64 	%fd763, %fd762, %fd758, 0d3F624924923BE72D;
	fma.rn.f64 	%fd764, %fd763, %fd758, 0d3F8999999999A3C4;
	fma.rn.f64 	%fd765, %fd764, %fd758, 0d3FB5555555555554;
	sub.f64 	%fd766, %fd749, %fd757;
	add.f64 	%fd767, %fd766, %fd766;
	neg.f64 	%fd768, %fd757;
	fma.rn.f64 	%fd769, %fd768, %fd749, %fd767;
	mul.f64 	%fd770, %fd755, %fd769;
	mul.f64 	%fd771, %fd758, %fd765;
	fma.rn.f64 	%fd772, %fd771, %fd757, %fd770;
	xor.b32  	%r1310, %r2686, -2147483648;
	mov.b32 	%r1311, 1127219200;
	mov.b64 	%fd773, {%r1310, %r1311};
	mov.b32 	%r1312, -2147483648;
	mov.b64 	%fd774, {%r1312, %r1311};
	sub.f64 	%fd775, %fd773, %fd774;
	fma.rn.f64 	%fd776, %fd775, 0d3FE62E42FEFA39EF, %fd757;
	fma.rn.f64 	%fd777, %fd775, 0dBFE62E42FEFA39EF, %fd776;
	sub.f64 	%fd778, %fd777, %fd757;
	sub.f64 	%fd779, %fd772, %fd778;
	fma.rn.f64 	%fd780, %fd775, 0d3C7ABC9E3B39803F, %fd779;
	add.f64 	%fd2658, %fd776, %fd780;
	bra.uni 	$L__BB0_106;
$L__BB0_105:
	fma.rn.f64 	%fd748, %fd2656, 0d7FF0000000000000, 0d7FF0000000000000;
	{
	.reg .b32 %temp; 
	mov.b64 	{%temp, %r1302}, %fd2656;
	}
	and.b32  	%r1303, %r1302, 2147483647;
	setp.eq.s32 	%p79, %r1303, 0;
	selp.f64 	%fd2658, 0dFFF0000000000000, %fd748, %p79;
$L__BB0_106:
	mul.f64 	%fd781, %fd2658, 0d3C7777D0FFDA0D24;
	fma.rn.f64 	%fd782, %fd2658, 0d3FF71547652B82FE, %fd781;
	mul.f64 	%fd2659, %fd2639, %fd782;
$L__BB0_107:
	setp.eq.f64 	%p81, %fd2638, 0d0000000000000000;
	mov.f64 	%fd2663, 0d0000000000000000;
	@%p81 bra 	$L__BB0_116;
	{
	.reg .b32 %temp; 
	mov.b64 	{%temp, %r2687}, %fd2638;
	}
	{
	.reg .b32 %temp; 
	mov.b64 	{%r2688, %temp}, %fd2638;
	}
	setp.gt.s32 	%p82, %r2687, 1048575;
	mov.b32 	%r2689, -1023;
	mov.f64 	%fd2660, %fd2638;
	@%p82 bra 	$L__BB0_110;
	mul.f64 	%fd2660, %fd2638, 0d4350000000000000;
	{
	.reg .b32 %temp; 
	mov.b64 	{%temp, %r2687}, %fd2660;
	}
	{
	.reg .b32 %temp; 
	mov.b64 	{%r2688, %temp}, %fd2660;
	}
	mov.b32 	%r2689, -1077;
$L__BB0_110:
	add.s32 	%r1315, %r2687, -1;
	setp.gt.u32 	%p83, %r1315, 2146435070;
	@%p83 bra 	$L__BB0_114;
	shr.u32 	%r1318, %r2687, 20;
	add.s32 	%r2690, %r2689, %r1318;
	and.b32  	%r1319, %r2687, 1048575;
	or.b32  	%r1320, %r1319, 1072693248;
	mov.b64 	%fd2661, {%r2688, %r1320};
	setp.lt.u32 	%p85, %r1320, 1073127583;
	@%p85 bra 	$L__BB0_113;
	{
	.reg .b32 %temp; 
	mov.b64 	{%r1321, %temp}, %fd2661;
	}
	{
	.reg .b32 %temp; 
	mov.b64 	{%temp, %r1322}, %fd2661;
	}
	add.s32 	%r1323, %r1322, -1048576;
	mov.b64 	%fd2661, {%r1321, %r1323};
	add.s32 	%r2690, %r2690, 1;
$L__BB0_113:
	add.f64 	%fd785, %fd2661, 0dBFF0000000000000;
	add.f64 	%fd786, %fd2661, 0d3FF0000000000000;
	rcp.approx.ftz.f64 	%fd787, %fd786;
	neg.f64 	%fd788, %fd786;
	fma.rn.f64 	%fd789, %fd788, %fd787, 0d3FF0000000000000;
	fma.rn.f64 	%fd790, %fd789, %fd789, %fd789;
	fma.rn.f64 	%fd791, %fd790, %fd787, %fd787;
	mul.f64 	%fd792, %fd785, %fd791;
	fma.rn.f64 	%fd793, %fd785, %fd791, %fd792;
	mul.f64 	%fd794, %fd793, %fd793;
	fma.rn.f64 	%fd795, %fd794, 0d3EB1380B3AE80F1E, 0d3ED0EE258B7A8B04;
	fma.rn.f64 	%fd796, %fd795, %fd794, 0d3EF3B2669F02676F;
	fma.rn.f64 	%fd797, %fd796, %fd794, 0d3F1745CBA9AB0956;
	fma.rn.f64 	%fd798, %fd797, %fd794, 0d3F3C71C72D1B5154;
	fma.rn.f64 	%fd799, %fd798, %fd794, 0d3F624924923BE72D;
	fma.rn.f64 	%fd800, %fd799, %fd794, 0d3F8999999999A3C4;
	fma.rn.f64 	%fd801, %fd800, %fd794, 0d3FB5555555555554;
	sub.f64 	%fd802, %fd785, %fd793;
	add.f64 	%fd803, %fd802, %fd802;
	neg.f64 	%fd804, %fd793;
	fma.rn.f64 	%fd805, %fd804, %fd785, %fd803;
	mul.f64 	%fd806, %fd791, %fd805;
	mul.f64 	%fd807, %fd794, %fd801;
	fma.rn.f64 	%fd808, %fd807, %fd793, %fd806;
	xor.b32  	%r1324, %r2690, -2147483648;
	mov.b32 	%r1325, 1127219200;
	mov.b64 	%fd809, {%r1324, %r1325};
	mov.b32 	%r1326, -2147483648;
	mov.b64 	%fd810, {%r1326, %r1325};
	sub.f64 	%fd811, %fd809, %fd810;
	fma.rn.f64 	%fd812, %fd811, 0d3FE62E42FEFA39EF, %fd793;
	fma.rn.f64 	%fd813, %fd811, 0dBFE62E42FEFA39EF, %fd812;
	sub.f64 	%fd814, %fd813, %fd793;
	sub.f64 	%fd815, %fd808, %fd814;
	fma.rn.f64 	%fd816, %fd811, 0d3C7ABC9E3B39803F, %fd815;
	add.f64 	%fd2662, %fd812, %fd816;
	bra.uni 	$L__BB0_115;
$L__BB0_114:
	fma.rn.f64 	%fd784, %fd2660, 0d7FF0000000000000, 0d7FF0000000000000;
	{
	.reg .b32 %temp; 
	mov.b64 	{%temp, %r1316}, %fd2660;
	}
	and.b32  	%r1317, %r1316, 2147483647;
	setp.eq.s32 	%p84, %r1317, 0;
	selp.f64 	%fd2662, 0dFFF0000000000000, %fd784, %p84;
$L__BB0_115:
	mul.f64 	%fd817, %fd2662, 0d3C7777D0FFDA0D24;
	fma.rn.f64 	%fd818, %fd2662, 0d3FF71547652B82FE, %fd817;
	mul.f64 	%fd2663, %fd2638, %fd818;
$L__BB0_116:
	setp.eq.f64 	%p86, %fd2637, 0d0000000000000000;
	mov.f64 	%fd2667, 0d0000000000000000;
	@%p86 bra 	$L__BB0_125;
	{
	.reg .b32 %temp; 
	mov.b64 	{%temp, %r2691}, %fd2637;
	}
	{
	.reg .b32 %temp; 
	mov.b64 	{%r2692, %temp}, %fd2637;
	}
	setp.gt.s32 	%p87, %r2691, 1048575;
	mov.b32 	%r2693, -1023;
	mov.f64 	%fd2664, %fd2637;
	@%p87 bra 	$L__BB0_119;
	mul.f64 	%fd2664, %fd2637, 0d4350000000000000;
	{
	.reg .b32 %temp; 
	mov.b64 	{%temp, %r2691}, %fd2664;
	}
	{
	.reg .b32 %temp; 
	mov.b64 	{%r2692, %temp}, %fd2664;
	}
	mov.b32 	%r2693, -1077;
$L__BB0_119:
	add.s32 	%r1329, %r2691, -1;
	setp.gt.u32 	%p88, %r1329, 2146435070;
	@%p88 bra 	$L__BB0_123;
	shr.u32 	%r1332, %r2691, 20;
	add.s32 	%r2694, %r2693, %r1332;
	and.b32  	%r1333, %r2691, 1048575;
	or.b32  	%r1334, %r1333, 1072693248;
	mov.b64 	%fd2665, {%r2692, %r1334};
	setp.lt.u32 	%p90, %r1334, 1073127583;
	@%p90 bra 	$L__BB0_122;
	{
	.reg .b32 %temp; 
	mov.b64 	{%r1335, %temp}, %fd2665;
	}
	{
	.reg .b32 %temp; 
	mov.b64 	{%temp, %r1336}, %fd2665;
	}
	add.s32 	%r1337, %r1336, -1048576;
	mov.b64 	%fd2665, {%r1335, %r1337};
	add.s32 	%r2694, %r2694, 1;
$L__BB0_122:
	add.f64 	%fd821, %fd2665, 0dBFF0000000000000;
	add.f64 	%fd822, %fd2665, 0d3FF0000000000000;
	rcp.approx.ftz.f64 	%fd823, %fd822;
	neg.f64 	%fd824, %fd822;
	fma.rn.f64 	%fd825, %fd824, %fd823, 0d3FF0000000000000;
	fma.rn.f64 	%fd826, %fd825, %fd825, %fd825;
	fma.rn.f64 	%fd827, %fd826, %fd823, %fd823;
	mul.f64 	%fd828, %fd821, %fd827;
	fma.rn.f64 	%fd829, %fd821, %fd827, %fd828;
	mul.f64 	%fd830, %fd829, %fd829;
	fma.rn.f64 	%fd831, %fd830, 0d3EB1380B3AE80F1E, 0d3ED0EE258B7A8B04;
	fma.rn.f64 	%fd832, %fd831, %fd830, 0d3EF3B2669F02676F;
	fma.rn.f64 	%fd833, %fd832, %fd830, 0d3F1745CBA9AB0956;
	fma.rn.f64 	%fd834, %fd833, %fd830, 0d3F3C71C72D1B5154;
	fma.rn.f64 	%fd835, %fd834, %fd830, 0d3F624924923BE72D;
	fma.rn.f64 	%fd836, %fd835, %fd830, 0d3F8999999999A3C4;
	fma.rn.f64 	%fd837, %fd836, %fd830, 0d3FB5555555555554;
	sub.f64 	%fd838, %fd821, %fd829;
	add.f64 	%fd839, %fd838, %fd838;
	neg.f64 	%fd840, %fd829;
	fma.rn.f64 	%fd841, %fd840, %fd821, %fd839;
	mul.f64 	%fd842, %fd827, %fd841;
	mul.f64 	%fd843, %fd830, %fd837;
	fma.rn.f64 	%fd844, %fd843, %fd829, %fd842;
	xor.b32  	%r1338, %r2694, -2147483648;
	mov.b32 	%r1339, 1127219200;
	mov.b64 	%fd845, {%r1338, %r1339};
	mov.b32 	%r1340, -2147483648;
	mov.b64 	%fd846, {%r1340, %r1339};
	sub.f64 	%fd847, %fd845, %fd846;
	fma.rn.f64 	%fd848, %fd847, 0d3FE62E42FEFA39EF, %fd829;
	fma.rn.f64 	%fd849, %fd847, 0dBFE62E42FEFA39EF, %fd848;
	sub.f64 	%fd850, %fd849, %fd829;
	sub.f64 	%fd851, %fd844, %fd850;
	fma.rn.f64 	%fd852, %fd847, 0d3C7ABC9E3B39803F, %fd851;
	add.f64 	%fd2666, %fd848, %fd852;
	bra.uni 	$L__BB0_124;
$L__BB0_123:
	fma.rn.f64 	%fd820, %fd2664, 0d7FF0000000000000, 0d7FF0000000000000;
	{
	.reg .b32 %temp; 
	mov.b64 	{%temp, %r1330}, %fd2664;
	}
	and.b32  	%r1331, %r1330, 2147483647;
	setp.eq.s32 	%p89, %r1331, 0;
	selp.f64 	%fd2666, 0dFFF0000000000000, %fd820, %p89;
$L__BB0_124:
	mul.f64 	%fd853, %fd2666, 0d3C7777D0FFDA0D24;
	fma.rn.f64 	%fd854, %fd2666, 0d3FF71547652B82FE, %fd853;
	mul.f64 	%fd2667, %fd2637, %fd854;
$L__BB0_125:
	setp.eq.f64 	%p91, %fd2636, 0d0000000000000000;
	mov.f64 	%fd2671, 0d0000000000000000;
	@%p91 bra 	$L__BB0_134;
	{
	.reg .b32 %temp; 
	mov.b64 	{%temp, %r2695}, %fd2636;
	}
	{
	.reg .b32 %temp; 
	mov.b64 	{%r2696, %temp}, %fd2636;
	}
	setp.gt.s32 	%p92, %r2695, 1048575;
	mov.b32 	%r2697, -1023;
	mov.f64 	%fd2668, %fd2636;
	@%p92 bra 	$L__BB0_128;
	mul.f64 	%fd2668, %fd2636, 0d4350000000000000;
	{
	.reg .b32 %temp; 
	mov.b64 	{%temp, %r2695}, %fd2668;
	}
	{
	.reg .b32 %temp; 
	mov.b64 	{%r2696, %temp}, %fd2668;
	}
	mov.b32 	%r2697, -1077;
$L__BB0_128:
	add.s32 	%r1343, %r2695, -1;
	setp.gt.u32 	%p93, %r1343, 2146435070;
	@%p93 bra 	$L__BB0_132;
	shr.u32 	%r1346, %r2695, 20;
	add.s32 	%r2698, %r2697, %r1346;
	and.b32  	%r1347, %r2695, 1048575;
	or.b32  	%r1348, %r1347, 1072693248;
	mov.b64 	%fd2669, {%r2696, %r1348};
	setp.lt.u32 	%p95, %r1348, 1073127583;
	@%p95 bra 	$L__BB0_131;
	{
	.reg .b32 %temp; 
	mov.b64 	{%r1349, %temp}, %fd2669;
	}
	{
	.reg .b32 %temp; 
	mov.b64 	{%temp, %r1350}, %fd2669;
	}
	add.s32 	%r1351, %r1350, -1048576;
	mov.b64 	%fd2669, {%r1349, %r1351};
	add.s32 	%r2698, %r2698, 1;
$L__BB0_131:
	add.f64 	%fd857, %fd2669, 0dBFF0000000000000;
	add.f64 	%fd858, %fd2669, 0d3FF0000000000000;
	rcp.approx.ftz.f64 	%fd859, %fd858;
	neg.f64 	%fd860, %fd858;
	fma.rn.f64 	%fd861, %fd860, %fd859, 0d3FF0000000000000;
	fma.rn.f64 	%fd862, %fd861, %fd861, %fd861;
	fma.rn.f64 	%fd863, %fd862, %fd859, %fd859;
	mul.f64 	%fd864, %fd857, %fd863;
	fma.rn.f64 	%fd865, %fd857, %fd863, %fd864;
	mul.f64 	%fd866, %fd865, %fd865;
	fma.rn.f64 	%fd867, %fd866, 0d3EB1380B3AE80F1E, 0d3ED0EE258B7A8B04;
	fma.rn.f64 	%fd868, %fd867, %fd866, 0d3EF3B2669F02676F;
	fma.rn.f64 	%fd869, %fd868, %fd866, 0d3F1745CBA9AB0956;
	fma.rn.f64 	%fd870, %fd869, %fd866, 0d3F3C71C72D1B5154;
	fma.rn.f64 	%fd871, %fd870, %fd866, 0d3F624924923BE72D;
	fma.rn.f64 	%fd872, %fd871, %fd866, 0d3F8999999999A3C4;
	fma.rn.f64 	%fd873, %fd872, %fd866, 0d3FB5555555555554;
	sub.f64 	%fd874, %fd857, %fd865;
	add.f64 	%fd875, %fd874, %fd874;
	neg.f64 	%fd876, %fd865;
	fma.rn.f64 	%fd877, %fd876, %fd857, %fd875;
	mul.f64 	%fd878, %fd863, %fd877;
	mul.f64 	%fd879, %fd866, %fd873;
	fma.rn.f64 	%fd880, %fd879, %fd865, %fd878;
	xor.b32  	%r1352, %r2698, -2147483648;
	mov.b32 	%r1353, 1127219200;
	mov.b64 	%fd881, {%r1352, %r1353};
	mov.b32 	%r1354, -2147483648;
	mov.b64 	%fd882, {%r1354, %r1353};
	sub.f64 	%fd883, %fd881, %fd882;
	fma.rn.f64 	%fd884, %fd883, 0d3FE62E42FEFA39EF, %fd865;
	fma.rn.f64 	%fd885, %fd883, 0dBFE62E42FEFA39EF, %fd884;
	sub.f64 	%fd886, %fd885, %fd865;
	sub.f64 	%fd887, %fd880, %fd886;
	fma.rn.f64 	%fd888, %fd883, 0d3C7ABC9E3B39803F, %fd887;
	add.f64 	%fd2670, %fd884, %fd888;
	bra.uni 	$L__BB0_133;
$L__BB0_132:
	fma.rn.f64 	%fd856, %fd2668, 0d7FF0000000000000, 0d7FF0000000000000;
	{
	.reg .b32 %temp; 
	mov.b64 	{%temp, %r1344}, %fd2668;
	}
	and.b32  	%r1345, %r1344, 2147483647;
	setp.eq.s32 	%p94, %r1345, 0;
	selp.f64 	%fd2670, 0dFFF0000000000000, %fd856, %p94;
$L__BB0_133:
	mul.f64 	%fd889, %fd2670, 0d3C7777D0FFDA0D24;
	fma.rn.f64 	%fd890, %fd2670, 0d3FF71547652B82FE, %fd889;
	mul.f64 	%fd2671, %fd2636, %fd890;
$L__BB0_134:
	setp.lt.s32 	%p96, %r29, 1;
	add.f64 	%fd892, %fd2659, %fd2663;
	add.f64 	%fd893, %fd892, %fd2667;
	add.f64 	%fd894, %fd893, %fd2671;
	add.f64 	%fd895, %fd2647, %fd2655;
	add.f64 	%fd896, %fd895, %fd894;
	add.s32 	%r218, %r20, %r21;
	cvta.to.global.u64 	%rd102, %rd37;
	mul.wide.u32 	%rd103, %r218, 8;
	add.s64 	%rd104, %rd102, %rd103;
	st.global.f64 	[%rd104], %fd896;
	mov.f64 	%fd2679, 0d0000000000000000;
	mov.f64 	%fd2678, %fd2679;
	mov.f64 	%fd2677, %fd2679;
	mov.f64 	%fd2676, %fd2679;
	@%p96 bra 	$L__BB0_151;
	mul.lo.s32 	%r1356, %r29, %r934;
	cvt.rn.f64.s32 	%fd115, %r1356;
	cvt.u16.u32 	%rs7, %r937;
	mov.b32 	%r2700, 0;
	mov.f64 	%fd2676, 0d0000000000000000;
	mov.b16 	%rs47, 0;
	mov.u16 	%rs48, %rs47;
	mov.u32 	%r2699, %r937;
	mov.f64 	%fd2677, %fd2676;
	mov.f64 	%fd2678, %fd2676;
	mov.f64 	%fd2679, %fd2676;
$L__BB0_136:
	min.s32 	%r223, %r2699, %r28;
	mul.lo.s32 	%r2709, %r937, %r2700;
	sub.s32 	%r225, %r223, %r2709;
	add.s32 	%r226, %r2709, %r937;
	min.s32 	%r1358, %r28, %r226;
	setp.ge.s32 	%p97, %r2709, %r1358;
	mov.b32 	%r2720, 0;
	mov.u32 	%r2721, %r2720;
	@%p97 bra 	$L__BB0_150;
	sub.s32 	%r1361, %r2709, %r223;
	setp.gt.u32 	%p98, %r1361, -16;
	mov.b32 	%r2721, 0;
	mov.u32 	%r2720, %r2721;
	@%p98 bra 	$L__BB0_140;
	and.b32  	%r227, %r225, -16;
	mov.b32 	%r2721, 0;
	mov.u32 	%r2704, %r2721;
$L__BB0_139:
	.pragma "nounroll";
	add.s32 	%r1363, %r2709, %r3007;
	mul.wide.s32 	%rd105, %r1363, 8;
	add.s64 	%rd106, %rd1, %rd105;
	ld.global.f64 	%fd898, [%rd106];
	cvt.rzi.s32.f64 	%r1364, %fd898;
	add.s32 	%r1365, %r1364, %r2720;
	add.s64 	%rd107, %rd3, %rd105;
	ld.global.f64 	%fd899, [%rd107];
	cvt.rzi.s32.f64 	%r1366, %fd899;
	add.s32 	%r1367, %r1366, %r2721;
	ld.global.f64 	%fd900, [%rd106+8];
	cvt.rzi.s32.f64 	%r1368, %fd900;
	add.s32 	%r1369, %r1368, %r1365;
	ld.global.f64 	%fd901, [%rd107+8];
	cvt.rzi.s32.f64 	%r1370, %fd901;
	add.s32 	%r1371, %r1370, %r1367;
	ld.global.f64 	%fd902, [%rd106+16];
	cvt.rzi.s32.f64 	%r1372, %fd902;
	add.s32 	%r1373, %r1372, %r1369;
	ld.global.f64 	%fd903, [%rd107+16];
	cvt.rzi.s32.f64 	%r1374, %fd903;
	add.s32 	%r1375, %r1374, %r1371;
	ld.global.f64 	%fd904, [%rd106+24];
	cvt.rzi.s32.f64 	%r1376, %fd904;
	add.s32 	%r1377, %r1376, %r1373;
	ld.global.f64 	%fd905, [%rd107+24];
	cvt.rzi.s32.f64 	%r1378, %fd905;
	add.s32 	%r1379, %r1378, %r1375;
	ld.global.f64 	%fd906, [%rd106+32];
	cvt.rzi.s32.f64 	%r1380, %fd906;
	add.s32 	%r1381, %r1380, %r1377;
	ld.global.f64 	%fd907, [%rd107+32];
	cvt.rzi.s32.f64 	%r1382, %fd907;
	add.s32 	%r1383, %r1382, %r1379;
	ld.global.f64 	%fd908, [%rd106+40];
	cvt.rzi.s32.f64 	%r1384, %fd908;
	add.s32 	%r1385, %r1384, %r1381;
	ld.global.f64 	%fd909, [%rd107+40];
	cvt.rzi.s32.f64 	%r1386, %fd909;
	add.s32 	%r1387, %r1386, %r1383;
	ld.global.f64 	%fd910, [%rd106+48];
	cvt.rzi.s32.f64 	%r1388, %fd910;
	add.s32 	%r1389, %r1388, %r1385;
	ld.global.f64 	%fd911, [%rd107+48];
	cvt.rzi.s32.f64 	%r1390, %fd911;
	add.s32 	%r1391, %r1390, %r1387;
	ld.global.f64 	%fd912, [%rd106+56];
	cvt.rzi.s32.f64 	%r1392, %fd912;
	add.s32 	%r1393, %r1392, %r1389;
	ld.global.f64 	%fd913, [%rd107+56];
	cvt.rzi.s32.f64 	%r1394, %fd913;
	add.s32 	%r1395, %r1394, %r1391;
	ld.global.f64 	%fd914, [%rd106+64];
	cvt.rzi.s32.f64 	%r1396, %fd914;
	add.s32 	%r1397, %r1396, %r1393;
	ld.global.f64 	%fd915, [%rd107+64];
	cvt.rzi.s32.f64 	%r1398, %fd915;
	add.s32 	%r1399, %r1398, %r1395;
	ld.global.f64 	%fd916, [%rd106+72];
	cvt.rzi.s32.f64 	%r1400, %fd916;
	add.s32 	%r1401, %r1400, %r1397;
	ld.global.f64 	%fd917, [%rd107+72];
	cvt.rzi.s32.f64 	%r1402, %fd917;
	add.s32 	%r1403, %r1402, %r1399;
	ld.global.f64 	%fd918, [%rd106+80];
	cvt.rzi.s32.f64 	%r1404, %fd918;
	add.s32 	%r1405, %r1404, %r1401;
	ld.global.f64 	%fd919, [%rd107+80];
	cvt.rzi.s32.f64 	%r1406, %fd919;
	add.s32 	%r1407, %r1406, %r1403;
	ld.global.f64 	%fd920, [%rd106+88];
	cvt.rzi.s32.f64 	%r1408, %fd920;
	add.s32 	%r1409, %r1408, %r1405;
	ld.global.f64 	%fd921, [%rd107+88];
	cvt.rzi.s32.f64 	%r1410, %fd921;
	add.s32 	%r1411, %r1410, %r1407;
	ld.global.f64 	%fd922, [%rd106+96];
	cvt.rzi.s32.f64 	%r1412, %fd922;
	add.s32 	%r1413, %r1412, %r1409;
	ld.global.f64 	%fd923, [%rd107+96];
	cvt.rzi.s32.f64 	%r1414, %fd923;
	add.s32 	%r1415, %r1414, %r1411;
	ld.global.f64 	%fd924, [%rd106+104];
	cvt.rzi.s32.f64 	%r1416, %fd924;
	add.s32 	%r1417, %r1416, %r1413;
	ld.global.f64 	%fd925, [%rd107+104];
	cvt.rzi.s32.f64 	%r1418, %fd925;
	add.s32 	%r1419, %r1418, %r1415;
	ld.global.f64 	%fd926, [%rd106+112];
	cvt.rzi.s32.f64 	%r1420, %fd926;
	add.s32 	%r1421, %r1420, %r1417;
	ld.global.f64 	%fd927, [%rd107+112];
	cvt.rzi.s32.f64 	%r1422, %fd927;
	add.s32 	%r1423, %r1422, %r1419;
	ld.global.f64 	%fd928, [%rd106+120];
	cvt.rzi.s32.f64 	%r1424, %fd928;
	add.s32 	%r2720, %r1424, %r1421;
	ld.global.f64 	%fd929, [%rd107+120];
	cvt.rzi.s32.f64 	%r1425, %fd929;
	add.s32 	%r2721, %r1425, %r1423;
	add.s32 	%r2709, %r2709, 16;
	add.s32 	%r2704, %r2704, 16;
	setp.ne.s32 	%p99, %r2704, %r227;
	@%p99 bra 	$L__BB0_139;
$L__BB0_140:
	and.b32  	%r1426, %r225, 15;
	setp.eq.s32 	%p100, %r1426, 0;
	@%p100 bra 	$L__BB0_150;
	cvt.u16.u32 	%rs30, %r223;
	mul.lo.s16 	%rs31, %rs48, %rs7;
	sub.s16 	%rs32, %rs30, %rs31;
	cvt.u32.u16 	%r1428, %rs32;
	and.b32  	%r241, %r1428, 15;
	add.s32 	%r1429, %r241, -1;
	setp.lt.u32 	%p101, %r1429, 7;
	@%p101 bra 	$L__BB0_143;
	add.s32 	%r1430, %r2709, %r3007;
	mul.wide.s32 	%rd108, %r1430, 8;
	add.s64 	%rd109, %rd1, %rd108;
	ld.global.f64 	%fd930, [%rd109];
	cvt.rzi.s32.f64 	%r1431, %fd930;
	add.s32 	%r1432, %r1431, %r2720;
	add.s64 	%rd110, %rd3, %rd108;
	ld.global.f64 	%fd931, [%rd110];
	cvt.rzi.s32.f64 	%r1433, %fd931;
	add.s32 	%r1434, %r1433, %r2721;
	ld.global.f64 	%fd932, [%rd109+8];
	cvt.rzi.s32.f64 	%r1435, %fd932;
	add.s32 	%r1436, %r1435, %r1432;
	ld.global.f64 	%fd933, [%rd110+8];
	cvt.rzi.s32.f64 	%r1437, %fd933;
	add.s32 	%r1438, %r1437, %r1434;
	ld.global.f64 	%fd934, [%rd109+16];
	cvt.rzi.s32.f64 	%r1439, %fd934;
	add.s32 	%r1440, %r1439, %r1436;
	ld.global.f64 	%fd935, [%rd110+16];
	cvt.rzi.s32.f64 	%r1441, %fd935;
	add.s32 	%r1442, %r1441, %r1438;
	ld.global.f64 	%fd936, [%rd109+24];
	cvt.rzi.s32.f64 	%r1443, %fd936;
	add.s32 	%r1444, %r1443, %r1440;
	ld.global.f64 	%fd937, [%rd110+24];
	cvt.rzi.s32.f64 	%r1445, %fd937;
	add.s32 	%r1446, %r1445, %r1442;
	ld.global.f64 	%fd938, [%rd109+32];
	cvt.rzi.s32.f64 	%r1447, %fd938;
	add.s32 	%r1448, %r1447, %r1444;
	ld.global.f64 	%fd939, [%rd110+32];
	cvt.rzi.s32.f64 	%r1449, %fd939;
	add.s32 	%r1450, %r1449, %r1446;
	ld.global.f64 	%fd940, [%rd109+40];
	cvt.rzi.s32.f64 	%r1451, %fd940;
	add.s32 	%r1452, %r1451, %r1448;
	ld.global.f64 	%fd941, [%rd110+40];
	cvt.rzi.s32.f64 	%r1453, %fd941;
	add.s32 	%r1454, %r1453, %r1450;
	ld.global.f64 	%fd942, [%rd109+48];
	cvt.rzi.s32.f64 	%r1455, %fd942;
	add.s32 	%r1456, %r1455, %r1452;
	ld.global.f64 	%fd943, [%rd110+48];
	cvt.rzi.s32.f64 	%r1457, %fd943;
	add.s32 	%r1458, %r1457, %r1454;
	ld.global.f64 	%fd944, [%rd109+56];
	cvt.rzi.s32.f64 	%r1459, %fd944;
	add.s32 	%r2720, %r1459, %r1456;
	ld.global.f64 	%fd945, [%rd110+56];
	cvt.rzi.s32.f64 	%r1460, %fd945;
	add.s32 	%r2721, %r1460, %r1458;
	add.s32 	%r2709, %r2709, 8;
$L__BB0_143:
	and.b32  	%r1461, %r241, 7;
	setp.eq.s32 	%p102, %r1461, 0;
	@%p102 bra 	$L__BB0_150;
	cvt.u16.u32 	%rs33, %r223;
	mul.lo.s16 	%rs34, %rs47, %rs7;
	sub.s16 	%rs35, %rs33, %rs34;
	cvt.u32.u16 	%r1463, %rs35;
	and.b32  	%r1464, %r1463, 7;
	and.b32  	%r250, %r1463, 3;
	add.s32 	%r1465, %r1464, -1;
	setp.lt.u32 	%p103, %r1465, 3;
	@%p103 bra 	$L__BB0_146;
	add.s32 	%r1466, %r2709, %r3007;
	mul.wide.s32 	%rd111, %r1466, 8;
	add.s64 	%rd112, %rd1, %rd111;
	ld.global.f64 	%fd946, [%rd112];
	cvt.rzi.s32.f64 	%r1467, %fd946;
	add.s32 	%r1468, %r1467, %r2720;
	add.s64 	%rd113, %rd3, %rd111;
	ld.global.f64 	%fd947, [%rd113];
	cvt.rzi.s32.f64 	%r1469, %fd947;
	add.s32 	%r1470, %r1469, %r2721;
	ld.global.f64 	%fd948, [%rd112+8];
	cvt.rzi.s32.f64 	%r1471, %fd948;
	add.s32 	%r1472, %r1471, %r1468;
	ld.global.f64 	%fd949, [%rd113+8];
	cvt.rzi.s32.f64 	%r1473, %fd949;
	add.s32 	%r1474, %r1473, %r1470;
	ld.global.f64 	%fd950, [%rd112+16];
	cvt.rzi.s32.f64 	%r1475, %fd950;
	add.s32 	%r1476, %r1475, %r1472;
	ld.global.f64 	%fd951, [%rd113+16];
	cvt.rzi.s32.f64 	%r1477, %fd951;
	add.s32 	%r1478, %r1477, %r1474;
	ld.global.f64 	%fd952, [%rd112+24];
	cvt.rzi.s32.f64 	%r1479, %fd952;
	add.s32 	%r2720, %r1479, %r1476;
	ld.global.f64 	%fd953, [%rd113+24];
	cvt.rzi.s32.f64 	%r1480, %fd953;
	add.s32 	%r2721, %r1480, %r1478;
	add.s32 	%r2709, %r2709, 4;
$L__BB0_146:
	setp.eq.s32 	%p104, %r250, 0;
	@%p104 bra 	$L__BB0_150;
	add.s32 	%r1481, %r2709, %r3007;
	mul.wide.s32 	%rd114, %r1481, 8;
	add.s64 	%rd23, %rd1, %rd114;
	ld.global.f64 	%fd954, [%rd23];
	cvt.rzi.s32.f64 	%r1482, %fd954;
	add.s32 	%r2720, %r1482, %r2720;
	add.s64 	%rd24, %rd3, %rd114;
	ld.global.f64 	%fd955, [%rd24];
	cvt.rzi.s32.f64 	%r1483, %fd955;
	add.s32 	%r2721, %r1483, %r2721;
	setp.eq.s32 	%p105, %r250, 1;
	@%p105 bra 	$L__BB0_150;
	ld.global.f64 	%fd956, [%rd23+8];
	cvt.rzi.s32.f64 	%r1484, %fd956;
	add.s32 	%r2720, %r1484, %r2720;
	ld.global.f64 	%fd957, [%rd24+8];
	cvt.rzi.s32.f64 	%r1485, %fd957;
	add.s32 	%r2721, %r1485, %r2721;
	setp.eq.s32 	%p106, %r250, 2;
	@%p106 bra 	$L__BB0_150;
	ld.global.f64 	%fd958, [%rd23+16];
	cvt.rzi.s32.f64 	%r1486, %fd958;
	add.s32 	%r2720, %r1486, %r2720;
	ld.global.f64 	%fd959, [%rd24+16];
	cvt.rzi.s32.f64 	%r1487, %fd959;
	add.s32 	%r2721, %r1487, %r2721;
$L__BB0_150:
	min.s32 	%r1488, %r2720, %r2721;
	setp.lt.s32 	%p107, %r2721, %r2720;
	sub.s32 	%r1489, %r2721, %r2720;
	selp.b32 	%r1490, 0, %r1489, %p107;
	setp.lt.s32 	%p108, %r2720, %r2721;
	sub.s32 	%r1491, %r2720, %r2721;
	selp.b32 	%r1492, 0, %r1491, %p108;
	add.s32 	%r1493, %r1488, %r1492;
	add.s32 	%r1494, %r1493, %r1490;
	sub.s32 	%r1495, %r934, %r1494;
	cvt.rn.f64.s32 	%fd960, %r1495;
	div.rn.f64 	%fd961, %fd960, %fd115;
	add.f64 	%fd2679, %fd2679, %fd961;
	cvt.rn.f64.s32 	%fd962, %r1490;
	div.rn.f64 	%fd963, %fd962, %fd115;
	add.f64 	%fd2678, %fd2678, %fd963;
	cvt.rn.f64.s32 	%fd964, %r1492;
	div.rn.f64 	%fd965, %fd964, %fd115;
	add.f64 	%fd2677, %fd2677, %fd965;
	cvt.rn.f64.s32 	%fd966, %r1488;
	div.rn.f64 	%fd967, %fd966, %fd115;
	add.f64 	%fd2676, %fd2676, %fd967;
	add.s32 	%r2700, %r2700, 1;
	add.s32 	%r2699, %r226, %r937;
	setp.eq.s32 	%p109, %r2700, %r29;
	add.s16 	%rs48, %rs48, 1;
	add.s16 	%rs47, %rs47, 1;
	@%p109 bra 	$L__BB0_151;
	bra.uni 	$L__BB0_136;
$L__BB0_151:
	setp.le.s32 	%p110, %r27, %r3007;
	mov.f64 	%fd2680, 0d0000000000000000;
	@%p110 bra 	$L__BB0_165;
	and.b32  	%r219, %r28, 15;
	sub.s32 	%r1498, %r22, %r27;
	add.s32 	%r1499, %r1498, %r25;
	setp.gt.u32 	%p111, %r1499, -16;
	mov.b32 	%r2737, 0;
	mov.u32 	%r2726, %r3007;
	@%p111 bra 	$L__BB0_155;
	and.b32  	%r220, %r28, -16;
	mov.b32 	%r2737, 0;
	mov.u32 	%r2726, %r3007;
	mov.u32 	%r2724, %r2737;
$L__BB0_154:
	.pragma "nounroll";
	mul.wide.s32 	%rd115, %r2726, 8;
	add.s64 	%rd116, %rd1, %rd115;
	ld.global.f64 	%fd969, [%rd116];
	cvt.rzi.s32.f64 	%r1501, %fd969;
	add.s32 	%r1502, %r1501, %r2737;
	ld.global.f64 	%fd970, [%rd116+8];
	cvt.rzi.s32.f64 	%r1503, %fd970;
	add.s32 	%r1504, %r1503, %r1502;
	ld.global.f64 	%fd971, [%rd116+16];
	cvt.rzi.s32.f64 	%r1505, %fd971;
	add.s32 	%r1506, %r1505, %r1504;
	ld.global.f64 	%fd972, [%rd116+24];
	cvt.rzi.s32.f64 	%r1507, %fd972;
	add.s32 	%r1508, %r1507, %r1506;
	ld.global.f64 	%fd973, [%rd116+32];
	cvt.rzi.s32.f64 	%r1509, %fd973;
	add.s32 	%r1510, %r1509, %r1508;
	ld.global.f64 	%fd974, [%rd116+40];
	cvt.rzi.s32.f64 	%r1511, %fd974;
	add.s32 	%r1512, %r1511, %r1510;
	ld.global.f64 	%fd975, [%rd116+48];
	cvt.rzi.s32.f64 	%r1513, %fd975;
	add.s32 	%r1514, %r1513, %r1512;
	ld.global.f64 	%fd976, [%rd116+56];
	cvt.rzi.s32.f64 	%r1515, %fd976;
	add.s32 	%r1516, %r1515, %r1514;
	ld.global.f64 	%fd977, [%rd116+64];
	cvt.rzi.s32.f64 	%r1517, %fd977;
	add.s32 	%r1518, %r1517, %r1516;
	ld.global.f64 	%fd978, [%rd116+72];
	cvt.rzi.s32.f64 	%r1519, %fd978;
	add.s32 	%r1520, %r1519, %r1518;
	ld.global.f64 	%fd979, [%rd116+80];
	cvt.rzi.s32.f64 	%r1521, %fd979;
	add.s32 	%r1522, %r1521, %r1520;
	ld.global.f64 	%fd980, [%rd116+88];
	cvt.rzi.s32.f64 	%r1523, %fd980;
	add.s32 	%r1524, %r1523, %r1522;
	ld.global.f64 	%fd981, [%rd116+96];
	cvt.rzi.s32.f64 	%r1525, %fd981;
	add.s32 	%r1526, %r1525, %r1524;
	ld.global.f64 	%fd982, [%rd116+104];
	cvt.rzi.s32.f64 	%r1527, %fd982;
	add.s32 	%r1528, %r1527, %r1526;
	ld.global.f64 	%fd983, [%rd116+112];
	cvt.rzi.s32.f64 	%r1529, %fd983;
	add.s32 	%r1530, %r1529, %r1528;
	ld.global.f64 	%fd984, [%rd116+120];
	cvt.rzi.s32.f64 	%r1531, %fd984;
	add.s32 	%r2737, %r1531, %r1530;
	add.s32 	%r2726, %r2726, 16;
	add.s32 	%r2724, %r2724, 16;
	setp.ne.s32 	%p112, %r2724, %r220;
	@%p112 bra 	$L__BB0_154;
$L__BB0_155:
	setp.eq.s32 	%p113, %r219, 0;
	@%p113 bra 	$L__BB0_164;
	and.b32  	%r278, %r28, 7;
	setp.lt.u32 	%p114, %r219, 8;
	@%p114 bra 	$L__BB0_158;
	mul.wide.s32 	%rd117, %r2726, 8;
	add.s64 	%rd118, %rd1, %rd117;
	ld.global.f64 	%fd985, [%rd118];
	cvt.rzi.s32.f64 	%r1533, %fd985;
	add.s32 	%r1534, %r1533, %r2737;
	ld.global.f64 	%fd986, [%rd118+8];
	cvt.rzi.s32.f64 	%r1535, %fd986;
	add.s32 	%r1536, %r1535, %r1534;
	ld.global.f64 	%fd987, [%rd118+16];
	cvt.rzi.s32.f64 	%r1537, %fd987;
	add.s32 	%r1538, %r1537, %r1536;
	ld.global.f64 	%fd988, [%rd118+24];
	cvt.rzi.s32.f64 	%r1539, %fd988;
	add.s32 	%r1540, %r1539, %r1538;
	ld.global.f64 	%fd989, [%rd118+32];
	cvt.rzi.s32.f64 	%r1541, %fd989;
	add.s32 	%r1542, %r1541, %r1540;
	ld.global.f64 	%fd990, [%rd118+40];
	cvt.rzi.s32.f64 	%r1543, %fd990;
	add.s32 	%r1544, %r1543, %r1542;
	ld.global.f64 	%fd991, [%rd118+48];
	cvt.rzi.s32.f64 	%r1545, %fd991;
	add.s32 	%r1546, %r1545, %r1544;
	ld.global.f64 	%fd992, [%rd118+56];
	cvt.rzi.s32.f64 	%r1547, %fd992;
	add.s32 	%r2737, %r1547, %r1546;
	add.s32 	%r2726, %r2726, 8;
$L__BB0_158:
	setp.eq.s32 	%p115, %r278, 0;
	@%p115 bra 	$L__BB0_164;
	and.b32  	%r284, %r28, 3;
	setp.lt.u32 	%p116, %r278, 4;
	@%p116 bra 	$L__BB0_161;
	mul.wide.s32 	%rd119, %r2726, 8;
	add.s64 	%rd120, %rd1, %rd119;
	ld.global.f64 	%fd993, [%rd120];
	cvt.rzi.s32.f64 	%r1549, %fd993;
	add.s32 	%r1550, %r1549, %r2737;
	ld.global.f64 	%fd994, [%rd120+8];
	cvt.rzi.s32.f64 	%r1551, %fd994;
	add.s32 	%r1552, %r1551, %r1550;
	ld.global.f64 	%fd995, [%rd120+16];
	cvt.rzi.s32.f64 	%r1553, %fd995;
	add.s32 	%r1554, %r1553, %r1552;
	ld.global.f64 	%fd996, [%rd120+24];
	cvt.rzi.s32.f64 	%r1555, %fd996;
	add.s32 	%r2737, %r1555, %r1554;
	add.s32 	%r2726, %r2726, 4;
$L__BB0_161:
	setp.eq.s32 	%p117, %r284, 0;
	@%p117 bra 	$L__BB0_164;
	mov.b32 	%r2736, 0;
$L__BB0_163:
	.pragma "nounroll";
	mul.wide.s32 	%rd121, %r2726, 8;
	add.s64 	%rd122, %rd1, %rd121;
	ld.global.f64 	%fd997, [%rd122];
	cvt.rzi.s32.f64 	%r1557, %fd997;
	add.s32 	%r2737, %r1557, %r2737;
	add.s32 	%r2726, %r2726, 1;
	add.s32 	%r2736, %r2736, 1;
	setp.ne.s32 	%p118, %r2736, %r284;
	@%p118 bra 	$L__BB0_163;
$L__BB0_164:
	cvt.rn.f64.s32 	%fd2680, %r2737;
$L__BB0_165:
	div.rn.f64 	%fd130, %fd2680, %fd30;
	setp.eq.f64 	%p119, %fd130, 0d0000000000000000;
	setp.eq.f64 	%p120, %fd130, 0d3FF0000000000000;
	or.pred  	%p121, %p119, %p120;
	mov.f64 	%fd2687, 0d0000000000000000;
	@%p121 bra 	$L__BB0_181;
	{
	.reg .b32 %temp; 
	mov.b64 	{%temp, %r2738}, %fd130;
	}
	{
	.reg .b32 %temp; 
	mov.b64 	{%r2739, %temp}, %fd130;
	}
	setp.gt.s32 	%p122, %r2738, 1048575;
	mov.b32 	%r2740, -1023;
	mov.f64 	%fd2681, %fd130;
	@%p122 bra 	$L__BB0_168;
	mul.f64 	%fd2681, %fd130, 0d4350000000000000;
	{
	.reg .b32 %temp; 
	mov.b64 	{%temp, %r2738}, %fd2681;
	}
	{
	.reg .b32 %temp; 
	mov.b64 	{%r2739, %temp}, %fd2681;
	}
	mov.b32 	%r2740, -1077;
$L__BB0_168:
	add.s32 	%r1560, %r2738, -1;
	setp.gt.u32 	%p123, %r1560, 2146435070;
	@%p123 bra 	$L__BB0_172;
	shr.u32 	%r1563, %r2738, 20;
	add.s32 	%r2741, %r2740, %r1563;
	and.b32  	%r1564, %r2738, 1048575;
	or.b32  	%r1565, %r1564, 1072693248;
	mov.b64 	%fd2682, {%r2739, %r1565};
	setp.lt.u32 	%p125, %r1565, 1073127583;
	@%p125 bra 	$L__BB0_171;
	{
	.reg .b32 %temp; 
	mov.b64 	{%r1566, %temp}, %fd2682;
	}
	{
	.reg .b32 %temp; 
	mov.b64 	{%temp, %r1567}, %fd2682;
	}
	add.s32 	%r1568, %r1567, -1048576;
	mov.b64 	%fd2682, {%r1566, %r1568};
	add.s32 	%r2741, %r2741, 1;
$L__BB0_171:
	add.f64 	%fd1000, %fd2682, 0dBFF0000000000000;
	add.f64 	%fd1001, %fd2682, 0d3FF0000000000000;
	rcp.approx.ftz.f64 	%fd1002, %fd1001;
	neg.f64 	%fd1003, %fd1001;
	fma.rn.f64 	%fd1004, %fd1003, %fd1002, 0d3FF0000000000000;
	fma.rn.f64 	%fd1005, %fd1004, %fd1004, %fd1004;
	fma.rn.f64 	%fd1006, %fd1005, %fd1002, %fd1002;
	mul.f64 	%fd1007, %fd1000, %fd1006;
	fma.rn.f64 	%fd1008, %fd1000, %fd1006, %fd1007;
	mul.f64 	%fd1009, %fd1008, %fd1008;
	fma.rn.f64 	%fd1010, %fd1009, 0d3EB1380B3AE80F1E, 0d3ED0EE258B7A8B04;
	fma.rn.f64 	%fd1011, %fd1010, %fd1009, 0d3EF3B2669F02676F;
	fma.rn.f64 	%fd1012, %fd1011, %fd1009, 0d3F1745CBA9AB0956;
	fma.rn.f64 	%fd1013, %fd1012, %fd1009, 0d3F3C71C72D1B5154;
	fma.rn.f64 	%fd1014, %fd1013, %fd1009, 0d3F624924923BE72D;
	fma.rn.f64 	%fd1015, %fd1014, %fd1009, 0d3F8999999999A3C4;
	fma.rn.f64 	%fd1016, %fd1015, %fd1009, 0d3FB5555555555554;
	sub.f64 	%fd1017, %fd1000, %fd1008;
	add.f64 	%fd1018, %fd1017, %fd1017;
	neg.f64 	%fd1019, %fd1008;
	fma.rn.f64 	%fd1020, %fd1019, %fd1000, %fd1018;
	mul.f64 	%fd1021, %fd1006, %fd1020;
	mul.f64 	%fd1022, %fd1009, %fd1016;
	fma.rn.f64 	%fd1023, %fd1022, %fd1008, %fd1021;
	xor.b32  	%r1569, %r2741, -2147483648;
	mov.b32 	%r1570, 1127219200;
	mov.b64 	%fd1024, {%r1569, %r1570};
	mov.b32 	%r1571, -2147483648;
	mov.b64 	%fd1025, {%r1571, %r1570};
	sub.f64 	%fd1026, %fd1024, %fd1025;
	fma.rn.f64 	%fd1027, %fd1026, 0d3FE62E42FEFA39EF, %fd1008;
	fma.rn.f64 	%fd1028, %fd1026, 0dBFE62E42FEFA39EF, %fd1027;
	sub.f64 	%fd1029, %fd1028, %fd1008;
	sub.f64 	%fd1030, %fd1023, %fd1029;
	fma.rn.f64 	%fd1031, %fd1026, 0d3C7ABC9E3B39803F, %fd1030;
	add.f64 	%fd2683, %fd1027, %fd1031;
	bra.uni 	$L__BB0_173;
$L__BB0_172:
	fma.rn.f64 	%fd999, %fd2681, 0d7FF0000000000000, 0d7FF0000000000000;
	{
	.reg .b32 %temp; 
	mov.b64 	{%temp, %r1561}, %fd2681;
	}
	and.b32  	%r1562, %r1561, 2147483647;
	setp.eq.s32 	%p124, %r1562, 0;
	selp.f64 	%fd2683, 0dFFF0000000000000, %fd999, %p124;
$L__BB0_173:
	mul.f64 	%fd1032, %fd2683, 0d3C7777D0FFDA0D24;
	fma.rn.f64 	%fd1033, %fd2683, 0d3FF71547652B82FE, %fd1032;
	mul.f64 	%fd139, %fd130, %fd1033;
	mov.f64 	%fd1034, 0d3FF0000000000000;
	sub.f64 	%fd140, %fd1034, %fd130;
	{
	.reg .b32 %temp; 
	mov.b64 	{%temp, %r2742}, %fd140;
	}
	{
	.reg .b32 %temp; 
	mov.b64 	{%r2743, %temp}, %fd140;
	}
	setp.gt.s32 	%p126, %r2742, 1048575;
	mov.b32 	%r2744, -1023;
	mov.f64 	%fd2684, %fd140;
	@%p126 bra 	$L__BB0_175;
	mul.f64 	%fd2684, %fd140, 0d4350000000000000;
	{
	.reg .b32 %temp; 
	mov.b64 	{%temp, %r2742}, %fd2684;
	}
	{
	.reg .b32 %temp; 
	mov.b64 	{%r2743, %temp}, %fd2684;
	}
	mov.b32 	%r2744, -1077;
$L__BB0_175:
	add.s32 	%r1574, %r2742, -1;
	setp.gt.u32 	%p127, %r1574, 2146435070;
	@%p127 bra 	$L__BB0_179;
	shr.u32 	%r1577, %r2742, 20;
	add.s32 	%r2745, %r2744, %r1577;
	and.b32  	%r1578, %r2742, 1048575;
	or.b32  	%r1579, %r1578, 1072693248;
	mov.b64 	%fd2685, {%r2743, %r1579};
	setp.lt.u32 	%p129, %r1579, 1073127583;
	@%p129 bra 	$L__BB0_178;
	{
	.reg .b32 %temp; 
	mov.b64 	{%r1580, %temp}, %fd2685;
	}
	{
	.reg .b32 %temp; 
	mov.b64 	{%temp, %r1581}, %fd2685;
	}
	add.s32 	%r1582, %r1581, -1048576;
	mov.b64 	%fd2685, {%r1580, %r1582};
	add.s32 	%r2745, %r2745, 1;
$L__BB0_178:
	add.f64 	%fd1036, %fd2685, 0dBFF0000000000000;
	add.f64 	%fd1037, %fd2685, 0d3FF0000000000000;
	rcp.approx.ftz.f64 	%fd1038, %fd1037;
	neg.f64 	%fd1039, %fd1037;
	fma.rn.f64 	%fd1040, %fd1039, %fd1038, 0d3FF0000000000000;
	fma.rn.f64 	%fd1041, %fd1040, %fd1040, %fd1040;
	fma.rn.f64 	%fd1042, %fd1041, %fd1038, %fd1038;
	mul.f64 	%fd1043, %fd1036, %fd1042;
	fma.rn.f64 	%fd1044, %fd1036, %fd1042, %fd1043;
	mul.f64 	%fd1045, %fd1044, %fd1044;
	fma.rn.f64 	%fd1046, %fd1045, 0d3EB1380B3AE80F1E, 0d3ED0EE258B7A8B04;
	fma.rn.f64 	%fd1047, %fd1046, %fd1045, 0d3EF3B2669F02676F;
	fma.rn.f64 	%fd1048, %fd1047, %fd1045, 0d3F1745CBA9AB0956;
	fma.rn.f64 	%fd1049, %fd1048, %fd1045, 0d3F3C71C72D1B5154;
	fma.rn.f64 	%fd1050, %fd1049, %fd1045, 0d3F624924923BE72D;
	fma.rn.f64 	%fd1051, %fd1050, %fd1045, 0d3F8999999999A3C4;
	fma.rn.f64 	%fd1052, %fd1051, %fd1045, 0d3FB5555555555554;
	sub.f64 	%fd1053, %fd1036, %fd1044;
	add.f64 	%fd1054, %fd1053, %fd1053;
	neg.f64 	%fd1055, %fd1044;
	fma.rn.f64 	%fd1056, %fd1055, %fd1036, %fd1054;
	mul.f64 	%fd1057, %fd1042, %fd1056;
	mul.f64 	%fd1058, %fd1045, %fd1052;
	fma.rn.f64 	%fd1059, %fd1058, %fd1044, %fd1057;
	xor.b32  	%r1583, %r2745, -2147483648;
	mov.b32 	%r1584, 1127219200;
	mov.b64 	%fd1060, {%r1583, %r1584};
	mov.b32 	%r1585, -2147483648;
	mov.b64 	%fd1061, {%r1585, %r1584};
	sub.f64 	%fd1062, %fd1060, %fd1061;
	fma.rn.f64 	%fd1063, %fd1062, 0d3FE62E42FEFA39EF, %fd1044;
	fma.rn.f64 	%fd1064, %fd1062, 0dBFE62E42FEFA39EF, %fd1063;
	sub.f64 	%fd1065, %fd1064, %fd1044;
	sub.f64 	%fd1066, %fd1059, %fd1065;
	fma.rn.f64 	%fd1067, %fd1062, 0d3C7ABC9E3B39803F, %fd1066;
	add.f64 	%fd2686, %fd1063, %fd1067;
	bra.uni 	$L__BB0_180;
$L__BB0_179:
	fma.rn.f64 	%fd1035, %fd2684, 0d7FF0000000000000, 0d7FF0000000000000;
	{
	.reg .b32 %temp; 
	mov.b64 	{%temp, %r1575}, %fd2684;
	}
	and.b32  	%r1576, %r1575, 2147483647;
	setp.eq.s32 	%p128, %r1576, 0;
	selp.f64 	%fd2686, 0dFFF0000000000000, %fd1035, %p128;
$L__BB0_180:
	mul.f64 	%fd1068, %fd2686, 0d3C7777D0FFDA0D24;
	fma.rn.f64 	%fd1069, %fd2686, 0d3FF71547652B82FE, %fd1068;
	fma.rn.f64 	%fd1070, %fd140, %fd1069, %fd139;
	neg.f64 	%fd2687, %fd1070;
$L__BB0_181:
	mov.f64 	%fd2688, 0d0000000000000000;
	@%p110 bra 	$L__BB0_195;
	and.b32  	%r317, %r28, 15;
	sub.s32 	%r1588, %r22, %r27;
	add.s32 	%r1589, %r1588, %r25;
	setp.gt.u32 	%p131, %r1589, -16;
	mov.b32 	%r2761, 0;
	mov.u32 	%r2750, %r3007;
	@%p131 bra 	$L__BB0_185;
	and.b32  	%r318, %r28, -16;
	mov.b32 	%r2761, 0;
	mov.u32 	%r2750, %r3007;
	mov.u32 	%r2748, %r2761;
$L__BB0_184:
	.pragma "nounroll";
	mul.wide.s32 	%rd123, %r2750, 8;
	add.s64 	%rd124, %rd3, %rd123;
	ld.global.f64 	%fd1072, [%rd124];
	cvt.rzi.s32.f64 	%r1591, %fd1072;
	add.s32 	%r1592, %r1591, %r2761;
	ld.global.f64 	%fd1073, [%rd124+8];
	cvt.rzi.s32.f64 	%r1593, %fd1073;
	add.s32 	%r1594, %r1593, %r1592;
	ld.global.f64 	%fd1074, [%rd124+16];
	cvt.rzi.s32.f64 	%r1595, %fd1074;
	add.s32 	%r1596, %r1595, %r1594;
	ld.global.f64 	%fd1075, [%rd124+24];
	cvt.rzi.s32.f64 	%r1597, %fd1075;
	add.s32 	%r1598, %r1597, %r1596;
	ld.global.f64 	%fd1076, [%rd124+32];
	cvt.rzi.s32.f64 	%r1599, %fd1076;
	add.s32 	%r1600, %r1599, %r1598;
	ld.global.f64 	%fd1077, [%rd124+40];
	cvt.rzi.s32.f64 	%r1601, %fd1077;
	add.s32 	%r1602, %r1601, %r1600;
	ld.global.f64 	%fd1078, [%rd124+48];
	cvt.rzi.s32.f64 	%r1603, %fd1078;
	add.s32 	%r1604, %r1603, %r1602;
	ld.global.f64 	%fd1079, [%rd124+56];
	cvt.rzi.s32.f64 	%r1605, %fd1079;
	add.s32 	%r1606, %r1605, %r1604;
	ld.global.f64 	%fd1080, [%rd124+64];
	cvt.rzi.s32.f64 	%r1607, %fd1080;
	add.s32 	%r1608, %r1607, %r1606;
	ld.global.f64 	%fd1081, [%rd124+72];
	cvt.rzi.s32.f64 	%r1609, %fd1081;
	add.s32 	%r1610, %r1609, %r1608;
	ld.global.f64 	%fd1082, [%rd124+80];
	cvt.rzi.s32.f64 	%r1611, %fd1082;
	add.s32 	%r1612, %r1611, %r1610;
	ld.global.f64 	%fd1083, [%rd124+88];
	cvt.rzi.s32.f64 	%r1613, %fd1083;
	add.s32 	%r1614, %r1613, %r1612;
	ld.global.f64 	%fd1084, [%rd124+96];
	cvt.rzi.s32.f64 	%r1615, %fd1084;
	add.s32 	%r1616, %r1615, %r1614;
	ld.global.f64 	%fd1085, [%rd124+104];
	cvt.rzi.s32.f64 	%r1617, %fd1085;
	add.s32 	%r1618, %r1617, %r1616;
	ld.global.f64 	%fd1086, [%rd124+112];
	cvt.rzi.s32.f64 	%r1619, %fd1086;
	add.s32 	%r1620, %r1619, %r1618;
	ld.global.f64 	%fd1087, [%rd124+120];
	cvt.rzi.s32.f64 	%r1621, %fd1087;
	add.s32 	%r2761, %r1621, %r1620;
	add.s32 	%r2750, %r2750, 16;
	add.s32 	%r2748, %r2748, 16;
	setp.ne.s32 	%p132, %r2748, %r318;
	@%p132 bra 	$L__BB0_184;
$L__BB0_185:
	setp.eq.s32 	%p133, %r317, 0;
	@%p133 bra 	$L__BB0_194;
	and.b32  	%r328, %r28, 7;
	setp.lt.u32 	%p134, %r317, 8;
	@%p134 bra 	$L__BB0_188;
	mul.wide.s32 	%rd125, %r2750, 8;
	add.s64 	%rd126, %rd3, %rd125;
	ld.global.f64 	%fd1088, [%rd126];
	cvt.rzi.s32.f64 	%r1623, %fd1088;
	add.s32 	%r1624, %r1623, %r2761;
	ld.global.f64 	%fd1089, [%rd126+8];
	cvt.rzi.s32.f64 	%r1625, %fd1089;
	add.s32 	%r1626, %r1625, %r1624;
	ld.global.f64 	%fd1090, [%rd126+16];
	cvt.rzi.s32.f64 	%r1627, %fd1090;
	add.s32 	%r1628, %r1627, %r1626;
	ld.global.f64 	%fd1091, [%rd126+24];
	cvt.rzi.s32.f64 	%r1629, %fd1091;
	add.s32 	%r1630, %r1629, %r1628;
	ld.global.f64 	%fd1092, [%rd126+32];
	cvt.rzi.s32.f64 	%r1631, %fd1092;
	add.s32 	%r1632, %r1631, %r1630;
	ld.global.f64 	%fd1093, [%rd126+40];
	cvt.rzi.s32.f64 	%r1633, %fd1093;
	add.s32 	%r1634, %r1633, %r1632;
	ld.global.f64 	%fd1094, [%rd126+48];
	cvt.rzi.s32.f64 	%r1635, %fd1094;
	add.s32 	%r1636, %r1635, %r1634;
	ld.global.f64 	%fd1095, [%rd126+56];
	cvt.rzi.s32.f64 	%r1637, %fd1095;
	add.s32 	%r2761, %r1637, %r1636;
	add.s32 	%r2750, %r2750, 8;
$L__BB0_188:
	setp.eq.s32 	%p135, %r328, 0;
	@%p135 bra 	$L__BB0_194;
	and.b32  	%r334, %r28, 3;
	setp.lt.u32 	%p136, %r328, 4;
	@%p136 bra 	$L__BB0_191;
	mul.wide.s32 	%rd127, %r2750, 8;
	add.s64 	%rd128, %rd3, %rd127;
	ld.global.f64 	%fd1096, [%rd128];
	cvt.rzi.s32.f64 	%r1639, %fd1096;
	add.s32 	%r1640, %r1639, %r2761;
	ld.global.f64 	%fd1097, [%rd128+8];
	cvt.rzi.s32.f64 	%r1641, %fd1097;
	add.s32 	%r1642, %r1641, %r1640;
	ld.global.f64 	%fd1098, [%rd128+16];
	cvt.rzi.s32.f64 	%r1643, %fd1098;
	add.s32 	%r1644, %r1643, %r1642;
	ld.global.f64 	%fd1099, [%rd128+24];
	cvt.rzi.s32.f64 	%r1645, %fd1099;
	add.s32 	%r2761, %r1645, %r1644;
	add.s32 	%r2750, %r2750, 4;
$L__BB0_191:
	setp.eq.s32 	%p137, %r334, 0;
	@%p137 bra 	$L__BB0_194;
	mov.b32 	%r2760, 0;
$L__BB0_193:
	.pragma "nounroll";
	mul.wide.s32 	%rd129, %r2750, 8;
	add.s64 	%rd130, %rd3, %rd129;
	ld.global.f64 	%fd1100, [%rd130];
	cvt.rzi.s32.f64 	%r1647, %fd1100;
	add.s32 	%r2761, %r1647, %r2761;
	add.s32 	%r2750, %r2750, 1;
	add.s32 	%r2760, %r2760, 1;
	setp.ne.s32 	%p138, %r2760, %r334;
	@%p138 bra 	$L__BB0_193;
$L__BB0_194:
	cvt.rn.f64.s32 	%fd2688, %r2761;
$L__BB0_195:
	div.rn.f64 	%fd153, %fd2688, %fd30;
	setp.eq.f64 	%p139, %fd153, 0d0000000000000000;
	setp.eq.f64 	%p140, %fd153, 0d3FF0000000000000;
	or.pred  	%p141, %p139, %p140;
	mov.f64 	%fd2695, 0d0000000000000000;
	@%p141 bra 	$L__BB0_211;
	{
	.reg .b32 %temp; 
	mov.b64 	{%temp, %r2762}, %fd153;
	}
	{
	.reg .b32 %temp; 
	mov.b64 	{%r2763, %temp}, %fd153;
	}
	setp.gt.s32 	%p142, %r2762, 1048575;
	mov.b32 	%r2764, -1023;
	mov.f64 	%fd2689, %fd153;
	@%p142 bra 	$L__BB0_198;
	mul.f64 	%fd2689, %fd153, 0d4350000000000000;
	{
	.reg .b32 %temp; 
	mov.b64 	{%temp, %r2762}, %fd2689;
	}
	{
	.reg .b32 %temp; 
	mov.b64 	{%r2763, %temp}, %fd2689;
	}
	mov.b32 	%r2764, -1077;
$L__BB0_198:
	add.s32 	%r1650, %r2762, -1;
	setp.gt.u32 	%p143, %r1650, 2146435070;
	@%p143 bra 	$L__BB0_202;
	shr.u32 	%r1653, %r2762, 20;
	add.s32 	%r2765, %r2764, %r1653;
	and.b32  	%r1654, %r2762, 1048575;
	or.b32  	%r1655, %r1654, 1072693248;
	mov.b64 	%fd2690, {%r2763, %r1655};
	setp.lt.u32 	%p145, %r1655, 1073127583;
	@%p145 bra 	$L__BB0_201;
	{
	.reg .b32 %temp; 
	mov.b64 	{%r1656, %temp}, %fd2690;
	}
	{
	.reg .b32 %temp; 
	mov.b64 	{%temp, %r1657}, %fd2690;
	}
	add.s32 	%r1658, %r1657, -1048576;
	mov.b64 	%fd2690, {%r1656, %r1658};
	add.s32 	%r2765, %r2765, 1;
$L__BB0_201:
	add.f64 	%fd1103, %fd2690, 0dBFF0000000000000;
	add.f64 	%fd1104, %fd2690, 0d3FF0000000000000;
	rcp.approx.ftz.f64 	%fd1105, %fd1104;
	neg.f64 	%fd1106, %fd1104;
	fma.rn.f64 	%fd1107, %fd1106, %fd1105, 0d3FF0000000000000;
	fma.rn.f64 	%fd1108, %fd1107, %fd1107, %fd1107;
	fma.rn.f64 	%fd1109, %fd1108, %fd1105, %fd1105;
	mul.f64 	%fd1110, %fd1103, %fd1109;
	fma.rn.f64 	%fd1111, %fd1103, %fd1109, %fd1110;
	mul.f64 	%fd1112, %fd1111, %fd1111;
	fma.rn.f64 	%fd1113, %fd1112, 0d3EB1380B3AE80F1E, 0d3ED0EE258B7A8B04;
	fma.rn.f64 	%fd1114, %fd1113, %fd1112, 0d3EF3B2669F02676F;
	fma.rn.f64 	%fd1115, %fd1114, %fd1112, 0d3F1745CBA9AB0956;
	fma.rn.f64 	%fd1116, %fd1115, %fd1112, 0d3F3C71C72D1B5154;
	fma.rn.f64 	%fd1117, %fd1116, %fd1112, 0d3F624924923BE72D;
	fma.rn.f64 	%fd1118, %fd1117, %fd1112, 0d3F8999999999A3C4;
	fma.rn.f64 	%fd1119, %fd1118, %fd1112, 0d3FB5555555555554;
	sub.f64 	%fd1120, %fd1103, %fd1111;
	add.f64 	%fd1121, %fd1120, %fd1120;
	neg.f64 	%fd1122, %fd1111;
	fma.rn.f64 	%fd1123, %fd1122, %fd1103, %fd1121;
	mul.f64 	%fd1124, %fd1109, %fd1123;
	mul.f64 	%fd1125, %fd1112, %fd1119;
	fma.rn.f64 	%fd1126, %fd1125, %fd1111, %fd1124;
	xor.b32  	%r1659, %r2765, -2147483648;
	mov.b32 	%r1660, 1127219200;
	mov.b64 	%fd1127, {%r1659, %r1660};
	mov.b32 	%r1661, -2147483648;
	mov.b64 	%fd1128, {%r1661, %r1660};
	sub.f64 	%fd1129, %fd1127, %fd1128;
	fma.rn.f64 	%fd1130, %fd1129, 0d3FE62E42FEFA39EF, %fd1111;
	fma.rn.f64 	%fd1131, %fd1129, 0dBFE62E42FEFA39EF, %fd1130;
	sub.f64 	%fd1132, %fd1131, %fd1111;
	sub.f64 	%fd1133, %fd1126, %fd1132;
	fma.rn.f64 	%fd1134, %fd1129, 0d3C7ABC9E3B39803F, %fd1133;
	add.f64 	%fd2691, %fd1130, %fd1134;
	bra.uni 	$L__BB0_203;
$L__BB0_202:
	fma.rn.f64 	%fd1102, %fd2689, 0d7FF0000000000000, 0d7FF0000000000000;
	{
	.reg .b32 %temp; 
	mov.b64 	{%temp, %r1651}, %fd2689;
	}
	and.b32  	%r1652, %r1651, 2147483647;
	setp.eq.s32 	%p144, %r1652, 0;
	selp.f64 	%fd2691, 0dFFF0000000000000, %fd1102, %p144;
$L__BB0_203:
	mul.f64 	%fd1135, %fd2691, 0d3C7777D0FFDA0D24;
	fma.rn.f64 	%fd1136, %fd2691, 0d3FF71547652B82FE, %fd1135;
	mul.f64 	%fd162, %fd153, %fd1136;
	mov.f64 	%fd1137, 0d3FF0000000000000;
	sub.f64 	%fd163, %fd1137, %fd153;
	{
	.reg .b32 %temp; 
	mov.b64 	{%temp, %r2766}, %fd163;
	}
	{
	.reg .b32 %temp; 
	mov.b64 	{%r2767, %temp}, %fd163;
	}
	setp.gt.s32 	%p146, %r2766, 1048575;
	mov.b32 	%r2768, -1023;
	mov.f64 	%fd2692, %fd163;
	@%p146 bra 	$L__BB0_205;
	mul.f64 	%fd2692, %fd163, 0d4350000000000000;
	{
	.reg .b32 %temp; 
	mov.b64 	{%temp, %r2766}, %fd2692;
	}
	{
	.reg .b32 %temp; 
	mov.b64 	{%r2767, %temp}, %fd2692;
	}
	mov.b32 	%r2768, -1077;
$L__BB0_205:
	add.s32 	%r1664, %r2766, -1;
	setp.gt.u32 	%p147, %r1664, 2146435070;
	@%p147 bra 	$L__BB0_209;
	shr.u32 	%r1667, %r2766, 20;
	add.s32 	%r2769, %r2768, %r1667;
	and.b32  	%r1668, %r2766, 1048575;
	or.b32  	%r1669, %r1668, 1072693248;
	mov.b64 	%fd2693, {%r2767, %r1669};
	setp.lt.u32 	%p149, %r1669, 1073127583;
	@%p149 bra 	$L__BB0_208;
	{
	.reg .b32 %temp; 
	mov.b64 	{%r1670, %temp}, %fd2693;
	}
	{
	.reg .b32 %temp; 
	mov.b64 	{%temp, %r1671}, %fd2693;
	}
	add.s32 	%r1672, %r1671, -1048576;
	mov.b64 	%fd2693, {%r1670, %r1672};
	add.s32 	%r2769, %r2769, 1;
$L__BB0_208:
	add.f64 	%fd1139, %fd2693, 0dBFF0000000000000;
	add.f64 	%fd1140, %fd2693, 0d3FF0000000000000;
	rcp.approx.ftz.f64 	%fd1141, %fd1140;
	neg.f64 	%fd1142, %fd1140;
	fma.rn.f64 	%fd1143, %fd1142, %fd1141, 0d3FF0000000000000;
	fma.rn.f64 	%fd1144, %fd1143, %fd1143, %fd1143;
	fma.rn.f64 	%fd1145, %fd1144, %fd1141, %fd1141;
	mul.f64 	%fd1146, %fd1139, %fd1145;
	fma.rn.f64 	%fd1147, %fd1139, %fd1145, %fd1146;
	mul.f64 	%fd1148, %fd1147, %fd1147;
	fma.rn.f64 	%fd1149, %fd1148, 0d3EB1380B3AE80F1E, 0d3ED0EE258B7A8B04;
	fma.rn.f64 	%fd1150, %fd1149, %fd1148, 0d3EF3B2669F02676F;
	fma.rn.f64 	%fd1151, %fd1150, %fd1148, 0d3F1745CBA9AB0956;
	fma.rn.f64 	%fd1152, %fd1151, %fd1148, 0d3F3C71C72D1B5154;
	fma.rn.f64 	%fd1153, %fd1152, %fd1148, 0d3F624924923BE72D;
	fma.rn.f64 	%fd1154, %fd1153, %fd1148, 0d3F8999999999A3C4;
	fma.rn.f64 	%fd1155, %fd1154, %fd1148, 0d3FB5555555555554;
	sub.f64 	%fd1156, %fd1139, %fd1147;
	add.f64 	%fd1157, %fd1156, %fd1156;
	neg.f64 	%fd1158, %fd1147;
	fma.rn.f64 	%fd1159, %fd1158, %fd1139, %fd1157;
	mul.f64 	%fd1160, %fd1145, %fd1159;
	mul.f64 	%fd1161, %fd1148, %fd1155;
	fma.rn.f64 	%fd1162, %fd1161, %fd1147, %fd1160;
	xor.b32  	%r1673, %r2769, -2147483648;
	mov.b32 	%r1674, 1127219200;
	mov.b64 	%fd1163, {%r1673, %r1674};
	mov.b32 	%r1675, -2147483648;
	mov.b64 	%fd1164, {%r1675, %r1674};
	sub.f64 	%fd1165, %fd1163, %fd1164;
	fma.rn.f64 	%fd1166, %fd1165, 0d3FE62E42FEFA39EF, %fd1147;
	fma.rn.f64 	%fd1167, %fd1165, 0dBFE62E42FEFA39EF, %fd1166;
	sub.f64 	%fd1168, %fd1167, %fd1147;
	sub.f64 	%fd1169, %fd1162, %fd1168;
	fma.rn.f64 	%fd1170, %fd1165, 0d3C7ABC9E3B39803F, %fd1169;
	add.f64 	%fd2694, %fd1166, %fd1170;
	bra.uni 	$L__BB0_210;
$L__BB0_209:
	fma.rn.f64 	%fd1138, %fd2692, 0d7FF0000000000000, 0d7FF0000000000000;
	{
	.reg .b32 %temp; 
	mov.b64 	{%temp, %r1665}, %fd2692;
	}
	and.b32  	%r1666, %r1665, 2147483647;
	setp.eq.s32 	%p148, %r1666, 0;
	selp.f64 	%fd2694, 0dFFF0000000000000, %fd1138, %p148;
$L__BB0_210:
	mul.f64 	%fd1171, %fd2694, 0d3C7777D0FFDA0D24;
	fma.rn.f64 	%fd1172, %fd2694, 0d3FF71547652B82FE, %fd1171;
	fma.rn.f64 	%fd1173, %fd163, %fd1172, %fd162;
	neg.f64 	%fd2695, %fd1173;
$L__BB0_211:
	setp.eq.f64 	%p150, %fd2679, 0d0000000000000000;
	mov.f64 	%fd2699, 0d0000000000000000;
	@%p150 bra 	$L__BB0_220;
	{
	.reg .b32 %temp; 
	mov.b64 	{%temp, %r2770}, %fd2679;
	}
	{
	.reg .b32 %temp; 
	mov.b64 	{%r2771, %temp}, %fd2679;
	}
	setp.gt.s32 	%p151, %r2770, 1048575;
	mov.b32 	%r2772, -1023;
	mov.f64 	%fd2696, %fd2679;
	@%p151 bra 	$L__BB0_214;
	mul.f64 	%fd2696, %fd2679, 0d4350000000000000;
	{
	.reg .b32 %temp; 
	mov.b64 	{%temp, %r2770}, %fd2696;
	}
	{
	.reg .b32 %temp; 
	mov.b64 	{%r2771, %temp}, %fd2696;
	}
	mov.b32 	%r2772, -1077;
$L__BB0_214:
	add.s32 	%r1678, %r2770, -1;
	setp.gt.u32 	%p152, %r1678, 2146435070;
	@%p152 bra 	$L__BB0_218;
	shr.u32 	%r1681, %r2770, 20;
	add.s32 	%r2773, %r2772, %r1681;
	and.b32  	%r1682, %r2770, 1048575;
	or.b32  	%r1683, %r1682, 1072693248;
	mov.b64 	%fd2697, {%r2771, %r1683};
	setp.lt.u32 	%p154, %r1683, 1073127583;
	@%p154 bra 	$L__BB0_217;
	{
	.reg .b32 %temp; 
	mov.b64 	{%r1684, %temp}, %fd2697;
	}
	{
	.reg .b32 %temp; 
	mov.b64 	{%temp, %r1685}, %fd2697;
	}
	add.s32 	%r1686, %r1685, -1048576;
	mov.b64 	%fd2697, {%r1684, %r1686};
	add.s32 	%r2773, %r2773, 1;
$L__BB0_217:
	add.f64 	%fd1176, %fd2697, 0dBFF0000000000000;
	add.f64 	%fd1177, %fd2697, 0d3FF0000000000000;
	rcp.approx.ftz.f64 	%fd1178, %fd1177;
	neg.f64 	%fd1179, %fd1177;
	fma.rn.f64 	%fd1180, %fd1179, %fd1178, 0d3FF0000000000000;
	fma.rn.f64 	%fd1181, %fd1180, %fd1180, %fd1180;
	fma.rn.f64 	%fd1182, %fd1181, %fd1178, %fd1178;
	mul.f64 	%fd1183, %fd1176, %fd1182;
	fma.rn.f64 	%fd1184, %fd1176, %fd1182, %fd1183;
	mul.f64 	%fd1185, %fd1184, %fd1184;
	fma.rn.f64 	%fd1186, %fd1185, 0d3EB1380B3AE80F1E, 0d3ED0EE258B7A8B04;
	fma.rn.f64 	%fd1187, %fd1186, %fd1185, 0d3EF3B2669F02676F;
	fma.rn.f64 	%fd1188, %fd1187, %fd1185, 0d3F1745CBA9AB0956;
	fma.rn.f64 	%fd1189, %fd1188, %fd1185, 0d3F3C71C72D1B5154;
	fma.rn.f64 	%fd1190, %fd1189, %fd1185, 0d3F624924923BE72D;
	fma.rn.f64 	%fd1191, %fd1190, %fd1185, 0d3F8999999999A3C4;
	fma.rn.f64 	%fd1192, %fd1191, %fd1185, 0d3FB5555555555554;
	sub.f64 	%fd1193, %fd1176, %fd1184;
	add.f64 	%fd1194, %fd1193, %fd1193;
	neg.f64 	%fd1195, %fd1184;
	fma.rn.f64 	%fd1196, %fd1195, %fd1176, %fd1194;
	mul.f64 	%fd1197, %fd1182, %fd1196;
	mul.f64 	%fd1198, %fd1185, %fd1192;
	fma.rn.f64 	%fd1199, %fd1198, %fd1184, %fd1197;
	xor.b32  	%r1687, %r2773, -2147483648;
	mov.b32 	%r1688, 1127219200;
	mov.b64 	%fd1200, {%r1687, %r1688};
	mov.b32 	%r1689, -2147483648;
	mov.b64 	%fd1201, {%r1689, %r1688};
	sub.f64 	%fd1202, %fd1200, %fd1201;
	fma.rn.f64 	%fd1203, %fd1202, 0d3FE62E42FEFA39EF, %fd1184;
	fma.rn.f64 	%fd1204, %fd1202, 0dBFE62E42FEFA39EF, %fd1203;
	sub.f64 	%fd1205, %fd1204, %fd1184;
	sub.f64 	%fd1206, %fd1199, %fd1205;
	fma.rn.f64 	%fd1207, %fd1202, 0d3C7ABC9E3B39803F, %fd1206;
	add.f64 	%fd2698, %fd1203, %fd1207;
	bra.uni 	$L__BB0_219;
$L__BB0_218:
	fma.rn.f64 	%fd1175, %fd2696, 0d7FF0000000000000, 0d7FF0000000000000;
	{
	.reg .b32 %temp; 
	mov.b64 	{%temp, %r1679}, %fd2696;
	}
	and.b32  	%r1680, %r1679, 2147483647;
	setp.eq.s32 	%p153, %r1680, 0;
	selp.f64 	%fd2698, 0dFFF0000000000000, %fd1175, %p153;
$L__BB0_219:
	mul.f64 	%fd1208, %fd2698, 0d3C7777D0FFDA0D24;
	fma.rn.f64 	%fd1209, %fd2698, 0d3FF71547652B82FE, %fd1208;
	mul.f64 	%fd2699, %fd2679, %fd1209;
$L__BB0_220:
	setp.eq.f64 	%p155, %fd2678, 0d0000000000000000;
	mov.f64 	%fd2703, 0d0000000000000000;
	@%p155 bra 	$L__BB0_229;
	{
	.reg .b32 %temp; 
	mov.b64 	{%temp, %r2774}, %fd2678;
	}
	{
	.reg .b32 %temp; 
	mov.b64 	{%r2775, %temp}, %fd2678;
	}
	setp.gt.s32 	%p156, %r2774, 1048575;
	mov.b32 	%r2776, -1023;
	mov.f64 	%fd2700, %fd2678;
	@%p156 bra 	$L__BB0_223;
	mul.f64 	%fd2700, %fd2678, 0d4350000000000000;
	{
	.reg .b32 %temp; 
	mov.b64 	{%temp, %r2774}, %fd2700;
	}
	{
	.reg .b32 %temp; 
	mov.b64 	{%r2775, %temp}, %fd2700;
	}
	mov.b32 	%r2776, -1077;
$L__BB0_223:
	add.s32 	%r1692, %r2774, -1;
	setp.gt.u32 	%p157, %r1692, 2146435070;
	@%p157 bra 	$L__BB0_227;
	shr.u32 	%r1695, %r2774, 20;
	add.s32 	%r2777, %r2776, %r1695;
	and.b32  	%r1696, %r2774, 1048575;
	or.b32  	%r1697, %r1696, 1072693248;
	mov.b64 	%fd2701, {%r2775, %r1697};
	setp.lt.u32 	%p159, %r1697, 1073127583;
	@%p159 bra 	$L__BB0_226;
	{
	.reg .b32 %temp; 
	mov.b64 	{%r1698, %temp}, %fd2701;
	}
	{
	.reg .b32 %temp; 
	mov.b64 	{%temp, %r1699}, %fd2701;
	}
	add.s32 	%r1700, %r1699, -1048576;
	mov.b64 	%fd2701, {%r1698, %r1700};
	add.s32 	%r2777, %r2777, 1;
$L__BB0_226:
	add.f64 	%fd1212, %fd2701, 0dBFF0000000000000;
	add.f64 	%fd1213, %fd2701, 0d3FF0000000000000;
	rcp.approx.ftz.f64 	%fd1214, %fd1213;
	neg.f64 	%fd1215, %fd1213;
	fma.rn.f64 	%fd1216, %fd1215, %fd1214, 0d3FF0000000000000;
	fma.rn.f64 	%fd1217, %fd1216, %fd1216, %fd1216;
	fma.rn.f64 	%fd1218, %fd1217, %fd1214, %fd1214;
	mul.f64 	%fd1219, %fd1212, %fd1218;
	fma.rn.f64 	%fd1220, %fd1212, %fd1218, %fd1219;
	mul.f64 	%fd1221, %fd1220, %fd1220;
	fma.rn.f64 	%fd1222, %fd1221, 0d3EB1380B3AE80F1E, 0d3ED0EE258B7A8B04;
	fma.rn.f64 	%fd1223, %fd1222, %fd1221, 0d3EF3B2669F02676F;
	fma.rn.f64 	%fd1224, %fd1223, %fd1221, 0d3F1745CBA9AB0956;
	fma.rn.f64 	%fd1225, %fd1224, %fd1221, 0d3F3C71C72D1B5154;
	fma.rn.f64 	%fd1226, %fd1225, %fd1221, 0d3F624924923BE72D;
	fma.rn.f64 	%fd1227, %fd1226, %fd1221, 0d3F8999999999A3C4;
	fma.rn.f64 	%fd1228, %fd1227, %fd1221, 0d3FB5555555555554;
	sub.f64 	%fd1229, %fd1212, %fd1220;
	add.f64 	%fd1230, %fd1229, %fd1229;
	neg.f64 	%fd1231, %fd1220;
	fma.rn.f64 	%fd1232, %fd1231, %fd1212, %fd1230;
	mul.f64 	%fd1233, %fd1218, %fd1232;
	mul.f64 	%fd1234, %fd1221, %fd1228;
	fma.rn.f64 	%fd1235, %fd1234, %fd1220, %fd1233;
	xor.b32  	%r1701, %r2777, -2147483648;
	mov.b32 	%r1702, 1127219200;
	mov.b64 	%fd1236, {%r1701, %r1702};
	mov.b32 	%r1703, -2147483648;
	mov.b64 	%fd1237, {%r1703, %r1702};
	sub.f64 	%fd1238, %fd1236, %fd1237;
	fma.rn.f64 	%fd1239, %fd1238, 0d3FE62E42FEFA39EF, %fd1220;
	fma.rn.f64 	%fd1240, %fd1238, 0dBFE62E42FEFA39EF, %fd1239;
	sub.f64 	%fd1241, %fd1240, %fd1220;
	sub.f64 	%fd1242, %fd1235, %fd1241;
	fma.rn.f64 	%fd1243, %fd1238, 0d3C7ABC9E3B39803F, %fd1242;
	add.f64 	%fd2702, %fd1239, %fd1243;
	bra.uni 	$L__BB0_228;
$L__BB0_227:
	fma.rn.f64 	%fd1211, %fd2700, 0d7FF0000000000000, 0d7FF0000000000000;
	{
	.reg .b32 %temp; 
	mov.b64 	{%temp, %r1693}, %fd2700;
	}
	and.b32  	%r1694, %r1693, 2147483647;
	setp.eq.s32 	%p158, %r1694, 0;
	selp.f64 	%fd2702, 0dFFF0000000000000, %fd1211, %p158;
$L__BB0_228:
	mul.f64 	%fd1244, %fd2702, 0d3C7777D0FFDA0D24;
	fma.rn.f64 	%fd1245, %fd2702, 0d3FF71547652B82FE, %fd1244;
	mul.f64 	%fd2703, %fd2678, %fd1245;
$L__BB0_229:
	setp.eq.f64 	%p160, %fd2677, 0d0000000000000000;
	mov.f64 	%fd2707, 0d0000000000000000;
	@%p160 bra 	$L__BB0_238;
	{
	.reg .b32 %temp; 
	mov.b64 	{%temp, %r2778}, %fd2677;
	}
	{
	.reg .b32 %temp; 
	mov.b64 	{%r2779, %temp}, %fd2677;
	}
	setp.gt.s32 	%p161, %r2778, 1048575;
	mov.b32 	%r2780, -1023;
	mov.f64 	%fd2704, %fd2677;
	@%p161 bra 	$L__BB0_232;
	mul.f64 	%fd2704, %fd2677, 0d4350000000000000;
	{
	.reg .b32 %temp; 
	mov.b64 	{%temp, %r2778}, %fd2704;
	}
	{
	.reg .b32 %temp; 
	mov.b64 	{%r2779, %temp}, %fd2704;
	}
	mov.b32 	%r2780, -1077;
$L__BB0_232:
	add.s32 	%r1706, %r2778, -1;
	setp.gt.u32 	%p162, %r1706, 2146435070;
	@%p162 bra 	$L__BB0_236;
	shr.u32 	%r1709, %r2778, 20;
	add.s32 	%r2781, %r2780, %r1709;
	and.b32  	%r1710, %r2778, 1048575;
	or.b32  	%r1711, %r1710, 1072693248;
	mov.b64 	%fd2705, {%r2779, %r1711};
	setp.lt.u32 	%p164, %r1711, 1073127583;
	@%p164 bra 	$L__BB0_235;
	{
	.reg .b32 %temp; 
	mov.b64 	{%r1712, %temp}, %fd2705;
	}
	{
	.reg .b32 %temp; 
	mov.b64 	{%temp, %r1713}, %fd2705;
	}
	add.s32 	%r1714, %r1713, -1048576;
	mov.b64 	%fd2705, {%r1712, %r1714};
	add.s32 	%r2781, %r2781, 1;
$L__BB0_235:
	add.f64 	%fd1248, %fd2705, 0dBFF0000000000000;
	add.f64 	%fd1249, %fd2705, 0d3FF0000000000000;
	rcp.approx.ftz.f64 	%fd1250, %fd1249;
	neg.f64 	%fd1251, %fd1249;
	fma.rn.f64 	%fd1252, %fd1251, %fd1250, 0d3FF0000000000000;
	fma.rn.f64 	%fd1253, %fd1252, %fd1252, %fd1252;
	fma.rn.f64 	%fd1254, %fd1253, %fd1250, %fd1250;
	mul.f64 	%fd1255, %fd1248, %fd1254;
	fma.rn.f64 	%fd1256, %fd1248, %fd1254, %fd1255;
	mul.f64 	%fd1257, %fd1256, %fd1256;
	fma.rn.f64 	%fd1258, %fd1257, 0d3EB1380B3AE80F1E, 0d3ED0EE258B7A8B04;
	fma.rn.f64 	%fd1259, %fd1258, %fd1257, 0d3EF3B2669F02676F;
	fma.rn.f64 	%fd1260, %fd1259, %fd1257, 0d3F1745CBA9AB0956;
	fma.rn.f64 	%fd1261, %fd1260, %fd1257, 0d3F3C71C72D1B5154;
	fma.rn.f64 	%fd1262, %fd1261, %fd1257, 0d3F624924923BE72D;
	fma.rn.f64 	%fd1263, %fd1262, %fd1257, 0d3F8999999999A3C4;
	fma.rn.f64 	%fd1264, %fd1263, %fd1257, 0d3FB5555555555554;
	sub.f64 	%fd1265, %fd1248, %fd1256;
	add.f64 	%fd1266, %fd1265, %fd1265;
	neg.f64 	%fd1267, %fd1256;
	fma.rn.f64 	%fd1268, %fd1267, %fd1248, %fd1266;
	mul.f64 	%fd1269, %fd1254, %fd1268;
	mul.f64 	%fd1270, %fd1257, %fd1264;
	fma.rn.f64 	%fd1271, %fd1270, %fd1256, %fd1269;
	xor.b32  	%r1715, %r2781, -2147483648;
	mov.b32 	%r1716, 1127219200;
	mov.b64 	%fd1272, {%r1715, %r1716};
	mov.b32 	%r1717, -2147483648;
	mov.b64 	%fd1273, {%r1717, %r1716};
	sub.f64 	%fd1274, %fd1272, %fd1273;
	fma.rn.f64 	%fd1275, %fd1274, 0d3FE62E42FEFA39EF, %fd1256;
	fma.rn.f64 	%fd1276, %fd1274, 0dBFE62E42FEFA39EF, %fd1275;
	sub.f64 	%fd1277, %fd1276, %fd1256;
	sub.f64 	%fd1278, %fd1271, %fd1277;
	fma.rn.f64 	%fd1279, %fd1274, 0d3C7ABC9E3B39803F, %fd1278;
	add.f64 	%fd2706, %fd1275, %fd1279;
	bra.uni 	$L__BB0_237;
$L__BB0_236:
	fma.rn.f64 	%fd1247, %fd2704, 0d7FF0000000000000, 0d7FF0000000000000;
	{
	.reg .b32 %temp; 
	mov.b64 	{%temp, %r1707}, %fd2704;
	}
	and.b32  	%r1708, %r1707, 2147483647;
	setp.eq.s32 	%p163, %r1708, 0;
	selp.f64 	%fd2706, 0dFFF0000000000000, %fd1247, %p163;
$L__BB0_237:
	mul.f64 	%fd1280, %fd2706, 0d3C7777D0FFDA0D24;
	fma.rn.f64 	%fd1281, %fd2706, 0d3FF71547652B82FE, %fd1280;
	mul.f64 	%fd2707, %fd2677, %fd1281;
$L__BB0_238:
	setp.eq.f64 	%p165, %fd2676, 0d0000000000000000;
	mov.f64 	%fd2711, 0d0000000000000000;
	@%p165 bra 	$L__BB0_247;
	{
	.reg .b32 %temp; 
	mov.b64 	{%temp, %r2782}, %fd2676;
	}
	{
	.reg .b32 %temp; 
	mov.b64 	{%r2783, %temp}, %fd2676;
	}
	setp.gt.s32 	%p166, %r2782, 1048575;
	mov.b32 	%r2784, -1023;
	mov.f64 	%fd2708, %fd2676;
	@%p166 bra 	$L__BB0_241;
	mul.f64 	%fd2708, %fd2676, 0d4350000000000000;
	{
	.reg .b32 %temp; 
	mov.b64 	{%temp, %r2782}, %fd2708;
	}
	{
	.reg .b32 %temp; 
	mov.b64 	{%r2783, %temp}, %fd2708;
	}
	mov.b32 	%r2784, -1077;
$L__BB0_241:
	add.s32 	%r1720, %r2782, -1;
	setp.gt.u32 	%p167, %r1720, 2146435070;
	@%p167 bra 	$L__BB0_245;
	shr.u32 	%r1723, %r2782, 20;
	add.s32 	%r2785, %r2784, %r1723;
	and.b32  	%r1724, %r2782, 1048575;
	or.b32  	%r1725, %r1724, 1072693248;
	mov.b64 	%fd2709, {%r2783, %r1725};
	setp.lt.u32 	%p169, %r1725, 1073127583;
	@%p169 bra 	$L__BB0_244;
	{
	.reg .b32 %temp; 
	mov.b64 	{%r1726, %temp}, %fd2709;
	}
	{
	.reg .b32 %temp; 
	mov.b64 	{%temp, %r1727}, %fd2709;
	}
	add.s32 	%r1728, %r1727, -1048576;
	mov.b64 	%fd2709, {%r1726, %r1728};
	add.s32 	%r2785, %r2785, 1;
$L__BB0_244:
	add.f64 	%fd1284, %fd2709, 0dBFF0000000000000;
	add.f64 	%fd1285, %fd2709, 0d3FF0000000000000;
	rcp.approx.ftz.f64 	%fd1286, %fd1285;
	neg.f64 	%fd1287, %fd1285;
	fma.rn.f64 	%fd1288, %fd1287, %fd1286, 0d3FF0000000000000;
	fma.rn.f64 	%fd1289, %fd1288, %fd1288, %fd1288;
	fma.rn.f64 	%fd1290, %fd1289, %fd1286, %fd1286;
	mul.f64 	%fd1291, %fd1284, %fd1290;
	fma.rn.f64 	%fd1292, %fd1284, %fd1290, %fd1291;
	mul.f64 	%fd1293, %fd1292, %fd1292;
	fma.rn.f64 	%fd1294, %fd1293, 0d3EB1380B3AE80F1E, 0d3ED0EE258B7A8B04;
	fma.rn.f64 	%fd1295, %fd1294, %fd1293, 0d3EF3B2669F02676F;
	fma.rn.f64 	%fd1296, %fd1295, %fd1293, 0d3F1745CBA9AB0956;
	fma.rn.f64 	%fd1297, %fd1296, %fd1293, 0d3F3C71C72D1B5154;
	fma.rn.f64 	%fd1298, %fd1297, %fd1293, 0d3F624924923BE72D;
	fma.rn.f64 	%fd1299, %fd1298, %fd1293, 0d3F8999999999A3C4;
	fma.rn.f64 	%fd1300, %fd1299, %fd1293, 0d3FB5555555555554;
	sub.f64 	%fd1301, %fd1284, %fd1292;
	add.f64 	%fd1302, %fd1301, %fd1301;
	neg.f64 	%fd1303, %fd1292;
	fma.rn.f64 	%fd1304, %fd1303, %fd1284, %fd1302;
	mul.f64 	%fd1305, %fd1290, %fd1304;
	mul.f64 	%fd1306, %fd1293, %fd1300;
	fma.rn.f64 	%fd1307, %fd1306, %fd1292, %fd1305;
	xor.b32  	%r1729, %r2785, -2147483648;
	mov.b32 	%r1730, 1127219200;
	mov.b64 	%fd1308, {%r1729, %r1730};
	mov.b32 	%r1731, -2147483648;
	mov.b64 	%fd1309, {%r1731, %r1730};
	sub.f64 	%fd1310, %fd1308, %fd1309;
	fma.rn.f64 	%fd1311, %fd1310, 0d3FE62E42FEFA39EF, %fd1292;
	fma.rn.f64 	%fd1312, %fd1310, 0dBFE62E42FEFA39EF, %fd1311;
	sub.f64 	%fd1313, %fd1312, %fd1292;
	sub.f64 	%fd1314, %fd1307, %fd1313;
	fma.rn.f64 	%fd1315, %fd1310, 0d3C7ABC9E3B39803F, %fd1314;
	add.f64 	%fd2710, %fd1311, %fd1315;
	bra.uni 	$L__BB0_246;
$L__BB0_245:
	fma.rn.f64 	%fd1283, %fd2708, 0d7FF0000000000000, 0d7FF0000000000000;
	{
	.reg .b32 %temp; 
	mov.b64 	{%temp, %r1721}, %fd2708;
	}
	and.b32  	%r1722, %r1721, 2147483647;
	setp.eq.s32 	%p168, %r1722, 0;
	selp.f64 	%fd2710, 0dFFF0000000000000, %fd1283, %p168;
$L__BB0_246:
	mul.f64 	%fd1316, %fd2710, 0d3C7777D0FFDA0D24;
	fma.rn.f64 	%fd1317, %fd2710, 0d3FF71547652B82FE, %fd1316;
	mul.f64 	%fd2711, %fd2676, %fd1317;
$L__BB0_247:
	setp.lt.s32 	%p170, %r29, 1;
	add.f64 	%fd1319, %fd2699, %fd2703;
	add.f64 	%fd1320, %fd1319, %fd2707;
	add.f64 	%fd1321, %fd1320, %fd2711;
	add.f64 	%fd1322, %fd2687, %fd2695;
	add.f64 	%fd1323, %fd1322, %fd1321;
	cvta.to.global.u64 	%rd131, %rd38;
	mul.wide.u32 	%rd132, %r218, 8;
	add.s64 	%rd133, %rd131, %rd132;
	st.global.f64 	[%rd133], %fd1323;
	mov.f64 	%fd2719, 0d0000000000000000;
	mov.f64 	%fd2718, %fd2719;
	mov.f64 	%fd2717, %fd2719;
	mov.f64 	%fd2716, %fd2719;
	@%p170 bra 	$L__BB0_262;
	shl.b32 	%r407, %r934, 1;
	mul.lo.s32 	%r1733, %r407, %r29;
	cvt.rn.f64.s32 	%fd214, %r1733;
	cvt.u16.u32 	%rs13, %r937;
	add.s32 	%r1734, %r23, %r22;
	add.s32 	%r408, %r1734, %r25;
	add.s32 	%r1735, %r24, %r22;
	add.s32 	%r409, %r1735, %r25;
	mov.b32 	%r2787, 0;
	mov.f64 	%fd2716, 0d0000000000000000;
	mov.b16 	%rs49, 0;
	mov.u16 	%rs50, %rs49;
	mov.u32 	%r2786, %r937;
	mov.f64 	%fd2717, %fd2716;
	mov.f64 	%fd2718, %fd2716;
	mov.f64 	%fd2719, %fd2716;
$L__BB0_249:
	min.s32 	%r415, %r2786, %r28;
	mul.lo.s32 	%r2799, %r937, %r2787;
	sub.s32 	%r417, %r415, %r2799;
	add.s32 	%r418, %r2799, %r937;
	min.s32 	%r1737, %r28, %r418;
	setp.ge.s32 	%p171, %r2799, %r1737;
	mov.b32 	%r2810, 0;
	mov.u32 	%r2811, %r2810;
	@%p171 bra 	$L__BB0_261;
	sub.s32 	%r1740, %r2799, %r415;
	setp.gt.u32 	%p172, %r1740, -8;
	mov.b32 	%r2811, 0;
	mov.u32 	%r2810, %r2811;
	@%p172 bra 	$L__BB0_253;
	and.b32  	%r1742, %r417, -8;
	neg.s32 	%r2791, %r1742;
	add.s32 	%r2790, %r408, %r2799;
	add.s32 	%r2789, %r3007, %r2799;
	add.s32 	%r2788, %r409, %r2799;
	mov.b32 	%r2811, 0;
$L__BB0_252:
	.pragma "nounroll";
	mul.wide.s32 	%rd134, %r2790, 8;
	add.s64 	%rd135, %rd2, %rd134;
	mul.wide.s32 	%rd136, %r2789, 8;
	add.s64 	%rd137, %rd1, %rd136;
	add.s64 	%rd138, %rd3, %rd136;
	mul.wide.s32 	%rd139, %r2788, 8;
	add.s64 	%rd140, %rd4, %rd139;
	ld.global.f64 	%fd1325, [%rd135];
	ld.global.f64 	%fd1326, [%rd137];
	add.f64 	%fd1327, %fd1325, %fd1326;
	cvt.rzi.s32.f64 	%r1743, %fd1327;
	add.s32 	%r1744, %r1743, %r2810;
	ld.global.f64 	%fd1328, [%rd140];
	ld.global.f64 	%fd1329, [%rd138];
	add.f64 	%fd1330, %fd1328, %fd1329;
	cvt.rzi.s32.f64 	%r1745, %fd1330;
	add.s32 	%r1746, %r1745, %r2811;
	ld.global.f64 	%fd1331, [%rd135+8];
	ld.global.f64 	%fd1332, [%rd137+8];
	add.f64 	%fd1333, %fd1331, %fd1332;
	cvt.rzi.s32.f64 	%r1747, %fd1333;
	add.s32 	%r1748, %r1747, %r1744;
	ld.global.f64 	%fd1334, [%rd140+8];
	ld.global.f64 	%fd1335, [%rd138+8];
	add.f64 	%fd1336, %fd1334, %fd1335;
	cvt.rzi.s32.f64 	%r1749, %fd1336;
	add.s32 	%r1750, %r1749, %r1746;
	ld.global.f64 	%fd1337, [%rd135+16];
	ld.global.f64 	%fd1338, [%rd137+16];
	add.f64 	%fd1339, %fd1337, %fd1338;
	cvt.rzi.s32.f64 	%r1751, %fd1339;
	add.s32 	%r1752, %r1751, %r1748;
	ld.global.f64 	%fd1340, [%rd140+16];
	ld.global.f64 	%fd1341, [%rd138+16];
	add.f64 	%fd1342, %fd1340, %fd1341;
	cvt.rzi.s32.f64 	%r1753, %fd1342;
	add.s32 	%r1754, %r1753, %r1750;
	ld.global.f64 	%fd1343, [%rd135+24];
	ld.global.f64 	%fd1344, [%rd137+24];
	add.f64 	%fd1345, %fd1343, %fd1344;
	cvt.rzi.s32.f64 	%r1755, %fd1345;
	add.s32 	%r1756, %r1755, %r1752;
	ld.global.f64 	%fd1346, [%rd140+24];
	ld.global.f64 	%fd1347, [%rd138+24];
	add.f64 	%fd1348, %fd1346, %fd1347;
	cvt.rzi.s32.f64 	%r1757, %fd1348;
	add.s32 	%r1758, %r1757, %r1754;
	ld.global.f64 	%fd1349, [%rd135+32];
	ld.global.f64 	%fd1350, [%rd137+32];
	add.f64 	%fd1351, %fd1349, %fd1350;
	cvt.rzi.s32.f64 	%r1759, %fd1351;
	add.s32 	%r1760, %r1759, %r1756;
	ld.global.f64 	%fd1352, [%rd140+32];
	ld.global.f64 	%fd1353, [%rd138+32];
	add.f64 	%fd1354, %fd1352, %fd1353;
	cvt.rzi.s32.f64 	%r1761, %fd1354;
	add.s32 	%r1762, %r1761, %r1758;
	ld.global.f64 	%fd1355, [%rd135+40];
	ld.global.f64 	%fd1356, [%rd137+40];
	add.f64 	%fd1357, %fd1355, %fd1356;
	cvt.rzi.s32.f64 	%r1763, %fd1357;
	add.s32 	%r1764, %r1763, %r1760;
	ld.global.f64 	%fd1358, [%rd140+40];
	ld.global.f64 	%fd1359, [%rd138+40];
	add.f64 	%fd1360, %fd1358, %fd1359;
	cvt.rzi.s32.f64 	%r1765, %fd1360;
	add.s32 	%r1766, %r1765, %r1762;
	ld.global.f64 	%fd1361, [%rd135+48];
	ld.global.f64 	%fd1362, [%rd137+48];
	add.f64 	%fd1363, %fd1361, %fd1362;
	cvt.rzi.s32.f64 	%r1767, %fd1363;
	add.s32 	%r1768, %r1767, %r1764;
	ld.global.f64 	%fd1364, [%rd140+48];
	ld.global.f64 	%fd1365, [%rd138+48];
	add.f64 	%fd1366, %fd1364, %fd1365;
	cvt.rzi.s32.f64 	%r1769, %fd1366;
	add.s32 	%r1770, %r1769, %r1766;
	ld.global.f64 	%fd1367, [%rd135+56];
	ld.global.f64 	%fd1368, [%rd137+56];
	add.f64 	%fd1369, %fd1367, %fd1368;
	cvt.rzi.s32.f64 	%r1771, %fd1369;
	add.s32 	%r2810, %r1771, %r1768;
	ld.global.f64 	%fd1370, [%rd140+56];
	ld.global.f64 	%fd1371, [%rd138+56];
	add.f64 	%fd1372, %fd1370, %fd1371;
	cvt.rzi.s32.f64 	%r1772, %fd1372;
	add.s32 	%r2811, %r1772, %r1770;
	add.s32 	%r2799, %r2799, 8;
	add.s32 	%r2791, %r2791, 8;
	add.s32 	%r2790, %r2790, 8;
	add.s32 	%r2789, %r2789, 8;
	add.s32 	%r2788, %r2788, 8;
	setp.ne.s32 	%p173, %r2791, 0;
	@%p173 bra 	$L__BB0_252;
$L__BB0_253:
	and.b32  	%r1773, %r417, 7;
	setp.eq.s32 	%p174, %r1773, 0;
	@%p174 bra 	$L__BB0_261;
	cvt.u16.u32 	%rs38, %r415;
	mul.lo.s16 	%rs39, %rs50, %rs13;
	sub.s16 	%rs40, %rs38, %rs39;
	cvt.u32.u16 	%r1775, %rs40;
	and.b32  	%r442, %r1775, 7;
	add.s32 	%r1776, %r442, -1;
	setp.lt.u32 	%p175, %r1776, 3;
	@%p175 bra 	$L__BB0_256;
	add.s32 	%r1777, %r2799, %r3007;
	add.s32 	%r1778, %r1777, %r23;
	mul.wide.s32 	%rd141, %r1778, 8;
	add.s64 	%rd142, %rd2, %rd141;
	ld.global.f64 	%fd1373, [%rd142];
	mul.wide.s32 	%rd143, %r1777, 8;
	add.s64 	%rd144, %rd1, %rd143;
	ld.global.f64 	%fd1374, [%rd144];
	add.f64 	%fd1375, %fd1373, %fd1374;
	cvt.rzi.s32.f64 	%r1779, %fd1375;
	add.s32 	%r1780, %r1779, %r2810;
	add.s32 	%r1781, %r1777, %r24;
	mul.wide.s32 	%rd145, %r1781, 8;
	add.s64 	%rd146, %rd4, %rd145;
	ld.global.f64 	%fd1376, [%rd146];
	add.s64 	%rd147, %rd3, %rd143;
	ld.global.f64 	%fd1377, [%rd147];
	add.f64 	%fd1378, %fd1376, %fd1377;
	cvt.rzi.s32.f64 	%r1782, %fd1378;
	add.s32 	%r1783, %r1782, %r2811;
	ld.global.f64 	%fd1379, [%rd142+8];
	ld.global.f64 	%fd1380, [%rd144+8];
	add.f64 	%fd1381, %fd1379, %fd1380;
	cvt.rzi.s32.f64 	%r1784, %fd1381;
	add.s32 	%r1785, %r1784, %r1780;
	ld.global.f64 	%fd1382, [%rd146+8];
	ld.global.f64 	%fd1383, [%rd147+8];
	add.f64 	%fd1384, %fd1382, %fd1383;
	cvt.rzi.s32.f64 	%r1786, %fd1384;
	add.s32 	%r1787, %r1786, %r1783;
	ld.global.f64 	%fd1385, [%rd142+16];
	ld.global.f64 	%fd1386, [%rd144+16];
	add.f64 	%fd1387, %fd1385, %fd1386;
	cvt.rzi.s32.f64 	%r1788, %fd1387;
	add.s32 	%r1789, %r1788, %r1785;
	ld.global.f64 	%fd1388, [%rd146+16];
	ld.global.f64 	%fd1389, [%rd147+16];
	add.f64 	%fd1390, %fd1388, %fd1389;
	cvt.rzi.s32.f64 	%r1790, %fd1390;
	add.s32 	%r1791, %r1790, %r1787;
	ld.global.f64 	%fd1391, [%rd142+24];
	ld.global.f64 	%fd1392, [%rd144+24];
	add.f64 	%fd1393, %fd1391, %fd1392;
	cvt.rzi.s32.f64 	%r1792, %fd1393;
	add.s32 	%r2810, %r1792, %r1789;
	ld.global.f64 	%fd1394, [%rd146+24];
	ld.global.f64 	%fd1395, [%rd147+24];
	add.f64 	%fd1396, %fd1394, %fd1395;
	cvt.rzi.s32.f64 	%r1793, %fd1396;
	add.s32 	%r2811, %r1793, %r1791;
	add.s32 	%r2799, %r2799, 4;
$L__BB0_256:
	and.b32  	%r1794, %r442, 3;
	setp.eq.s32 	%p176, %r1794, 0;
	@%p176 bra 	$L__BB0_261;
	cvt.u16.u32 	%rs41, %r415;
	mul.lo.s16 	%rs42, %rs49, %rs13;
	sub.s16 	%rs17, %rs41, %rs42;
	and.b16  	%rs43, %rs17, 3;
	setp.eq.s16 	%p177, %rs43, 1;
	@%p177 bra 	$L__BB0_259;
	add.s32 	%r1796, %r2799, %r3007;
	add.s32 	%r1797, %r1796, %r23;
	mul.wide.s32 	%rd148, %r1797, 8;
	add.s64 	%rd149, %rd2, %rd148;
	ld.global.f64 	%fd1397, [%rd149];
	mul.wide.s32 	%rd150, %r1796, 8;
	add.s64 	%rd151, %rd1, %rd150;
	ld.global.f64 	%fd1398, [%rd151];
	add.f64 	%fd1399, %fd1397, %fd1398;
	cvt.rzi.s32.f64 	%r1798, %fd1399;
	add.s32 	%r1799, %r1798, %r2810;
	add.s32 	%r1800, %r1796, %r24;
	mul.wide.s32 	%rd152, %r1800, 8;
	add.s64 	%rd153, %rd4, %rd152;
	ld.global.f64 	%fd1400, [%rd153];
	add.s64 	%rd154, %rd3, %rd150;
	ld.global.f64 	%fd1401, [%rd154];
	add.f64 	%fd1402, %fd1400, %fd1401;
	cvt.rzi.s32.f64 	%r1801, %fd1402;
	add.s32 	%r1802, %r1801, %r2811;
	ld.global.f64 	%fd1403, [%rd149+8];
	ld.global.f64 	%fd1404, [%rd151+8];
	add.f64 	%fd1405, %fd1403, %fd1404;
	cvt.rzi.s32.f64 	%r1803, %fd1405;
	add.s32 	%r2810, %r1803, %r1799;
	ld.global.f64 	%fd1406, [%rd153+8];
	ld.global.f64 	%fd1407, [%rd154+8];
	add.f64 	%fd1408, %fd1406, %fd1407;
	cvt.rzi.s32.f64 	%r1804, %fd1408;
	add.s32 	%r2811, %r1804, %r1802;
	add.s32 	%r2799, %r2799, 2;
$L__BB0_259:
	and.b16  	%rs44, %rs17, 1;
	setp.eq.b16 	%p178, %rs44, 1;
	not.pred 	%p179, %p178;
	@%p179 bra 	$L__BB0_261;
	add.s32 	%r1805, %r2799, %r3007;
	add.s32 	%r1806, %r1805, %r23;
	mul.wide.s32 	%rd155, %r1806, 8;
	add.s64 	%rd156, %rd2, %rd155;
	ld.global.f64 	%fd1409, [%rd156];
	mul.wide.s32 	%rd157, %r1805, 8;
	add.s64 	%rd158, %rd1, %rd157;
	ld.global.f64 	%fd1410, [%rd158];
	add.f64 	%fd1411, %fd1409, %fd1410;
	cvt.rzi.s32.f64 	%r1807, %fd1411;
	add.s32 	%r2810, %r1807, %r2810;
	add.s32 	%r1808, %r1805, %r24;
	mul.wide.s32 	%rd159, %r1808, 8;
	add.s64 	%rd160, %rd4, %rd159;
	ld.global.f64 	%fd1412, [%rd160];
	add.s64 	%rd161, %rd3, %rd157;
	ld.global.f64 	%fd1413, [%rd161];
	add.f64 	%fd1414, %fd1412, %fd1413;
	cvt.rzi.s32.f64 	%r1809, %fd1414;
	add.s32 	%r2811, %r1809, %r2811;
$L__BB0_261:
	min.s32 	%r1810, %r2810, %r2811;
	setp.lt.s32 	%p180, %r2811, %r2810;
	sub.s32 	%r1811, %r2811, %r2810;
	selp.b32 	%r1812, 0, %r1811, %p180;
	setp.lt.s32 	%p181, %r2810, %r2811;
	sub.s32 	%r1813, %r2810, %r2811;
	selp.b32 	%r1814, 0, %r1813, %p181;
	add.s32 	%r1815, %r1810, %r1814;
	add.s32 	%r1816, %r1815, %r1812;
	sub.s32 	%r1817, %r407, %r1816;
	cvt.rn.f64.s32 	%fd1415, %r1817;
	div.rn.f64 	%fd1416, %fd1415, %fd214;
	add.f64 	%fd2719, %fd2719, %fd1416;
	cvt.rn.f64.s32 	%fd1417, %r1812;
	div.rn.f64 	%fd1418, %fd1417, %fd214;
	add.f64 	%fd2718, %fd2718, %fd1418;
	cvt.rn.f64.s32 	%fd1419, %r1814;
	div.rn.f64 	%fd1420, %fd1419, %fd214;
	add.f64 	%fd2717, %fd2717, %fd1420;
	cvt.rn.f64.s32 	%fd1421, %r1810;
	div.rn.f64 	%fd1422, %fd1421, %fd214;
	add.f64 	%fd2716, %fd2716, %fd1422;
	add.s32 	%r2787, %r2787, 1;
	add.s32 	%r2786, %r418, %r937;
	setp.eq.s32 	%p182, %r2787, %r29;
	add.s16 	%rs50, %rs50, 1;
	add.s16 	%rs49, %rs49, 1;
	@%p182 bra 	$L__BB0_262;
	bra.uni 	$L__BB0_249;
$L__BB0_262:
	setp.le.s32 	%p183, %r27, %r3007;
	mov.f64 	%fd2720, 0d0000000000000000;
	@%p183 bra 	$L__BB0_276;
	and.b32  	%r410, %r28, 15;
	sub.s32 	%r1820, %r22, %r27;
	add.s32 	%r1821, %r1820, %r25;
	setp.gt.u32 	%p184, %r1821, -16;
	mov.b32 	%r2829, 0;
	mov.u32 	%r2817, %r3007;
	@%p184 bra 	$L__BB0_266;
	and.b32  	%r1823, %r28, -16;
	neg.s32 	%r2813, %r1823;
	add.s64 	%rd25, %rd2, 64;
	add.s32 	%r1824, %r23, %r22;
	add.s32 	%r2812, %r1824, %r25;
	add.s64 	%rd26, %rd1, 64;
	mov.b32 	%r2829, 0;
	mov.u32 	%r2817, %r3007;
$L__BB0_265:
	.pragma "nounroll";
	mul.wide.s32 	%rd162, %r2812, 8;
	add.s64 	%rd163, %rd25, %rd162;
	mul.wide.s32 	%rd164, %r2817, 8;
	add.s64 	%rd165, %rd26, %rd164;
	ld.global.f64 	%fd1424, [%rd163+-64];
	ld.global.f64 	%fd1425, [%rd165+-64];
	add.f64 	%fd1426, %fd1424, %fd1425;
	cvt.rzi.s32.f64 	%r1825, %fd1426;
	add.s32 	%r1826, %r1825, %r2829;
	ld.global.f64 	%fd1427, [%rd163+-56];
	ld.global.f64 	%fd1428, [%rd165+-56];
	add.f64 	%fd1429, %fd1427, %fd1428;
	cvt.rzi.s32.f64 	%r1827, %fd1429;
	add.s32 	%r1828, %r1827, %r1826;
	ld.global.f64 	%fd1430, [%rd163+-48];
	ld.global.f64 	%fd1431, [%rd165+-48];
	add.f64 	%fd1432, %fd1430, %fd1431;
	cvt.rzi.s32.f64 	%r1829, %fd1432;
	add.s32 	%r1830, %r1829, %r1828;
	ld.global.f64 	%fd1433, [%rd163+-40];
	ld.global.f64 	%fd1434, [%rd165+-40];
	add.f64 	%fd1435, %fd1433, %fd1434;
	cvt.rzi.s32.f64 	%r1831, %fd1435;
	add.s32 	%r1832, %r1831, %r1830;
	ld.global.f64 	%fd1436, [%rd163+-32];
	ld.global.f64 	%fd1437, [%rd165+-32];
	add.f64 	%fd1438, %fd1436, %fd1437;
	cvt.rzi.s32.f64 	%r1833, %fd1438;
	add.s32 	%r1834, %r1833, %r1832;
	ld.global.f64 	%fd1439, [%rd163+-24];
	ld.global.f64 	%fd1440, [%rd165+-24];
	add.f64 	%fd1441, %fd1439, %fd1440;
	cvt.rzi.s32.f64 	%r1835, %fd1441;
	add.s32 	%r1836, %r1835, %r1834;
	ld.global.f64 	%fd1442, [%rd163+-16];
	ld.global.f64 	%fd1443, [%rd165+-16];
	add.f64 	%fd1444, %fd1442, %fd1443;
	cvt.rzi.s32.f64 	%r1837, %fd1444;
	add.s32 	%r1838, %r1837, %r1836;
	ld.global.f64 	%fd1445, [%rd163+-8];
	ld.global.f64 	%fd1446, [%rd165+-8];
	add.f64 	%fd1447, %fd1445, %fd1446;
	cvt.rzi.s32.f64 	%r1839, %fd1447;
	add.s32 	%r1840, %r1839, %r1838;
	ld.global.f64 	%fd1448, [%rd163];
	ld.global.f64 	%fd1449, [%rd165];
	add.f64 	%fd1450, %fd1448, %fd1449;
	cvt.rzi.s32.f64 	%r1841, %fd1450;
	add.s32 	%r1842, %r1841, %r1840;
	ld.global.f64 	%fd1451, [%rd163+8];
	ld.global.f64 	%fd1452, [%rd165+8];
	add.f64 	%fd1453, %fd1451, %fd1452;
	cvt.rzi.s32.f64 	%r1843, %fd1453;
	add.s32 	%r1844, %r1843, %r1842;
	ld.global.f64 	%fd1454, [%rd163+16];
	ld.global.f64 	%fd1455, [%rd165+16];
	add.f64 	%fd1456, %fd1454, %fd1455;
	cvt.rzi.s32.f64 	%r1845, %fd1456;
	add.s32 	%r1846, %r1845, %r1844;
	ld.global.f64 	%fd1457, [%rd163+24];
	ld.global.f64 	%fd1458, [%rd165+24];
	add.f64 	%fd1459, %fd1457, %fd1458;
	cvt.rzi.s32.f64 	%r1847, %fd1459;
	add.s32 	%r1848, %r1847, %r1846;
	ld.global.f64 	%fd1460, [%rd163+32];
	ld.global.f64 	%fd1461, [%rd165+32];
	add.f64 	%fd1462, %fd1460, %fd1461;
	cvt.rzi.s32.f64 	%r1849, %fd1462;
	add.s32 	%r1850, %r1849, %r1848;
	ld.global.f64 	%fd1463, [%rd163+40];
	ld.global.f64 	%fd1464, [%rd165+40];
	add.f64 	%fd1465, %fd1463, %fd1464;
	cvt.rzi.s32.f64 	%r1851, %fd1465;
	add.s32 	%r1852, %r1851, %r1850;
	ld.global.f64 	%fd1466, [%rd163+48];
	ld.global.f64 	%fd1467, [%rd165+48];
	add.f64 	%fd1468, %fd1466, %fd1467;
	cvt.rzi.s32.f64 	%r1853, %fd1468;
	add.s32 	%r1854, %r1853, %r1852;
	ld.global.f64 	%fd1469, [%rd163+56];
	ld.global.f64 	%fd1470, [%rd165+56];
	add.f64 	%fd1471, %fd1469, %fd1470;
	cvt.rzi.s32.f64 	%r1855, %fd1471;
	add.s32 	%r2829, %r1855, %r1854;
	add.s32 	%r2817, %r2817, 16;
	add.s32 	%r2813, %r2813, 16;
	add.s32 	%r2812, %r2812, 16;
	setp.ne.s32 	%p185, %r2813, 0;
	@%p185 bra 	$L__BB0_265;
$L__BB0_266:
	setp.eq.s32 	%p186, %r410, 0;
	@%p186 bra 	$L__BB0_275;
	and.b32  	%r476, %r28, 7;
	setp.lt.u32 	%p187, %r410, 8;
	@%p187 bra 	$L__BB0_269;
	add.s32 	%r1857, %r2817, %r23;
	mul.wide.s32 	%rd166, %r1857, 8;
	add.s64 	%rd167, %rd2, %rd166;
	ld.global.f64 	%fd1472, [%rd167];
	mul.wide.s32 	%rd168, %r2817, 8;
	add.s64 	%rd169, %rd1, %rd168;
	ld.global.f64 	%fd1473, [%rd169];
	add.f64 	%fd1474, %fd1472, %fd1473;
	cvt.rzi.s32.f64 	%r1858, %fd1474;
	add.s32 	%r1859, %r1858, %r2829;
	ld.global.f64 	%fd1475, [%rd167+8];
	ld.global.f64 	%fd1476, [%rd169+8];
	add.f64 	%fd1477, %fd1475, %fd1476;
	cvt.rzi.s32.f64 	%r1860, %fd1477;
	add.s32 	%r1861, %r1860, %r1859;
	ld.global.f64 	%fd1478, [%rd167+16];
	ld.global.f64 	%fd1479, [%rd169+16];
	add.f64 	%fd1480, %fd1478, %fd1479;
	cvt.rzi.s32.f64 	%r1862, %fd1480;
	add.s32 	%r1863, %r1862, %r1861;
	ld.global.f64 	%fd1481, [%rd167+24];
	ld.global.f64 	%fd1482, [%rd169+24];
	add.f64 	%fd1483, %fd1481, %fd1482;
	cvt.rzi.s32.f64 	%r1864, %fd1483;
	add.s32 	%r1865, %r1864, %r1863;
	ld.global.f64 	%fd1484, [%rd167+32];
	ld.global.f64 	%fd1485, [%rd169+32];
	add.f64 	%fd1486, %fd1484, %fd1485;
	cvt.rzi.s32.f64 	%r1866, %fd1486;
	add.s32 	%r1867, %r1866, %r1865;
	ld.global.f64 	%fd1487, [%rd167+40];
	ld.global.f64 	%fd1488, [%rd169+40];
	add.f64 	%fd1489, %fd1487, %fd1488;
	cvt.rzi.s32.f64 	%r1868, %fd1489;
	add.s32 	%r1869, %r1868, %r1867;
	ld.global.f64 	%fd1490, [%rd167+48];
	ld.global.f64 	%fd1491, [%rd169+48];
	add.f64 	%fd1492, %fd1490, %fd1491;
	cvt.rzi.s32.f64 	%r1870, %fd1492;
	add.s32 	%r1871, %r1870, %r1869;
	ld.global.f64 	%fd1493, [%rd167+56];
	ld.global.f64 	%fd1494, [%rd169+56];
	add.f64 	%fd1495, %fd1493, %fd1494;
	cvt.rzi.s32.f64 	%r1872, %fd1495;
	add.s32 	%r2829, %r1872, %r1871;
	add.s32 	%r2817, %r2817, 8;
$L__BB0_269:
	setp.eq.s32 	%p188, %r476, 0;
	@%p188 bra 	$L__BB0_275;
	and.b32  	%r482, %r28, 3;
	setp.lt.u32 	%p189, %r476, 4;
	@%p189 bra 	$L__BB0_272;
	add.s32 	%r1874, %r2817, %r23;
	mul.wide.s32 	%rd170, %r1874, 8;
	add.s64 	%rd171, %rd2, %rd170;
	ld.global.f64 	%fd1496, [%rd171];
	mul.wide.s32 	%rd172, %r2817, 8;
	add.s64 	%rd173, %rd1, %rd172;
	ld.global.f64 	%fd1497, [%rd173];
	add.f64 	%fd1498, %fd1496, %fd1497;
	cvt.rzi.s32.f64 	%r1875, %fd1498;
	add.s32 	%r1876, %r1875, %r2829;
	ld.global.f64 	%fd1499, [%rd171+8];
	ld.global.f64 	%fd1500, [%rd173+8];
	add.f64 	%fd1501, %fd1499, %fd1500;
	cvt.rzi.s32.f64 	%r1877, %fd1501;
	add.s32 	%r1878, %r1877, %r1876;
	ld.global.f64 	%fd1502, [%rd171+16];
	ld.global.f64 	%fd1503, [%rd173+16];
	add.f64 	%fd1504, %fd1502, %fd1503;
	cvt.rzi.s32.f64 	%r1879, %fd1504;
	add.s32 	%r1880, %r1879, %r1878;
	ld.global.f64 	%fd1505, [%rd171+24];
	ld.global.f64 	%fd1506, [%rd173+24];
	add.f64 	%fd1507, %fd1505, %fd1506;
	cvt.rzi.s32.f64 	%r1881, %fd1507;
	add.s32 	%r2829, %r1881, %r1880;
	add.s32 	%r2817, %r2817, 4;
$L__BB0_272:
	setp.eq.s32 	%p190, %r482, 0;
	@%p190 bra 	$L__BB0_275;
	add.s32 	%r2826, %r23, %r2817;
	neg.s32 	%r2825, %r482;
$L__BB0_274:
	.pragma "nounroll";
	mul.wide.s32 	%rd174, %r2817, 8;
	add.s64 	%rd175, %rd1, %rd174;
	mul.wide.s32 	%rd176, %r2826, 8;
	add.s64 	%rd177, %rd2, %rd176;
	ld.global.f64 	%fd1508, [%rd177];
	ld.global.f64 	%fd1509, [%rd175];
	add.f64 	%fd1510, %fd1508, %fd1509;
	cvt.rzi.s32.f64 	%r1882, %fd1510;
	add.s32 	%r2829, %r1882, %r2829;
	add.s32 	%r2817, %r2817, 1;
	add.s32 	%r2826, %r2826, 1;
	add.s32 	%r2825, %r2825, 1;
	setp.ne.s32 	%p191, %r2825, 0;
	@%p191 bra 	$L__BB0_274;
$L__BB0_275:
	cvt.rn.f64.s32 	%fd2720, %r2829;
$L__BB0_276:
	add.f64 	%fd1512, %fd28, %fd28;
	mul.f64 	%fd229, %fd1512, %fd29;
	div.rn.f64 	%fd230, %fd2720, %fd229;
	setp.eq.f64 	%p192, %fd230, 0d0000000000000000;
	setp.eq.f64 	%p193, %fd230, 0d3FF0000000000000;
	or.pred  	%p194, %p192, %p193;
	mov.f64 	%fd2727, 0d0000000000000000;
	@%p194 bra 	$L__BB0_292;
	{
	.reg .b32 %temp; 
	mov.b64 	{%temp, %r2830}, %fd230;
	}
	{
	.reg .b32 %temp; 
	mov.b64 	{%r2831, %temp}, %fd230;
	}
	setp.gt.s32 	%p195, %r2830, 1048575;
	mov.b32 	%r2832, -1023;
	mov.f64 	%fd2721, %fd230;
	@%p195 bra 	$L__BB0_279;
	mul.f64 	%fd2721, %fd230, 0d4350000000000000;
	{
	.reg .b32 %temp; 
	mov.b64 	{%temp, %r2830}, %fd2721;
	}
	{
	.reg .b32 %temp; 
	mov.b64 	{%r2831, %temp}, %fd2721;
	}
	mov.b32 	%r2832, -1077;
$L__BB0_279:
	add.s32 	%r1885, %r2830, -1;
	setp.gt.u32 	%p196, %r1885, 2146435070;
	@%p196 bra 	$L__BB0_283;
	shr.u32 	%r1888, %r2830, 20;
	add.s32 	%r2833, %r2832, %r1888;
	and.b32  	%r1889, %r2830, 1048575;
	or.b32  	%r1890, %r1889, 1072693248;
	mov.b64 	%fd2722, {%r2831, %r1890};
	setp.lt.u32 	%p198, %r1890, 1073127583;
	@%p198 bra 	$L__BB0_282;
	{
	.reg .b32 %temp; 
	mov.b64 	{%r1891, %temp}, %fd2722;
	}
	{
	.reg .b32 %temp; 
	mov.b64 	{%temp, %r1892}, %fd2722;
	}
	add.s32 	%r1893, %r1892, -1048576;
	mov.b64 	%fd2722, {%r1891, %r1893};
	add.s32 	%r2833, %r2833, 1;
$L__BB0_282:
	add.f64 	%fd1514, %fd2722, 0dBFF0000000000000;
	add.f64 	%fd1515, %fd2722, 0d3FF0000000000000;
	rcp.approx.ftz.f64 	%fd1516, %fd1515;
	neg.f64 	%fd1517, %fd1515;
	fma.rn.f64 	%fd1518, %fd1517, %fd1516, 0d3FF0000000000000;
	fma.rn.f64 	%fd1519, %fd1518, %fd1518, %fd1518;
	fma.rn.f64 	%fd1520, %fd1519, %fd1516, %fd1516;
	mul.f64 	%fd1521, %fd1514, %fd1520;
	fma.rn.f64 	%fd1522, %fd1514, %fd1520, %fd1521;
	mul.f64 	%fd1523, %fd1522, %fd1522;
	fma.rn.f64 	%fd1524, %fd1523, 0d3EB1380B3AE80F1E, 0d3ED0EE258B7A8B04;
	fma.rn.f64 	%fd1525, %fd1524, %fd1523, 0d3EF3B2669F02676F;
	fma.rn.f64 	%fd1526, %fd1525, %fd1523, 0d3F1745CBA9AB0956;
	fma.rn.f64 	%fd1527, %fd1526, %fd1523, 0d3F3C71C72D1B5154;
	fma.rn.f64 	%fd1528, %fd1527, %fd1523, 0d3F624924923BE72D;
	fma.rn.f64 	%fd1529, %fd1528, %fd1523, 0d3F8999999999A3C4;
	fma.rn.f64 	%fd1530, %fd1529, %fd1523, 0d3FB5555555555554;
	sub.f64 	%fd1531, %fd1514, %fd1522;
	add.f64 	%fd1532, %fd1531, %fd1531;
	neg.f64 	%fd1533, %fd1522;
	fma.rn.f64 	%fd1534, %fd1533, %fd1514, %fd1532;
	mul.f64 	%fd1535, %fd1520, %fd1534;
	mul.f64 	%fd1536, %fd1523, %fd1530;
	fma.rn.f64 	%fd1537, %fd1536, %fd1522, %fd1535;
	xor.b32  	%r1894, %r2833, -2147483648;
	mov.b32 	%r1895, 1127219200;
	mov.b64 	%fd1538, {%r1894, %r1895};
	mov.b32 	%r1896, -2147483648;
	mov.b64 	%fd1539, {%r1896, %r1895};
	sub.f64 	%fd1540, %fd1538, %fd1539;
	fma.rn.f64 	%fd1541, %fd1540, 0d3FE62E42FEFA39EF, %fd1522;
	fma.rn.f64 	%fd1542, %fd1540, 0dBFE62E42FEFA39EF, %fd1541;
	sub.f64 	%fd1543, %fd1542, %fd1522;
	sub.f64 	%fd1544, %fd1537, %fd1543;
	fma.rn.f64 	%fd1545, %fd1540, 0d3C7ABC9E3B39803F, %fd1544;
	add.f64 	%fd2723, %fd1541, %fd1545;
	bra.uni 	$L__BB0_284;
$L__BB0_283:
	fma.rn.f64 	%fd1513, %fd2721, 0d7FF0000000000000, 0d7FF0000000000000;
	{
	.reg .b32 %temp; 
	mov.b64 	{%temp, %r1886}, %fd2721;
	}
	and.b32  	%r1887, %r1886, 2147483647;
	setp.eq.s32 	%p197, %r1887, 0;
	selp.f64 	%fd2723, 0dFFF0000000000000, %fd1513, %p197;
$L__BB0_284:
	mul.f64 	%fd1546, %fd2723, 0d3C7777D0FFDA0D24;
	fma.rn.f64 	%fd1547, %fd2723, 0d3FF71547652B82FE, %fd1546;
	mul.f64 	%fd239, %fd230, %fd1547;
	mov.f64 	%fd1548, 0d3FF0000000000000;
	sub.f64 	%fd240, %fd1548, %fd230;
	{
	.reg .b32 %temp; 
	mov.b64 	{%temp, %r2834}, %fd240;
	}
	{
	.reg .b32 %temp; 
	mov.b64 	{%r2835, %temp}, %fd240;
	}
	setp.gt.s32 	%p199, %r2834, 1048575;
	mov.b32 	%r2836, -1023;
	mov.f64 	%fd2724, %fd240;
	@%p199 bra 	$L__BB0_286;
	mul.f64 	%fd2724, %fd240, 0d4350000000000000;
	{
	.reg .b32 %temp; 
	mov.b64 	{%temp, %r2834}, %fd2724;
	}
	{
	.reg .b32 %temp; 
	mov.b64 	{%r2835, %temp}, %fd2724;
	}
	mov.b32 	%r2836, -1077;
$L__BB0_286:
	add.s32 	%r1899, %r2834, -1;
	setp.gt.u32 	%p200, %r1899, 2146435070;
	@%p200 bra 	$L__BB0_290;
	shr.u32 	%r1902, %r2834, 20;
	add.s32 	%r2837, %r2836, %r1902;
	and.b32  	%r1903, %r2834, 1048575;
	or.b32  	%r1904, %r1903, 1072693248;
	mov.b64 	%fd2725, {%r2835, %r1904};
	setp.lt.u32 	%p202, %r1904, 1073127583;
	@%p202 bra 	$L__BB0_289;
	{
	.reg .b32 %temp; 
	mov.b64 	{%r1905, %temp}, %fd2725;
	}
	{
	.reg .b32 %temp; 
	mov.b64 	{%temp, %r1906}, %fd2725;
	}
	add.s32 	%r1907, %r1906, -1048576;
	mov.b64 	%fd2725, {%r1905, %r1907};
	add.s32 	%r2837, %r2837, 1;
$L__BB0_289:
	add.f64 	%fd1550, %fd2725, 0dBFF0000000000000;
	add.f64 	%fd1551, %fd2725, 0d3FF0000000000000;
	rcp.approx.ftz.f64 	%fd1552, %fd1551;
	neg.f64 	%fd1553, %fd1551;
	fma.rn.f64 	%fd1554, %fd1553, %fd1552, 0d3FF0000000000000;
	fma.rn.f64 	%fd1555, %fd1554, %fd1554, %fd1554;
	fma.rn.f64 	%fd1556, %fd1555, %fd1552, %fd1552;
	mul.f64 	%fd1557, %fd1550, %fd1556;
	fma.rn.f64 	%fd1558, %fd1550, %fd1556, %fd1557;
	mul.f64 	%fd1559, %fd1558, %fd1558;
	fma.rn.f64 	%fd1560, %fd1559, 0d3EB1380B3AE80F1E, 0d3ED0EE258B7A8B04;
	fma.rn.f64 	%fd1561, %fd1560, %fd1559, 0d3EF3B2669F02676F;
	fma.rn.f64 	%fd1562, %fd1561, %fd1559, 0d3F1745CBA9AB0956;
	fma.rn.f64 	%fd1563, %fd1562, %fd1559, 0d3F3C71C72D1B5154;
	fma.rn.f64 	%fd1564, %fd1563, %fd1559, 0d3F624924923BE72D;
	fma.rn.f64 	%fd1565, %fd1564, %fd1559, 0d3F8999999999A3C4;
	fma.rn.f64 	%fd1566, %fd1565, %fd1559, 0d3FB5555555555554;
	sub.f64 	%fd1567, %fd1550, %fd1558;
	add.f64 	%fd1568, %fd1567, %fd1567;
	neg.f64 	%fd1569, %fd1558;
	fma.rn.f64 	%fd1570, %fd1569, %fd1550, %fd1568;
	mul.f64 	%fd1571, %fd1556, %fd1570;
	mul.f64 	%fd1572, %fd1559, %fd1566;
	fma.rn.f64 	%fd1573, %fd1572, %fd1558, %fd1571;
	xor.b32  	%r1908, %r2837, -2147483648;
	mov.b32 	%r1909, 1127219200;
	mov.b64 	%fd1574, {%r1908, %r1909};
	mov.b32 	%r1910, -2147483648;
	mov.b64 	%fd1575, {%r1910, %r1909};
	sub.f64 	%fd1576, %fd1574, %fd1575;
	fma.rn.f64 	%fd1577, %fd1576, 0d3FE62E42FEFA39EF, %fd1558;
	fma.rn.f64 	%fd1578, %fd1576, 0dBFE62E42FEFA39EF, %fd1577;
	sub.f64 	%fd1579, %fd1578, %fd1558;
	sub.f64 	%fd1580, %fd1573, %fd1579;
	fma.rn.f64 	%fd1581, %fd1576, 0d3C7ABC9E3B39803F, %fd1580;
	add.f64 	%fd2726, %fd1577, %fd1581;
	bra.uni 	$L__BB0_291;
$L__BB0_290:
	fma.rn.f64 	%fd1549, %fd2724, 0d7FF0000000000000, 0d7FF0000000000000;
	{
	.reg .b32 %temp; 
	mov.b64 	{%temp, %r1900}, %fd2724;
	}
	and.b32  	%r1901, %r1900, 2147483647;
	setp.eq.s32 	%p201, %r1901, 0;
	selp.f64 	%fd2726, 0dFFF0000000000000, %fd1549, %p201;
$L__BB0_291:
	mul.f64 	%fd1582, %fd2726, 0d3C7777D0FFDA0D24;
	fma.rn.f64 	%fd1583, %fd2726, 0d3FF71547652B82FE, %fd1582;
	fma.rn.f64 	%fd1584, %fd240, %fd1583, %fd239;
	neg.f64 	%fd2727, %fd1584;
$L__BB0_292:
	setp.le.s32 	%p203, %r27, %r3007;
	mov.f64 	%fd2728, 0d0000000000000000;
	@%p203 bra 	$L__BB0_306;
	and.b32  	%r519, %r28, 15;
	sub.s32 	%r1913, %r22, %r27;
	add.s32 	%r1914, %r1913, %r25;
	setp.gt.u32 	%p204, %r1914, -16;
	mov.b32 	%r2855, 0;
	mov.u32 	%r2843, %r3007;
	@%p204 bra 	$L__BB0_296;
	and.b32  	%r1916, %r28, -16;
	neg.s32 	%r2839, %r1916;
	add.s64 	%rd27, %rd4, 64;
	add.s32 	%r1917, %r24, %r22;
	add.s32 	%r2838, %r1917, %r25;
	add.s64 	%rd28, %rd3, 64;
	mov.b32 	%r2855, 0;
	mov.u32 	%r2843, %r3007;
$L__BB0_295:
	.pragma "nounroll";
	mul.wide.s32 	%rd178, %r2838, 8;
	add.s64 	%rd179, %rd27, %rd178;
	mul.wide.s32 	%rd180, %r2843, 8;
	add.s64 	%rd181, %rd28, %rd180;
	ld.global.f64 	%fd1586, [%rd179+-64];
	ld.global.f64 	%fd1587, [%rd181+-64];
	add.f64 	%fd1588, %fd1586, %fd1587;
	cvt.rzi.s32.f64 	%r1918, %fd1588;
	add.s32 	%r1919, %r1918, %r2855;
	ld.global.f64 	%fd1589, [%rd179+-56];
	ld.global.f64 	%fd1590, [%rd181+-56];
	add.f64 	%fd1591, %fd1589, %fd1590;
	cvt.rzi.s32.f64 	%r1920, %fd1591;
	add.s32 	%r1921, %r1920, %r1919;
	ld.global.f64 	%fd1592, [%rd179+-48];
	ld.global.f64 	%fd1593, [%rd181+-48];
	add.f64 	%fd1594, %fd1592, %fd1593;
	cvt.rzi.s32.f64 	%r1922, %fd1594;
	add.s32 	%r1923, %r1922, %r1921;
	ld.global.f64 	%fd1595, [%rd179+-40];
	ld.global.f64 	%fd1596, [%rd181+-40];
	add.f64 	%fd1597, %fd1595, %fd1596;
	cvt.rzi.s32.f64 	%r1924, %fd1597;
	add.s32 	%r1925, %r1924, %r1923;
	ld.global.f64 	%fd1598, [%rd179+-32];
	ld.global.f64 	%fd1599, [%rd181+-32];
	add.f64 	%fd1600, %fd1598, %fd1599;
	cvt.rzi.s32.f64 	%r1926, %fd1600;
	add.s32 	%r1927, %r1926, %r1925;
	ld.global.f64 	%fd1601, [%rd179+-24];
	ld.global.f64 	%fd1602, [%rd181+-24];
	add.f64 	%fd1603, %fd1601, %fd1602;
	cvt.rzi.s32.f64 	%r1928, %fd1603;
	add.s32 	%r1929, %r1928, %r1927;
	ld.global.f64 	%fd1604, [%rd179+-16];
	ld.global.f64 	%fd1605, [%rd181+-16];
	add.f64 	%fd1606, %fd1604, %fd1605;
	cvt.rzi.s32.f64 	%r1930, %fd1606;
	add.s32 	%r1931, %r1930, %r1929;
	ld.global.f64 	%fd1607, [%rd179+-8];
	ld.global.f64 	%fd1608, [%rd181+-8];
	add.f64 	%fd1609, %fd1607, %fd1608;
	cvt.rzi.s32.f64 	%r1932, %fd1609;
	add.s32 	%r1933, %r1932, %r1931;
	ld.global.f64 	%fd1610, [%rd179];
	ld.global.f64 	%fd1611, [%rd181];
	add.f64 	%fd1612, %fd1610, %fd1611;
	cvt.rzi.s32.f64 	%r1934, %fd1612;
	add.s32 	%r1935, %r1934, %r1933;
	ld.global.f64 	%fd1613, [%rd179+8];
	ld.global.f64 	%fd1614, [%rd181+8];
	add.f64 	%fd1615, %fd1613, %fd1614;
	cvt.rzi.s32.f64 	%r1936, %fd1615;
	add.s32 	%r1937, %r1936, %r1935;
	ld.global.f64 	%fd1616, [%rd179+16];
	ld.global.f64 	%fd1617, [%rd181+16];
	add.f64 	%fd1618, %fd1616, %fd1617;
	cvt.rzi.s32.f64 	%r1938, %fd1618;
	add.s32 	%r1939, %r1938, %r1937;
	ld.global.f64 	%fd1619, [%rd179+24];
	ld.global.f64 	%fd1620, [%rd181+24];
	add.f64 	%fd1621, %fd1619, %fd1620;
	cvt.rzi.s32.f64 	%r1940, %fd1621;
	add.s32 	%r1941, %r1940, %r1939;
	ld.global.f64 	%fd1622, [%rd179+32];
	ld.global.f64 	%fd1623, [%rd181+32];
	add.f64 	%fd1624, %fd1622, %fd1623;
	cvt.rzi.s32.f64 	%r1942, %fd1624;
	add.s32 	%r1943, %r1942, %r1941;
	ld.global.f64 	%fd1625, [%rd179+40];
	ld.global.f64 	%fd1626, [%rd181+40];
	add.f64 	%fd1627, %fd1625, %fd1626;
	cvt.rzi.s32.f64 	%r1944, %fd1627;
	add.s32 	%r1945, %r1944, %r1943;
	ld.global.f64 	%fd1628, [%rd179+48];
	ld.global.f64 	%fd1629, [%rd181+48];
	add.f64 	%fd1630, %fd1628, %fd1629;
	cvt.rzi.s32.f64 	%r1946, %fd1630;
	add.s32 	%r1947, %r1946, %r1945;
	ld.global.f64 	%fd1631, [%rd179+56];
	ld.global.f64 	%fd1632, [%rd181+56];
	add.f64 	%fd1633, %fd1631, %fd1632;
	cvt.rzi.s32.f64 	%r1948, %fd1633;
	add.s32 	%r2855, %r1948, %r1947;
	add.s32 	%r2843, %r2843, 16;
	add.s32 	%r2839, %r2839, 16;
	add.s32 	%r2838, %r2838, 16;
	setp.ne.s32 	%p205, %r2839, 0;
	@%p205 bra 	$L__BB0_295;
$L__BB0_296:
	setp.eq.s32 	%p206, %r519, 0;
	@%p206 bra 	$L__BB0_305;
	and.b32  	%r533, %r28, 7;
	setp.lt.u32 	%p207, %r519, 8;
	@%p207 bra 	$L__BB0_299;
	add.s32 	%r1950, %r2843, %r24;
	mul.wide.s32 	%rd182, %r1950, 8;
	add.s64 	%rd183, %rd4, %rd182;
	ld.global.f64 	%fd1634, [%rd183];
	mul.wide.s32 	%rd184, %r2843, 8;
	add.s64 	%rd185, %rd3, %rd184;
	ld.global.f64 	%fd1635, [%rd185];
	add.f64 	%fd1636, %fd1634, %fd1635;
	cvt.rzi.s32.f64 	%r1951, %fd1636;
	add.s32 	%r1952, %r1951, %r2855;
	ld.global.f64 	%fd1637, [%rd183+8];
	ld.global.f64 	%fd1638, [%rd185+8];
	add.f64 	%fd1639, %fd1637, %fd1638;
	cvt.rzi.s32.f64 	%r1953, %fd1639;
	add.s32 	%r1954, %r1953, %r1952;
	ld.global.f64 	%fd1640, [%rd183+16];
	ld.global.f64 	%fd1641, [%rd185+16];
	add.f64 	%fd1642, %fd1640, %fd1641;
	cvt.rzi.s32.f64 	%r1955, %fd1642;
	add.s32 	%r1956, %r1955, %r1954;
	ld.global.f64 	%fd1643, [%rd183+24];
	ld.global.f64 	%fd1644, [%rd185+24];
	add.f64 	%fd1645, %fd1643, %fd1644;
	cvt.rzi.s32.f64 	%r1957, %fd1645;
	add.s32 	%r1958, %r1957, %r1956;
	ld.global.f64 	%fd1646, [%rd183+32];
	ld.global.f64 	%fd1647, [%rd185+32];
	add.f64 	%fd1648, %fd1646, %fd1647;
	cvt.rzi.s32.f64 	%r1959, %fd1648;
	add.s32 	%r1960, %r1959, %r1958;
	ld.global.f64 	%fd1649, [%rd183+40];
	ld.global.f64 	%fd1650, [%rd185+40];
	add.f64 	%fd1651, %fd1649, %fd1650;
	cvt.rzi.s32.f64 	%r1961, %fd1651;
	add.s32 	%r1962, %r1961, %r1960;
	ld.global.f64 	%fd1652, [%rd183+48];
	ld.global.f64 	%fd1653, [%rd185+48];
	add.f64 	%fd1654, %fd1652, %fd1653;
	cvt.rzi.s32.f64 	%r1963, %fd1654;
	add.s32 	%r1964, %r1963, %r1962;
	ld.global.f64 	%fd1655, [%rd183+56];
	ld.global.f64 	%fd1656, [%rd185+56];
	add.f64 	%fd1657, %fd1655, %fd1656;
	cvt.rzi.s32.f64 	%r1965, %fd1657;
	add.s32 	%r2855, %r1965, %r1964;
	add.s32 	%r2843, %r2843, 8;
$L__BB0_299:
	setp.eq.s32 	%p208, %r533, 0;
	@%p208 bra 	$L__BB0_305;
	and.b32  	%r539, %r28, 3;
	setp.lt.u32 	%p209, %r533, 4;
	@%p209 bra 	$L__BB0_302;
	add.s32 	%r1967, %r2843, %r24;
	mul.wide.s32 	%rd186, %r1967, 8;
	add.s64 	%rd187, %rd4, %rd186;
	ld.global.f64 	%fd1658, [%rd187];
	mul.wide.s32 	%rd188, %r2843, 8;
	add.s64 	%rd189, %rd3, %rd188;
	ld.global.f64 	%fd1659, [%rd189];
	add.f64 	%fd1660, %fd1658, %fd1659;
	cvt.rzi.s32.f64 	%r1968, %fd1660;
	add.s32 	%r1969, %r1968, %r2855;
	ld.global.f64 	%fd1661, [%rd187+8];
	ld.global.f64 	%fd1662, [%rd189+8];
	add.f64 	%fd1663, %fd1661, %fd1662;
	cvt.rzi.s32.f64 	%r1970, %fd1663;
	add.s32 	%r1971, %r1970, %r1969;
	ld.global.f64 	%fd1664, [%rd187+16];
	ld.global.f64 	%fd1665, [%rd189+16];
	add.f64 	%fd1666, %fd1664, %fd1665;
	cvt.rzi.s32.f64 	%r1972, %fd1666;
	add.s32 	%r1973, %r1972, %r1971;
	ld.global.f64 	%fd1667, [%rd187+24];
	ld.global.f64 	%fd1668, [%rd189+24];
	add.f64 	%fd1669, %fd1667, %fd1668;
	cvt.rzi.s32.f64 	%r1974, %fd1669;
	add.s32 	%r2855, %r1974, %r1973;
	add.s32 	%r2843, %r2843, 4;
$L__BB0_302:
	setp.eq.s32 	%p210, %r539, 0;
	@%p210 bra 	$L__BB0_305;
	add.s32 	%r2852, %r24, %r2843;
	neg.s32 	%r2851, %r539;
$L__BB0_304:
	.pragma "nounroll";
	mul.wide.s32 	%rd190, %r2843, 8;
	add.s64 	%rd191, %rd3, %rd190;
	mul.wide.s32 	%rd192, %r2852, 8;
	add.s64 	%rd193, %rd4, %rd192;
	ld.global.f64 	%fd1670, [%rd193];
	ld.global.f64 	%fd1671, [%rd191];
	add.f64 	%fd1672, %fd1670, %fd1671;
	cvt.rzi.s32.f64 	%r1975, %fd1672;
	add.s32 	%r2855, %r1975, %r2855;
	add.s32 	%r2843, %r2843, 1;
	add.s32 	%r2852, %r2852, 1;
	add.s32 	%r2851, %r2851, 1;
	setp.ne.s32 	%p211, %r2851, 0;
	@%p211 bra 	$L__BB0_304;
$L__BB0_305:
	cvt.rn.f64.s32 	%fd2728, %r2855;
$L__BB0_306:
	div.rn.f64 	%fd253, %fd2728, %fd229;
	setp.eq.f64 	%p212, %fd253, 0d0000000000000000;
	setp.eq.f64 	%p213, %fd253, 0d3FF0000000000000;
	or.pred  	%p214, %p212, %p213;
	mov.f64 	%fd2735, 0d0000000000000000;
	@%p214 bra 	$L__BB0_322;
	{
	.reg .b32 %temp; 
	mov.b64 	{%temp, %r2856}, %fd253;
	}
	{
	.reg .b32 %temp; 
	mov.b64 	{%r2857, %temp}, %fd253;
	}
	setp.gt.s32 	%p215, %r2856, 1048575;
	mov.b32 	%r2858, -1023;
	mov.f64 	%fd2729, %fd253;
	@%p215 bra 	$L__BB0_309;
	mul.f64 	%fd2729, %fd253, 0d4350000000000000;
	{
	.reg .b32 %temp; 
	mov.b64 	{%temp, %r2856}, %fd2729;
	}
	{
	.reg .b32 %temp; 
	mov.b64 	{%r2857, %temp}, %fd2729;
	}
	mov.b32 	%r2858, -1077;
$L__BB0_309:
	add.s32 	%r1978, %r2856, -1;
	setp.gt.u32 	%p216, %r1978, 2146435070;
	@%p216 bra 	$L__BB0_313;
	shr.u32 	%r1981, %r2856, 20;
	add.s32 	%r2859, %r2858, %r1981;
	and.b32  	%r1982, %r2856, 1048575;
	or.b32  	%r1983, %r1982, 1072693248;
	mov.b64 	%fd2730, {%r2857, %r1983};
	setp.lt.u32 	%p218, %r1983, 1073127583;
	@%p218 bra 	$L__BB0_312;
	{
	.reg .b32 %temp; 
	mov.b64 	{%r1984, %temp}, %fd2730;
	}
	{
	.reg .b32 %temp; 
	mov.b64 	{%temp, %r1985}, %fd2730;
	}
	add.s32 	%r1986, %r1985, -1048576;
	mov.b64 	%fd2730, {%r1984, %r1986};
	add.s32 	%r2859, %r2859, 1;
$L__BB0_312:
	add.f64 	%fd1675, %fd2730, 0dBFF0000000000000;
	add.f64 	%fd1676, %fd2730, 0d3FF0000000000000;
	rcp.approx.ftz.f64 	%fd1677, %fd1676;
	neg.f64 	%fd1678, %fd1676;
	fma.rn.f64 	%fd1679, %fd1678, %fd1677, 0d3FF0000000000000;
	fma.rn.f64 	%fd1680, %fd1679, %fd1679, %fd1679;
	fma.rn.f64 	%fd1681, %fd1680, %fd1677, %fd1677;
	mul.f64 	%fd1682, %fd1675, %fd1681;
	fma.rn.f64 	%fd1683, %fd1675, %fd1681, %fd1682;
	mul.f64 	%fd1684, %fd1683, %fd1683;
	fma.rn.f64 	%fd1685, %fd1684, 0d3EB1380B3AE80F1E, 0d3ED0EE258B7A8B04;
	fma.rn.f64 	%fd1686, %fd1685, %fd1684, 0d3EF3B2669F02676F;
	fma.rn.f64 	%fd1687, %fd1686, %fd1684, 0d3F1745CBA9AB0956;
	fma.rn.f64 	%fd1688, %fd1687, %fd1684, 0d3F3C71C72D1B5154;
	fma.rn.f64 	%fd1689, %fd1688, %fd1684, 0d3F624924923BE72D;
	fma.rn.f64 	%fd1690, %fd1689, %fd1684, 0d3F8999999999A3C4;
	fma.rn.f64 	%fd1691, %fd1690, %fd1684, 0d3FB5555555555554;
	sub.f64 	%fd1692, %fd1675, %fd1683;
	add.f64 	%fd1693, %fd1692, %fd1692;
	neg.f64 	%fd1694, %fd1683;
	fma.rn.f64 	%fd1695, %fd1694, %fd1675, %fd1693;
	mul.f64 	%fd1696, %fd1681, %fd1695;
	mul.f64 	%fd1697, %fd1684, %fd1691;
	fma.rn.f64 	%fd1698, %fd1697, %fd1683, %fd1696;
	xor.b32  	%r1987, %r2859, -2147483648;
	mov.b32 	%r1988, 1127219200;
	mov.b64 	%fd1699, {%r1987, %r1988};
	mov.b32 	%r1989, -2147483648;
	mov.b64 	%fd1700, {%r1989, %r1988};
	sub.f64 	%fd1701, %fd1699, %fd1700;
	fma.rn.f64 	%fd1702, %fd1701, 0d3FE62E42FEFA39EF, %fd1683;
	fma.rn.f64 	%fd1703, %fd1701, 0dBFE62E42FEFA39EF, %fd1702;
	sub.f64 	%fd1704, %fd1703, %fd1683;
	sub.f64 	%fd1705, %fd1698, %fd1704;
	fma.rn.f64 	%fd1706, %fd1701, 0d3C7ABC9E3B39803F, %fd1705;
	add.f64 	%fd2731, %fd1702, %fd1706;
	bra.uni 	$L__BB0_314;
$L__BB0_313:
	fma.rn.f64 	%fd1674, %fd2729, 0d7FF0000000000000, 0d7FF0000000000000;
	{
	.reg .b32 %temp; 
	mov.b64 	{%temp, %r1979}, %fd2729;
	}
	and.b32  	%r1980, %r1979, 2147483647;
	setp.eq.s32 	%p217, %r1980, 0;
	selp.f64 	%fd2731, 0dFFF0000000000000, %fd1674, %p217;
$L__BB0_314:
	mul.f64 	%fd1707, %fd2731, 0d3C7777D0FFDA0D24;
	fma.rn.f64 	%fd1708, %fd2731, 0d3FF71547652B82FE, %fd1707;
	mul.f64 	%fd262, %fd253, %fd1708;
	mov.f64 	%fd1709, 0d3FF0000000000000;
	sub.f64 	%fd263, %fd1709, %fd253;
	{
	.reg .b32 %temp; 
	mov.b64 	{%temp, %r2860}, %fd263;
	}
	{
	.reg .b32 %temp; 
	mov.b64 	{%r2861, %temp}, %fd263;
	}
	setp.gt.s32 	%p219, %r2860, 1048575;
	mov.b32 	%r2862, -1023;
	mov.f64 	%fd2732, %fd263;
	@%p219 bra 	$L__BB0_316;
	mul.f64 	%fd2732, %fd263, 0d4350000000000000;
	{
	.reg .b32 %temp; 
	mov.b64 	{%temp, %r2860}, %fd2732;
	}
	{
	.reg .b32 %temp; 
	mov.b64 	{%r2861, %temp}, %fd2732;
	}
	mov.b32 	%r2862, -1077;
$L__BB0_316:
	add.s32 	%r1992, %r2860, -1;
	setp.gt.u32 	%p220, %r1992, 2146435070;
	@%p220 bra 	$L__BB0_320;
	shr.u32 	%r1995, %r2860, 20;
	add.s32 	%r2863, %r2862, %r1995;
	and.b32  	%r1996, %r2860, 1048575;
	or.b32  	%r1997, %r1996, 1072693248;
	mov.b64 	%fd2733, {%r2861, %r1997};
	setp.lt.u32 	%p222, %r1997, 1073127583;
	@%p222 bra 	$L__BB0_319;
	{
	.reg .b32 %temp; 
	mov.b64 	{%r1998, %temp}, %fd2733;
	}
	{
	.reg .b32 %temp; 
	mov.b64 	{%temp, %r1999}, %fd2733;
	}
	add.s32 	%r2000, %r1999, -1048576;
	mov.b64 	%fd2733, {%r1998, %r2000};
	add.s32 	%r2863, %r2863, 1;
$L__BB0_319:
	add.f64 	%fd1711, %fd2733, 0dBFF0000000000000;
	add.f64 	%fd1712, %fd2733, 0d3FF0000000000000;
	rcp.approx.ftz.f64 	%fd1713, %fd1712;
	neg.f64 	%fd1714, %fd1712;
	fma.rn.f64 	%fd1715, %fd1714, %fd1713, 0d3FF0000000000000;
	fma.rn.f64 	%fd1716, %fd1715, %fd1715, %fd1715;
	fma.rn.f64 	%fd1717, %fd1716, %fd1713, %fd1713;
	mul.f64 	%fd1718, %fd1711, %fd1717;
	fma.rn.f64 	%fd1719, %fd1711, %fd1717, %fd1718;
	mul.f64 	%fd1720, %fd1719, %fd1719;
	fma.rn.f64 	%fd1721, %fd1720, 0d3EB1380B3AE80F1E, 0d3ED0EE258B7A8B04;
	fma.rn.f64 	%fd1722, %fd1721, %fd1720, 0d3EF3B2669F02676F;
	fma.rn.f64 	%fd1723, %fd1722, %fd1720, 0d3F1745CBA9AB0956;
	fma.rn.f64 	%fd1724, %fd1723, %fd1720, 0d3F3C71C72D1B5154;
	fma.rn.f64 	%fd1725, %fd1724, %fd1720, 0d3F624924923BE72D;
	fma.rn.f64 	%fd1726, %fd1725, %fd1720, 0d3F8999999999A3C4;
	fma.rn.f64 	%fd1727, %fd1726, %fd1720, 0d3FB5555555555554;
	sub.f64 	%fd1728, %fd1711, %fd1719;
	add.f64 	%fd1729, %fd1728, %fd1728;
	neg.f64 	%fd1730, %fd1719;
	fma.rn.f64 	%fd1731, %fd1730, %fd1711, %fd1729;
	mul.f64 	%fd1732, %fd1717, %fd1731;
	mul.f64 	%fd1733, %fd1720, %fd1727;
	fma.rn.f64 	%fd1734, %fd1733, %fd1719, %fd1732;
	xor.b32  	%r2001, %r2863, -2147483648;
	mov.b32 	%r2002, 1127219200;
	mov.b64 	%fd1735, {%r2001, %r2002};
	mov.b32 	%r2003, -2147483648;
	mov.b64 	%fd1736, {%r2003, %r2002};
	sub.f64 	%fd1737, %fd1735, %fd1736;
	fma.rn.f64 	%fd1738, %fd1737, 0d3FE62E42FEFA39EF, %fd1719;
	fma.rn.f64 	%fd1739, %fd1737, 0dBFE62E42FEFA39EF, %fd1738;
	sub.f64 	%fd1740, %fd1739, %fd1719;
	sub.f64 	%fd1741, %fd1734, %fd1740;
	fma.rn.f64 	%fd1742, %fd1737, 0d3C7ABC9E3B39803F, %fd1741;
	add.f64 	%fd2734, %fd1738, %fd1742;
	bra.uni 	$L__BB0_321;
$L__BB0_320:
	fma.rn.f64 	%fd1710, %fd2732, 0d7FF0000000000000, 0d7FF0000000000000;
	{
	.reg .b32 %temp; 
	mov.b64 	{%temp, %r1993}, %fd2732;
	}
	and.b32  	%r1994, %r1993, 2147483647;
	setp.eq.s32 	%p221, %r1994, 0;
	selp.f64 	%fd2734, 0dFFF0000000000000, %fd1710, %p221;
$L__BB0_321:
	mul.f64 	%fd1743, %fd2734, 0d3C7777D0FFDA0D24;
	fma.rn.f64 	%fd1744, %fd2734, 0d3FF71547652B82FE, %fd1743;
	fma.rn.f64 	%fd1745, %fd263, %fd1744, %fd262;
	neg.f64 	%fd2735, %fd1745;
$L__BB0_322:
	setp.eq.f64 	%p223, %fd2719, 0d0000000000000000;
	mov.f64 	%fd2739, 0d0000000000000000;
	@%p223 bra 	$L__BB0_331;
	{
	.reg .b32 %temp; 
	mov.b64 	{%temp, %r2864}, %fd2719;
	}
	{
	.reg .b32 %temp; 
	mov.b64 	{%r2865, %temp}, %fd2719;
	}
	setp.gt.s32 	%p224, %r2864, 1048575;
	mov.b32 	%r2866, -1023;
	mov.f64 	%fd2736, %fd2719;
	@%p224 bra 	$L__BB0_325;
	mul.f64 	%fd2736, %fd2719, 0d4350000000000000;
	{
	.reg .b32 %temp; 
	mov.b64 	{%temp, %r2864}, %fd2736;
	}
	{
	.reg .b32 %temp; 
	mov.b64 	{%r2865, %temp}, %fd2736;
	}
	mov.b32 	%r2866, -1077;
$L__BB0_325:
	add.s32 	%r2006, %r2864, -1;
	setp.gt.u32 	%p225, %r2006, 2146435070;
	@%p225 bra 	$L__BB0_329;
	shr.u32 	%r2009, %r2864, 20;
	add.s32 	%r2867, %r2866, %r2009;
	and.b32  	%r2010, %r2864, 1048575;
	or.b32  	%r2011, %r2010, 1072693248;
	mov.b64 	%fd2737, {%r2865, %r2011};
	setp.lt.u32 	%p227, %r2011, 1073127583;
	@%p227 bra 	$L__BB0_328;
	{
	.reg .b32 %temp; 
	mov.b64 	{%r2012, %temp}, %fd2737;
	}
	{
	.reg .b32 %temp; 
	mov.b64 	{%temp, %r2013}, %fd2737;
	}
	add.s32 	%r2014, %r2013, -1048576;
	mov.b64 	%fd2737, {%r2012, %r2014};
	add.s32 	%r2867, %r2867, 1;
$L__BB0_328:
	add.f64 	%fd1748, %fd2737, 0dBFF0000000000000;
	add.f64 	%fd1749, %fd2737, 0d3FF0000000000000;
	rcp.approx.ftz.f64 	%fd1750, %fd1749;
	neg.f64 	%fd1751, %fd1749;
	fma.rn.f64 	%fd1752, %fd1751, %fd1750, 0d3FF0000000000000;
	fma.rn.f64 	%fd1753, %fd1752, %fd1752, %fd1752;
	fma.rn.f64 	%fd1754, %fd1753, %fd1750, %fd1750;
	mul.f64 	%fd1755, %fd1748, %fd1754;
	fma.rn.f64 	%fd1756, %fd1748, %fd1754, %fd1755;
	mul.f64 	%fd1757, %fd1756, %fd1756;
	fma.rn.f64 	%fd1758, %fd1757, 0d3EB1380B3AE80F1E, 0d3ED0EE258B7A8B04;
	fma.rn.f64 	%fd1759, %fd1758, %fd1757, 0d3EF3B2669F02676F;
	fma.rn.f64 	%fd1760, %fd1759, %fd1757, 0d3F1745CBA9AB0956;
	fma.rn.f64 	%fd1761, %fd1760, %fd1757, 0d3F3C71C72D1B5154;
	fma.rn.f64 	%fd1762, %fd1761, %fd1757, 0d3F624924923BE72D;
	fma.rn.f64 	%fd1763, %fd1762, %fd1757, 0d3F8999999999A3C4;
	fma.rn.f64 	%fd1764, %fd1763, %fd1757, 0d3FB5555555555554;
	sub.f64 	%fd1765, %fd1748, %fd1756;
	add.f64 	%fd1766, %fd1765, %fd1765;
	neg.f64 	%fd1767, %fd1756;
	fma.rn.f64 	%fd1768, %fd1767, %fd1748, %fd1766;
	mul.f64 	%fd1769, %fd1754, %fd1768;
	mul.f64 	%fd1770, %fd1757, %fd1764;
	fma.rn.f64 	%fd1771, %fd1770, %fd1756, %fd1769;
	xor.b32  	%r2015, %r2867, -2147483648;
	mov.b32 	%r2016, 1127219200;
	mov.b64 	%fd1772, {%r2015, %r2016};
	mov.b32 	%r2017, -2147483648;
	mov.b64 	%fd1773, {%r2017, %r2016};
	sub.f64 	%fd1774, %fd1772, %fd1773;
	fma.rn.f64 	%fd1775, %fd1774, 0d3FE62E42FEFA39EF, %fd1756;
	fma.rn.f64 	%fd1776, %fd1774, 0dBFE62E42FEFA39EF, %fd1775;
	sub.f64 	%fd1777, %fd1776, %fd1756;
	sub.f64 	%fd1778, %fd1771, %fd1777;
	fma.rn.f64 	%fd1779, %fd1774, 0d3C7ABC9E3B39803F, %fd1778;
	add.f64 	%fd2738, %fd1775, %fd1779;
	bra.uni 	$L__BB0_330;
$L__BB0_329:
	fma.rn.f64 	%fd1747, %fd2736, 0d7FF0000000000000, 0d7FF0000000000000;
	{
	.reg .b32 %temp; 
	mov.b64 	{%temp, %r2007}, %fd2736;
	}
	and.b32  	%r2008, %r2007, 2147483647;
	setp.eq.s32 	%p226, %r2008, 0;
	selp.f64 	%fd2738, 0dFFF0000000000000, %fd1747, %p226;
$L__BB0_330:
	mul.f64 	%fd1780, %fd2738, 0d3C7777D0FFDA0D24;
	fma.rn.f64 	%fd1781, %fd2738, 0d3FF71547652B82FE, %fd1780;
	mul.f64 	%fd2739, %fd2719, %fd1781;
$L__BB0_331:
	setp.eq.f64 	%p228, %fd2718, 0d0000000000000000;
	mov.f64 	%fd2743, 0d0000000000000000;
	@%p228 bra 	$L__BB0_340;
	{
	.reg .b32 %temp; 
	mov.b64 	{%temp, %r2868}, %fd2718;
	}
	{
	.reg .b32 %temp; 
	mov.b64 	{%r2869, %temp}, %fd2718;
	}
	setp.gt.s32 	%p229, %r2868, 1048575;
	mov.b32 	%r2870, -1023;
	mov.f64 	%fd2740, %fd2718;
	@%p229 bra 	$L__BB0_334;
	mul.f64 	%fd2740, %fd2718, 0d4350000000000000;
	{
	.reg .b32 %temp; 
	mov.b64 	{%temp, %r2868}, %fd2740;
	}
	{
	.reg .b32 %temp; 
	mov.b64 	{%r2869, %temp}, %fd2740;
	}
	mov.b32 	%r2870, -1077;
$L__BB0_334:
	add.s32 	%r2020, %r2868, -1;
	setp.gt.u32 	%p230, %r2020, 2146435070;
	@%p230 bra 	$L__BB0_338;
	shr.u32 	%r2023, %r2868, 20;
	add.s32 	%r2871, %r2870, %r2023;
	and.b32  	%r2024, %r2868, 1048575;
	or.b32  	%r2025, %r2024, 1072693248;
	mov.b64 	%fd2741, {%r2869, %r2025};
	setp.lt.u32 	%p232, %r2025, 1073127583;
	@%p232 bra 	$L__BB0_337;
	{
	.reg .b32 %temp; 
	mov.b64 	{%r2026, %temp}, %fd2741;
	}
	{
	.reg .b32 %temp; 
	mov.b64 	{%temp, %r2027}, %fd2741;
	}
	add.s32 	%r2028, %r2027, -1048576;
	mov.b64 	%fd2741, {%r2026, %r2028};
	add.s32 	%r2871, %r2871, 1;
$L__BB0_337:
	add.f64 	%fd1784, %fd2741, 0dBFF0000000000000;
	add.f64 	%fd1785, %fd2741, 0d3FF0000000000000;
	rcp.approx.ftz.f64 	%fd1786, %fd1785;
	neg.f64 	%fd1787, %fd1785;
	fma.rn.f64 	%fd1788, %fd1787, %fd1786, 0d3FF0000000000000;
	fma.rn.f64 	%fd1789, %fd1788, %fd1788, %fd1788;
	fma.rn.f64 	%fd1790, %fd1789, %fd1786, %fd1786;
	mul.f64 	%fd1791, %fd1784, %fd1790;
	fma.rn.f64 	%fd1792, %fd1784, %fd1790, %fd1791;
	mul.f64 	%fd1793, %fd1792, %fd1792;
	fma.rn.f64 	%fd1794, %fd1793, 0d3EB1380B3AE80F1E, 0d3ED0EE258B7A8B04;
	fma.rn.f64 	%fd1795, %fd1794, %fd1793, 0d3EF3B2669F02676F;
	fma.rn.f64 	%fd1796, %fd1795, %fd1793, 0d3F1745CBA9AB0956;
	fma.rn.f64 	%fd1797, %fd1796, %fd1793, 0d3F3C71C72D1B5154;
	fma.rn.f64 	%fd1798, %fd1797, %fd1793, 0d3F624924923BE72D;
	fma.rn.f64 	%fd1799, %fd1798, %fd1793, 0d3F8999999999A3C4;
	fma.rn.f64 	%fd1800, %fd1799, %fd1793, 0d3FB5555555555554;
	sub.f64 	%fd1801, %fd1784, %fd1792;
	add.f64 	%fd1802, %fd1801, %fd1801;
	neg.f64 	%fd1803, %fd1792;
	fma.rn.f64 	%fd1804, %fd1803, %fd1784, %fd1802;
	mul.f64 	%fd1805, %fd1790, %fd1804;
	mul.f64 	%fd1806, %fd1793, %fd1800;
	fma.rn.f64 	%fd1807, %fd1806, %fd1792, %fd1805;
	xor.b32  	%r2029, %r2871, -2147483648;
	mov.b32 	%r2030, 1127219200;
	mov.b64 	%fd1808, {%r2029, %r2030};
	mov.b32 	%r2031, -2147483648;
	mov.b64 	%fd1809, {%r2031, %r2030};
	sub.f64 	%fd1810, %fd1808, %fd1809;
	fma.rn.f64 	%fd1811, %fd1810, 0d3FE62E42FEFA39EF, %fd1792;
	fma.rn.f64 	%fd1812, %fd1810, 0dBFE62E42FEFA39EF, %fd1811;
	sub.f64 	%fd1813, %fd1812, %fd1792;
	sub.f64 	%fd1814, %fd1807, %fd1813;
	fma.rn.f64 	%fd1815, %fd1810, 0d3C7ABC9E3B39803F, %fd1814;
	add.f64 	%fd2742, %fd1811, %fd1815;
	bra.uni 	$L__BB0_339;
$L__BB0_338:
	fma.rn.f64 	%fd1783, %fd2740, 0d7FF0000000000000, 0d7FF0000000000000;
	{
	.reg .b32 %temp; 
	mov.b64 	{%temp, %r2021}, %fd2740;
	}
	and.b32  	%r2022, %r2021, 2147483647;
	setp.eq.s32 	%p231, %r2022, 0;
	selp.f64 	%fd2742, 0dFFF0000000000000, %fd1783, %p231;
$L__BB0_339:
	mul.f64 	%fd1816, %fd2742, 0d3C7777D0FFDA0D24;
	fma.rn.f64 	%fd1817, %fd2742, 0d3FF71547652B82FE, %fd1816;
	mul.f64 	%fd2743, %fd2718, %fd1817;
$L__BB0_340:
	setp.eq.f64 	%p233, %fd2717, 0d0000000000000000;
	mov.f64 	%fd2747, 0d0000000000000000;
	@%p233 bra 	$L__BB0_349;
	{
	.reg .b32 %temp; 
	mov.b64 	{%temp, %r2872}, %fd2717;
	}
	{
	.reg .b32 %temp; 
	mov.b64 	{%r2873, %temp}, %fd2717;
	}
	setp.gt.s32 	%p234, %r2872, 1048575;
	mov.b32 	%r2874, -1023;
	mov.f64 	%fd2744, %fd2717;
	@%p234 bra 	$L__BB0_343;
	mul.f64 	%fd2744, %fd2717, 0d4350000000000000;
	{
	.reg .b32 %temp; 
	mov.b64 	{%temp, %r2872}, %fd2744;
	}
	{
	.reg .b32 %temp; 
	mov.b64 	{%r2873, %temp}, %fd2744;
	}
	mov.b32 	%r2874, -1077;
$L__BB0_343:
	add.s32 	%r2034, %r2872, -1;
	setp.gt.u32 	%p235, %r2034, 2146435070;
	@%p235 bra 	$L__BB0_347;
	shr.u32 	%r2037, %r2872, 20;
	add.s32 	%r2875, %r2874, %r2037;
	and.b32  	%r2038, %r2872, 1048575;
	or.b32  	%r2039, %r2038, 1072693248;
	mov.b64 	%fd2745, {%r2873, %r2039};
	setp.lt.u32 	%p237, %r2039, 1073127583;
	@%p237 bra 	$L__BB0_346;
	{
	.reg .b32 %temp; 
	mov.b64 	{%r2040, %temp}, %fd2745;
	}
	{
	.reg .b32 %temp; 
	mov.b64 	{%temp, %r2041}, %fd2745;
	}
	add.s32 	%r2042, %r2041, -1048576;
	mov.b64 	%fd2745, {%r2040, %r2042};
	add.s32 	%r2875, %r2875, 1;
$L__BB0_346:
	add.f64 	%fd1820, %fd2745, 0dBFF0000000000000;
	add.f64 	%fd1821, %fd2745, 0d3FF0000000000000;
	rcp.approx.ftz.f64 	%fd1822, %fd1821;
	neg.f64 	%fd1823, %fd1821;
	fma.rn.f64 	%fd1824, %fd1823, %fd1822, 0d3FF0000000000000;
	fma.rn.f64 	%fd1825, %fd1824, %fd1824, %fd1824;
	fma.rn.f64 	%fd1826, %fd1825, %fd1822, %fd1822;
	mul.f64 	%fd1827, %fd1820, %fd1826;
	fma.rn.f64 	%fd1828, %fd1820, %fd1826, %fd1827;
	mul.f64 	%fd1829, %fd1828, %fd1828;
	fma.rn.f64 	%fd1830, %fd1829, 0d3EB1380B3AE80F1E, 0d3ED0EE258B7A8B04;
	fma.rn.f64 	%fd1831, %fd1830, %fd1829, 0d3EF3B2669F02676F;
	fma.rn.f64 	%fd1832, %fd1831, %fd1829, 0d3F1745CBA9AB0956;
	fma.rn.f64 	%fd1833, %fd1832, %fd1829, 0d3F3C71C72D1B5154;
	fma.rn.f64 	%fd1834, %fd1833, %fd1829, 0d3F624924923BE72D;
	fma.rn.f64 	%fd1835, %fd1834, %fd1829, 0d3F8999999999A3C4;
	fma.rn.f64 	%fd1836, %fd1835, %fd1829, 0d3FB5555555555554;
	sub.f64 	%fd1837, %fd1820, %fd1828;
	add.f64 	%fd1838, %fd1837, %fd1837;
	neg.f64 	%fd1839, %fd1828;
	fma.rn.f64 	%fd1840, %fd1839, %fd1820, %fd1838;
	mul.f64 	%fd1841, %fd1826, %fd1840;
	mul.f64 	%fd1842, %fd1829, %fd1836;
	fma.rn.f64 	%fd1843, %fd1842, %fd1828, %fd1841;
	xor.b32  	%r2043, %r2875, -2147483648;
	mov.b32 	%r2044, 1127219200;
	mov.b64 	%fd1844, {%r2043, %r2044};
	mov.b32 	%r2045, -2147483648;
	mov.b64 	%fd1845, {%r2045, %r2044};
	sub.f64 	%fd1846, %fd1844, %fd1845;
	fma.rn.f64 	%fd1847, %fd1846, 0d3FE62E42FEFA39EF, %fd1828;
	fma.rn.f64 	%fd1848, %fd1846, 0dBFE62E42FEFA39EF, %fd1847;
	sub.f64 	%fd1849, %fd1848, %fd1828;
	sub.f64 	%fd1850, %fd1843, %fd1849;
	fma.rn.f64 	%fd1851, %fd1846, 0d3C7ABC9E3B39803F, %fd1850;
	add.f64 	%fd2746, %fd1847, %fd1851;
	bra.uni 	$L__BB0_348;
$L__BB0_347:
	fma.rn.f64 	%fd1819, %fd2744, 0d7FF0000000000000, 0d7FF0000000000000;
	{
	.reg .b32 %temp; 
	mov.b64 	{%temp, %r2035}, %fd2744;
	}
	and.b32  	%r2036, %r2035, 2147483647;
	setp.eq.s32 	%p236, %r2036, 0;
	selp.f64 	%fd2746, 0dFFF0000000000000, %fd1819, %p236;
$L__BB0_348:
	mul.f64 	%fd1852, %fd2746, 0d3C7777D0FFDA0D24;
	fma.rn.f64 	%fd1853, %fd2746, 0d3FF71547652B82FE, %fd1852;
	mul.f64 	%fd2747, %fd2717, %fd1853;
$L__BB0_349:
	setp.eq.f64 	%p238, %fd2716, 0d0000000000000000;
	mov.f64 	%fd2751, 0d0000000000000000;
	@%p238 bra 	$L__BB0_358;
	{
	.reg .b32 %temp; 
	mov.b64 	{%temp, %r2876}, %fd2716;
	}
	{
	.reg .b32 %temp; 
	mov.b64 	{%r2877, %temp}, %fd2716;
	}
	setp.gt.s32 	%p239, %r2876, 1048575;
	mov.b32 	%r2878, -1023;
	mov.f64 	%fd2748, %fd2716;
	@%p239 bra 	$L__BB0_352;
	mul.f64 	%fd2748, %fd2716, 0d4350000000000000;
	{
	.reg .b32 %temp; 
	mov.b64 	{%temp, %r2876}, %fd2748;
	}
	{
	.reg .b32 %temp; 
	mov.b64 	{%r2877, %temp}, %fd2748;
	}
	mov.b32 	%r2878, -1077;
$L__BB0_352:
	add.s32 	%r2048, %r2876, -1;
	setp.gt.u32 	%p240, %r2048, 2146435070;
	@%p240 bra 	$L__BB0_356;
	shr.u32 	%r2051, %r2876, 20;
	add.s32 	%r2879, %r2878, %r2051;
	and.b32  	%r2052, %r2876, 1048575;
	or.b32  	%r2053, %r2052, 1072693248;
	mov.b64 	%fd2749, {%r2877, %r2053};
	setp.lt.u32 	%p242, %r2053, 1073127583;
	@%p242 bra 	$L__BB0_355;
	{
	.reg .b32 %temp; 
	mov.b64 	{%r2054, %temp}, %fd2749;
	}
	{
	.reg .b32 %temp; 
	mov.b64 	{%temp, %r2055}, %fd2749;
	}
	add.s32 	%r2056, %r2055, -1048576;
	mov.b64 	%fd2749, {%r2054, %r2056};
	add.s32 	%r2879, %r2879, 1;
$L__BB0_355:
	add.f64 	%fd1856, %fd2749, 0dBFF0000000000000;
	add.f64 	%fd1857, %fd2749, 0d3FF0000000000000;
	rcp.approx.ftz.f64 	%fd1858, %fd1857;
	neg.f64 	%fd1859, %fd1857;
	fma.rn.f64 	%fd1860, %fd1859, %fd1858, 0d3FF0000000000000;
	fma.rn.f64 	%fd1861, %fd1860, %fd1860, %fd1860;
	fma.rn.f64 	%fd1862, %fd1861, %fd1858, %fd1858;
	mul.f64 	%fd1863, %fd1856, %fd1862;
	fma.rn.f64 	%fd1864, %fd1856, %fd1862, %fd1863;
	mul.f64 	%fd1865, %fd1864, %fd1864;
	fma.rn.f64 	%fd1866, %fd1865, 0d3EB1380B3AE80F1E, 0d3ED0EE258B7A8B04;
	fma.rn.f64 	%fd1867, %fd1866, %fd1865, 0d3EF3B2669F02676F;
	fma.rn.f64 	%fd1868, %fd1867, %fd1865, 0d3F1745CBA9AB0956;
	fma.rn.f64 	%fd1869, %fd1868, %fd1865, 0d3F3C71C72D1B5154;
	fma.rn.f64 	%fd1870, %fd1869, %fd1865, 0d3F624924923BE72D;
	fma.rn.f64 	%fd1871, %fd1870, %fd1865, 0d3F8999999999A3C4;
	fma.rn.f64 	%fd1872, %fd1871, %fd1865, 0d3FB5555555555554;
	sub.f64 	%fd1873, %fd1856, %fd1864;
	add.f64 	%fd1874, %fd1873, %fd1873;
	neg.f64 	%fd1875, %fd1864;
	fma.rn.f64 	%fd1876, %fd1875, %fd1856, %fd1874;
	mul.f64 	%fd1877, %fd1862, %fd1876;
	mul.f64 	%fd1878, %fd1865, %fd1872;
	fma.rn.f64 	%fd1879, %fd1878, %fd1864, %fd1877;
	xor.b32  	%r2057, %r2879, -2147483648;
	mov.b32 	%r2058, 1127219200;
	mov.b64 	%fd1880, {%r2057, %r2058};
	mov.b32 	%r2059, -2147483648;
	mov.b64 	%fd1881, {%r2059, %r2058};
	sub.f64 	%fd1882, %fd1880, %fd1881;
	fma.rn.f64 	%fd1883, %fd1882, 0d3FE62E42FEFA39EF, %fd1864;
	fma.rn.f64 	%fd1884, %fd1882, 0dBFE62E42FEFA39EF, %fd1883;
	sub.f64 	%fd1885, %fd1884, %fd1864;
	sub.f64 	%fd1886, %fd1879, %fd1885;
	fma.rn.f64 	%fd1887, %fd1882, 0d3C7ABC9E3B39803F, %fd1886;
	add.f64 	%fd2750, %fd1883, %fd1887;
	bra.uni 	$L__BB0_357;
$L__BB0_356:
	fma.rn.f64 	%fd1855, %fd2748, 0d7FF0000000000000, 0d7FF0000000000000;
	{
	.reg .b32 %temp; 
	mov.b64 	{%temp, %r2049}, %fd2748;
	}
	and.b32  	%r2050, %r2049, 2147483647;
	setp.eq.s32 	%p241, %r2050, 0;
	selp.f64 	%fd2750, 0dFFF0000000000000, %fd1855, %p241;
$L__BB0_357:
	mul.f64 	%fd1888, %fd2750, 0d3C7777D0FFDA0D24;
	fma.rn.f64 	%fd1889, %fd2750, 0d3FF71547652B82FE, %fd1888;
	mul.f64 	%fd2751, %fd2716, %fd1889;
$L__BB0_358:
	setp.le.s32 	%p243, %r27, %r3007;
	add.f64 	%fd1891, %fd2739, %fd2743;
	add.f64 	%fd1892, %fd1891, %fd2747;
	add.f64 	%fd1893, %fd1892, %fd2751;
	add.f64 	%fd1894, %fd2727, %fd2735;
	add.f64 	%fd1895, %fd1894, %fd1893;
	cvta.to.global.u64 	%rd194, %rd39;
	mul.wide.u32 	%rd195, %r218, 8;
	add.s64 	%rd196, %rd194, %rd195;
	st.global.f64 	[%rd196], %fd1895;
	mov.f64 	%fd2752, 0d0000000000000000;
	@%p243 bra 	$L__BB0_372;
	and.b32  	%r616, %r28, 15;
	sub.s32 	%r2062, %r22, %r27;
	add.s32 	%r2063, %r2062, %r25;
	setp.gt.u32 	%p244, %r2063, -16;
	mov.b32 	%r2895, 0;
	mov.u32 	%r2884, %r3007;
	@%p244 bra 	$L__BB0_362;
	and.b32  	%r2065, %r28, -16;
	neg.s32 	%r2880, %r2065;
	add.s64 	%rd29, %rd2, 64;
	mov.b32 	%r2895, 0;
	mov.u32 	%r2884, %r3007;
$L__BB0_361:
	.pragma "nounroll";
	mul.wide.s32 	%rd197, %r2884, 8;
	add.s64 	%rd198, %rd29, %rd197;
	ld.global.f64 	%fd1896, [%rd198+-64];
	cvt.rzi.s32.f64 	%r2066, %fd1896;
	add.s32 	%r2067, %r2066, %r2895;
	ld.global.f64 	%fd1897, [%rd198+-56];
	cvt.rzi.s32.f64 	%r2068, %fd1897;
	add.s32 	%r2069, %r2068, %r2067;
	ld.global.f64 	%fd1898, [%rd198+-48];
	cvt.rzi.s32.f64 	%r2070, %fd1898;
	add.s32 	%r2071, %r2070, %r2069;
	ld.global.f64 	%fd1899, [%rd198+-40];
	cvt.rzi.s32.f64 	%r2072, %fd1899;
	add.s32 	%r2073, %r2072, %r2071;
	ld.global.f64 	%fd1900, [%rd198+-32];
	cvt.rzi.s32.f64 	%r2074, %fd1900;
	add.s32 	%r2075, %r2074, %r2073;
	ld.global.f64 	%fd1901, [%rd198+-24];
	cvt.rzi.s32.f64 	%r2076, %fd1901;
	add.s32 	%r2077, %r2076, %r2075;
	ld.global.f64 	%fd1902, [%rd198+-16];
	cvt.rzi.s32.f64 	%r2078, %fd1902;
	add.s32 	%r2079, %r2078, %r2077;
	ld.global.f64 	%fd1903, [%rd198+-8];
	cvt.rzi.s32.f64 	%r2080, %fd1903;
	add.s32 	%r2081, %r2080, %r2079;
	ld.global.f64 	%fd1904, [%rd198];
	cvt.rzi.s32.f64 	%r2082, %fd1904;
	add.s32 	%r2083, %r2082, %r2081;
	ld.global.f64 	%fd1905, [%rd198+8];
	cvt.rzi.s32.f64 	%r2084, %fd1905;
	add.s32 	%r2085, %r2084, %r2083;
	ld.global.f64 	%fd1906, [%rd198+16];
	cvt.rzi.s32.f64 	%r2086, %fd1906;
	add.s32 	%r2087, %r2086, %r2085;
	ld.global.f64 	%fd1907, [%rd198+24];
	cvt.rzi.s32.f64 	%r2088, %fd1907;
	add.s32 	%r2089, %r2088, %r2087;
	ld.global.f64 	%fd1908, [%rd198+32];
	cvt.rzi.s32.f64 	%r2090, %fd1908;
	add.s32 	%r2091, %r2090, %r2089;
	ld.global.f64 	%fd1909, [%rd198+40];
	cvt.rzi.s32.f64 	%r2092, %fd1909;
	add.s32 	%r2093, %r2092, %r2091;
	ld.global.f64 	%fd1910, [%rd198+48];
	cvt.rzi.s32.f64 	%r2094, %fd1910;
	add.s32 	%r2095, %r2094, %r2093;
	ld.global.f64 	%fd1911, [%rd198+56];
	cvt.rzi.s32.f64 	%r2096, %fd1911;
	add.s32 	%r2895, %r2096, %r2095;
	add.s32 	%r2884, %r2884, 16;
	add.s32 	%r2880, %r2880, 16;
	setp.ne.s32 	%p245, %r2880, 0;
	@%p245 bra 	$L__BB0_361;
$L__BB0_362:
	setp.eq.s32 	%p246, %r616, 0;
	@%p246 bra 	$L__BB0_371;
	and.b32  	%r627, %r28, 7;
	setp.lt.u32 	%p247, %r616, 8;
	@%p247 bra 	$L__BB0_365;
	mul.wide.s32 	%rd199, %r2884, 8;
	add.s64 	%rd200, %rd2, %rd199;
	ld.global.f64 	%fd1912, [%rd200];
	cvt.rzi.s32.f64 	%r2098, %fd1912;
	add.s32 	%r2099, %r2098, %r2895;
	ld.global.f64 	%fd1913, [%rd200+8];
	cvt.rzi.s32.f64 	%r2100, %fd1913;
	add.s32 	%r2101, %r2100, %r2099;
	ld.global.f64 	%fd1914, [%rd200+16];
	cvt.rzi.s32.f64 	%r2102, %fd1914;
	add.s32 	%r2103, %r2102, %r2101;
	ld.global.f64 	%fd1915, [%rd200+24];
	cvt.rzi.s32.f64 	%r2104, %fd1915;
	add.s32 	%r2105, %r2104, %r2103;
	ld.global.f64 	%fd1916, [%rd200+32];
	cvt.rzi.s32.f64 	%r2106, %fd1916;
	add.s32 	%r2107, %r2106, %r2105;
	ld.global.f64 	%fd1917, [%rd200+40];
	cvt.rzi.s32.f64 	%r2108, %fd1917;
	add.s32 	%r2109, %r2108, %r2107;
	ld.global.f64 	%fd1918, [%rd200+48];
	cvt.rzi.s32.f64 	%r2110, %fd1918;
	add.s32 	%r2111, %r2110, %r2109;
	ld.global.f64 	%fd1919, [%rd200+56];
	cvt.rzi.s32.f64 	%r2112, %fd1919;
	add.s32 	%r2895, %r2112, %r2111;
	add.s32 	%r2884, %r2884, 8;
$L__BB0_365:
	setp.eq.s32 	%p248, %r627, 0;
	@%p248 bra 	$L__BB0_371;
	and.b32  	%r633, %r28, 3;
	setp.lt.u32 	%p249, %r627, 4;
	@%p249 bra 	$L__BB0_368;
	mul.wide.s32 	%rd201, %r2884, 8;
	add.s64 	%rd202, %rd2, %rd201;
	ld.global.f64 	%fd1920, [%rd202];
	cvt.rzi.s32.f64 	%r2114, %fd1920;
	add.s32 	%r2115, %r2114, %r2895;
	ld.global.f64 	%fd1921, [%rd202+8];
	cvt.rzi.s32.f64 	%r2116, %fd1921;
	add.s32 	%r2117, %r2116, %r2115;
	ld.global.f64 	%fd1922, [%rd202+16];
	cvt.rzi.s32.f64 	%r2118, %fd1922;
	add.s32 	%r2119, %r2118, %r2117;
	ld.global.f64 	%fd1923, [%rd202+24];
	cvt.rzi.s32.f64 	%r2120, %fd1923;
	add.s32 	%r2895, %r2120, %r2119;
	add.s32 	%r2884, %r2884, 4;
$L__BB0_368:
	setp.eq.s32 	%p250, %r633, 0;
	@%p250 bra 	$L__BB0_371;
	neg.s32 	%r2892, %r633;
$L__BB0_370:
	.pragma "nounroll";
	mul.wide.s32 	%rd203, %r2884, 8;
	add.s64 	%rd204, %rd2, %rd203;
	ld.global.f64 	%fd1924, [%rd204];
	cvt.rzi.s32.f64 	%r2121, %fd1924;
	add.s32 	%r2895, %r2121, %r2895;
	add.s32 	%r2884, %r2884, 1;
	add.s32 	%r2892, %r2892, 1;
	setp.ne.s32 	%p251, %r2892, 0;
	@%p251 bra 	$L__BB0_370;
$L__BB0_371:
	cvt.rn.f64.s32 	%fd2752, %r2895;
$L__BB0_372:
	div.rn.f64 	%fd316, %fd2752, %fd30;
	setp.eq.f64 	%p252, %fd316, 0d0000000000000000;
	setp.eq.f64 	%p253, %fd316, 0d3FF0000000000000;
	or.pred  	%p254, %p252, %p253;
	mov.f64 	%fd2759, 0d0000000000000000;
	@%p254 bra 	$L__BB0_388;
	{
	.reg .b32 %temp; 
	mov.b64 	{%temp, %r2896}, %fd316;
	}
	{
	.reg .b32 %temp; 
	mov.b64 	{%r2897, %temp}, %fd316;
	}
	setp.gt.s32 	%p255, %r2896, 1048575;
	mov.b32 	%r2898, -1023;
	mov.f64 	%fd2753, %fd316;
	@%p255 bra 	$L__BB0_375;
	mul.f64 	%fd2753, %fd316, 0d4350000000000000;
	{
	.reg .b32 %temp; 
	mov.b64 	{%temp, %r2896}, %fd2753;
	}
	{
	.reg .b32 %temp; 
	mov.b64 	{%r2897, %temp}, %fd2753;
	}
	mov.b32 	%r2898, -1077;
$L__BB0_375:
	add.s32 	%r2124, %r2896, -1;
	setp.gt.u32 	%p256, %r2124, 2146435070;
	@%p256 bra 	$L__BB0_379;
	shr.u32 	%r2127, %r2896, 20;
	add.s32 	%r2899, %r2898, %r2127;
	and.b32  	%r2128, %r2896, 1048575;
	or.b32  	%r2129, %r2128, 1072693248;
	mov.b64 	%fd2754, {%r2897, %r2129};
	setp.lt.u32 	%p258, %r2129, 1073127583;
	@%p258 bra 	$L__BB0_378;
	{
	.reg .b32 %temp; 
	mov.b64 	{%r2130, %temp}, %fd2754;
	}
	{
	.reg .b32 %temp; 
	mov.b64 	{%temp, %r2131}, %fd2754;
	}
	add.s32 	%r2132, %r2131, -1048576;
	mov.b64 	%fd2754, {%r2130, %r2132};
	add.s32 	%r2899, %r2899, 1;
$L__BB0_378:
	add.f64 	%fd1927, %fd2754, 0dBFF0000000000000;
	add.f64 	%fd1928, %fd2754, 0d3FF0000000000000;
	rcp.approx.ftz.f64 	%fd1929, %fd1928;
	neg.f64 	%fd1930, %fd1928;
	fma.rn.f64 	%fd1931, %fd1930, %fd1929, 0d3FF0000000000000;
	fma.rn.f64 	%fd1932, %fd1931, %fd1931, %fd1931;
	fma.rn.f64 	%fd1933, %fd1932, %fd1929, %fd1929;
	mul.f64 	%fd1934, %fd1927, %fd1933;
	fma.rn.f64 	%fd1935, %fd1927, %fd1933, %fd1934;
	mul.f64 	%fd1936, %fd1935, %fd1935;
	fma.rn.f64 	%fd1937, %fd1936, 0d3EB1380B3AE80F1E, 0d3ED0EE258B7A8B04;
	fma.rn.f64 	%fd1938, %fd1937, %fd1936, 0d3EF3B2669F02676F;
	fma.rn.f64 	%fd1939, %fd1938, %fd1936, 0d3F1745CBA9AB0956;
	fma.rn.f64 	%fd1940, %fd1939, %fd1936, 0d3F3C71C72D1B5154;
	fma.rn.f64 	%fd1941, %fd1940, %fd1936, 0d3F624924923BE72D;
	fma.rn.f64 	%fd1942, %fd1941, %fd1936, 0d3F8999999999A3C4;
	fma.rn.f64 	%fd1943, %fd1942, %fd1936, 0d3FB5555555555554;
	sub.f64 	%fd1944, %fd1927, %fd1935;
	add.f64 	%fd1945, %fd1944, %fd1944;
	neg.f64 	%fd1946, %fd1935;
	fma.rn.f64 	%fd1947, %fd1946, %fd1927, %fd1945;
	mul.f64 	%fd1948, %fd1933, %fd1947;
	mul.f64 	%fd1949, %fd1936, %fd1943;
	fma.rn.f64 	%fd1950, %fd1949, %fd1935, %fd1948;
	xor.b32  	%r2133, %r2899, -2147483648;
	mov.b32 	%r2134, 1127219200;
	mov.b64 	%fd1951, {%r2133, %r2134};
	mov.b32 	%r2135, -2147483648;
	mov.b64 	%fd1952, {%r2135, %r2134};
	sub.f64 	%fd1953, %fd1951, %fd1952;
	fma.rn.f64 	%fd1954, %fd1953, 0d3FE62E42FEFA39EF, %fd1935;
	fma.rn.f64 	%fd1955, %fd1953, 0dBFE62E42FEFA39EF, %fd1954;
	sub.f64 	%fd1956, %fd1955, %fd1935;
	sub.f64 	%fd1957, %fd1950, %fd1956;
	fma.rn.f64 	%fd1958, %fd1953, 0d3C7ABC9E3B39803F, %fd1957;
	add.f64 	%fd2755, %fd1954, %fd1958;
	bra.uni 	$L__BB0_380;
$L__BB0_379:
	fma.rn.f64 	%fd1926, %fd2753, 0d7FF0000000000000, 0d7FF0000000000000;
	{
	.reg .b32 %temp; 
	mov.b64 	{%temp, %r2125}, %fd2753;
	}
	and.b32  	%r2126, %r2125, 2147483647;
	setp.eq.s32 	%p257, %r2126, 0;
	selp.f64 	%fd2755, 0dFFF0000000000000, %fd1926, %p257;
$L__BB0_380:
	mul.f64 	%fd1959, %fd2755, 0d3C7777D0FFDA0D24;
	fma.rn.f64 	%fd1960, %fd2755, 0d3FF71547652B82FE, %fd1959;
	mul.f64 	%fd325, %fd316, %fd1960;
	mov.f64 	%fd1961, 0d3FF0000000000000;
	sub.f64 	%fd326, %fd1961, %fd316;
	{
	.reg .b32 %temp; 
	mov.b64 	{%temp, %r2900}, %fd326;
	}
	{
	.reg .b32 %temp; 
	mov.b64 	{%r2901, %temp}, %fd326;
	}
	setp.gt.s32 	%p259, %r2900, 1048575;
	mov.b32 	%r2902, -1023;
	mov.f64 	%fd2756, %fd326;
	@%p259 bra 	$L__BB0_382;
	mul.f64 	%fd2756, %fd326, 0d4350000000000000;
	{
	.reg .b32 %temp; 
	mov.b64 	{%temp, %r2900}, %fd2756;
	}
	{
	.reg .b32 %temp; 
	mov.b64 	{%r2901, %temp}, %fd2756;
	}
	mov.b32 	%r2902, -1077;
$L__BB0_382:
	add.s32 	%r2138, %r2900, -1;
	setp.gt.u32 	%p260, %r2138, 2146435070;
	@%p260 bra 	$L__BB0_386;
	shr.u32 	%r2141, %r2900, 20;
	add.s32 	%r2903, %r2902, %r2141;
	and.b32  	%r2142, %r2900, 1048575;
	or.b32  	%r2143, %r2142, 1072693248;
	mov.b64 	%fd2757, {%r2901, %r2143};
	setp.lt.u32 	%p262, %r2143, 1073127583;
	@%p262 bra 	$L__BB0_385;
	{
	.reg .b32 %temp; 
	mov.b64 	{%r2144, %temp}, %fd2757;
	}
	{
	.reg .b32 %temp; 
	mov.b64 	{%temp, %r2145}, %fd2757;
	}
	add.s32 	%r2146, %r2145, -1048576;
	mov.b64 	%fd2757, {%r2144, %r2146};
	add.s32 	%r2903, %r2903, 1;
$L__BB0_385:
	add.f64 	%fd1963, %fd2757, 0dBFF0000000000000;
	add.f64 	%fd1964, %fd2757, 0d3FF0000000000000;
	rcp.approx.ftz.f64 	%fd1965, %fd1964;
	neg.f64 	%fd1966, %fd1964;
	fma.rn.f64 	%fd1967, %fd1966, %fd1965, 0d3FF0000000000000;
	fma.rn.f64 	%fd1968, %fd1967, %fd1967, %fd1967;
	fma.rn.f64 	%fd1969, %fd1968, %fd1965, %fd1965;
	mul.f64 	%fd1970, %fd1963, %fd1969;
	fma.rn.f64 	%fd1971, %fd1963, %fd1969, %fd1970;
	mul.f64 	%fd1972, %fd1971, %fd1971;
	fma.rn.f64 	%fd1973, %fd1972, 0d3EB1380B3AE80F1E, 0d3ED0EE258B7A8B04;
	fma.rn.f64 	%fd1974, %fd1973, %fd1972, 0d3EF3B2669F02676F;
	fma.rn.f64 	%fd1975, %fd1974, %fd1972, 0d3F1745CBA9AB0956;
	fma.rn.f64 	%fd1976, %fd1975, %fd1972, 0d3F3C71C72D1B5154;
	fma.rn.f64 	%fd1977, %fd1976, %fd1972, 0d3F624924923BE72D;
	fma.rn.f64 	%fd1978, %fd1977, %fd1972, 0d3F8999999999A3C4;
	fma.rn.f64 	%fd1979, %fd1978, %fd1972, 0d3FB5555555555554;
	sub.f64 	%fd1980, %fd1963, %fd1971;
	add.f64 	%fd1981, %fd1980, %fd1980;
	neg.f64 	%fd1982, %fd1971;
	fma.rn.f64 	%fd1983, %fd1982, %fd1963, %fd1981;
	mul.f64 	%fd1984, %fd1969, %fd1983;
	mul.f64 	%fd1985, %fd1972, %fd1979;
	fma.rn.f64 	%fd1986, %fd1985, %fd1971, %fd1984;
	xor.b32  	%r2147, %r2903, -2147483648;
	mov.b32 	%r2148, 1127219200;
	mov.b64 	%fd1987, {%r2147, %r2148};
	mov.b32 	%r2149, -2147483648;
	mov.b64 	%fd1988, {%r2149, %r2148};
	sub.f64 	%fd1989, %fd1987, %fd1988;
	fma.rn.f64 	%fd1990, %fd1989, 0d3FE62E42FEFA39EF, %fd1971;
	fma.rn.f64 	%fd1991, %fd1989, 0dBFE62E42FEFA39EF, %fd1990;
	sub.f64 	%fd1992, %fd1991, %fd1971;
	sub.f64 	%fd1993, %fd1986, %fd1992;
	fma.rn.f64 	%fd1994, %fd1989, 0d3C7ABC9E3B39803F, %fd1993;
	add.f64 	%fd2758, %fd1990, %fd1994;
	bra.uni 	$L__BB0_387;
$L__BB0_386:
	fma.rn.f64 	%fd1962, %fd2756, 0d7FF0000000000000, 0d7FF0000000000000;
	{
	.reg .b32 %temp; 
	mov.b64 	{%temp, %r2139}, %fd2756;
	}
	and.b32  	%r2140, %r2139, 2147483647;
	setp.eq.s32 	%p261, %r2140, 0;
	selp.f64 	%fd2758, 0dFFF0000000000000, %fd1962, %p261;
$L__BB0_387:
	mul.f64 	%fd1995, %fd2758, 0d3C7777D0FFDA0D24;
	fma.rn.f64 	%fd1996, %fd2758, 0d3FF71547652B82FE, %fd1995;
	fma.rn.f64 	%fd1997, %fd326, %fd1996, %fd325;
	neg.f64 	%fd2759, %fd1997;
$L__BB0_388:
	setp.le.s32 	%p263, %r27, %r3007;
	cvta.to.global.u64 	%rd205, %rd43;
	add.s64 	%rd207, %rd205, %rd195;
	st.global.f64 	[%rd207], %fd2759;
	mov.f64 	%fd2760, 0d0000000000000000;
	@%p263 bra 	$L__BB0_402;
	and.b32  	%r667, %r28, 15;
	sub.s32 	%r2152, %r22, %r27;
	add.s32 	%r2153, %r2152, %r25;
	setp.gt.u32 	%p264, %r2153, -16;
	mov.b32 	%r2919, 0;
	mov.u32 	%r2908, %r3007;
	@%p264 bra 	$L__BB0_392;
	and.b32  	%r2155, %r28, -16;
	neg.s32 	%r2904, %r2155;
	add.s64 	%rd30, %rd1, 64;
	mov.b32 	%r2919, 0;
	mov.u32 	%r2908, %r3007;
$L__BB0_391:
	.pragma "nounroll";
	mul.wide.s32 	%rd208, %r2908, 8;
	add.s64 	%rd209, %rd30, %rd208;
	ld.global.f64 	%fd1999, [%rd209+-64];
	cvt.rzi.s32.f64 	%r2156, %fd1999;
	add.s32 	%r2157, %r2156, %r2919;
	ld.global.f64 	%fd2000, [%rd209+-56];
	cvt.rzi.s32.f64 	%r2158, %fd2000;
	add.s32 	%r2159, %r2158, %r2157;
	ld.global.f64 	%fd2001, [%rd209+-48];
	cvt.rzi.s32.f64 	%r2160, %fd2001;
	add.s32 	%r2161, %r2160, %r2159;
	ld.global.f64 	%fd2002, [%rd209+-40];
	cvt.rzi.s32.f64 	%r2162, %fd2002;
	add.s32 	%r2163, %r2162, %r2161;
	ld.global.f64 	%fd2003, [%rd209+-32];
	cvt.rzi.s32.f64 	%r2164, %fd2003;
	add.s32 	%r2165, %r2164, %r2163;
	ld.global.f64 	%fd2004, [%rd209+-24];
	cvt.rzi.s32.f64 	%r2166, %fd2004;
	add.s32 	%r2167, %r2166, %r2165;
	ld.global.f64 	%fd2005, [%rd209+-16];
	cvt.rzi.s32.f64 	%r2168, %fd2005;
	add.s32 	%r2169, %r2168, %r2167;
	ld.global.f64 	%fd2006, [%rd209+-8];
	cvt.rzi.s32.f64 	%r2170, %fd2006;
	add.s32 	%r2171, %r2170, %r2169;
	ld.global.f64 	%fd2007, [%rd209];
	cvt.rzi.s32.f64 	%r2172, %fd2007;
	add.s32 	%r2173, %r2172, %r2171;
	ld.global.f64 	%fd2008, [%rd209+8];
	cvt.rzi.s32.f64 	%r2174, %fd2008;
	add.s32 	%r2175, %r2174, %r2173;
	ld.global.f64 	%fd2009, [%rd209+16];
	cvt.rzi.s32.f64 	%r2176, %fd2009;
	add.s32 	%r2177, %r2176, %r2175;
	ld.global.f64 	%fd2010, [%rd209+24];
	cvt.rzi.s32.f64 	%r2178, %fd2010;
	add.s32 	%r2179, %r2178, %r2177;
	ld.global.f64 	%fd2011, [%rd209+32];
	cvt.rzi.s32.f64 	%r2180, %fd2011;
	add.s32 	%r2181, %r2180, %r2179;
	ld.global.f64 	%fd2012, [%rd209+40];
	cvt.rzi.s32.f64 	%r2182, %fd2012;
	add.s32 	%r2183, %r2182, %r2181;
	ld.global.f64 	%fd2013, [%rd209+48];
	cvt.rzi.s32.f64 	%r2184, %fd2013;
	add.s32 	%r2185, %r2184, %r2183;
	ld.global.f64 	%fd2014, [%rd209+56];
	cvt.rzi.s32.f64 	%r2186, %fd2014;
	add.s32 	%r2919, %r2186, %r2185;
	add.s32 	%r2908, %r2908, 16;
	add.s32 	%r2904, %r2904, 16;
	setp.ne.s32 	%p265, %r2904, 0;
	@%p265 bra 	$L__BB0_391;
$L__BB0_392:
	setp.eq.s32 	%p266, %r667, 0;
	@%p266 bra 	$L__BB0_401;
	and.b32  	%r678, %r28, 7;
	setp.lt.u32 	%p267, %r667, 8;
	@%p267 bra 	$L__BB0_395;
	mul.wide.s32 	%rd210, %r2908, 8;
	add.s64 	%rd211, %rd1, %rd210;
	ld.global.f64 	%fd2015, [%rd211];
	cvt.rzi.s32.f64 	%r2188, %fd2015;
	add.s32 	%r2189, %r2188, %r2919;
	ld.global.f64 	%fd2016, [%rd211+8];
	cvt.rzi.s32.f64 	%r2190, %fd2016;
	add.s32 	%r2191, %r2190, %r2189;
	ld.global.f64 	%fd2017, [%rd211+16];
	cvt.rzi.s32.f64 	%r2192, %fd2017;
	add.s32 	%r2193, %r2192, %r2191;
	ld.global.f64 	%fd2018, [%rd211+24];
	cvt.rzi.s32.f64 	%r2194, %fd2018;
	add.s32 	%r2195, %r2194, %r2193;
	ld.global.f64 	%fd2019, [%rd211+32];
	cvt.rzi.s32.f64 	%r2196, %fd2019;
	add.s32 	%r2197, %r2196, %r2195;
	ld.global.f64 	%fd2020, [%rd211+40];
	cvt.rzi.s32.f64 	%r2198, %fd2020;
	add.s32 	%r2199, %r2198, %r2197;
	ld.global.f64 	%fd2021, [%rd211+48];
	cvt.rzi.s32.f64 	%r2200, %fd2021;
	add.s32 	%r2201, %r2200, %r2199;
	ld.global.f64 	%fd2022, [%rd211+56];
	cvt.rzi.s32.f64 	%r2202, %fd2022;
	add.s32 	%r2919, %r2202, %r2201;
	add.s32 	%r2908, %r2908, 8;
$L__BB0_395:
	setp.eq.s32 	%p268, %r678, 0;
	@%p268 bra 	$L__BB0_401;
	and.b32  	%r684, %r28, 3;
	setp.lt.u32 	%p269, %r678, 4;
	@%p269 bra 	$L__BB0_398;
	mul.wide.s32 	%rd212, %r2908, 8;
	add.s64 	%rd213, %rd1, %rd212;
	ld.global.f64 	%fd2023, [%rd213];
	cvt.rzi.s32.f64 	%r2204, %fd2023;
	add.s32 	%r2205, %r2204, %r2919;
	ld.global.f64 	%fd2024, [%rd213+8];
	cvt.rzi.s32.f64 	%r2206, %fd2024;
	add.s32 	%r2207, %r2206, %r2205;
	ld.global.f64 	%fd2025, [%rd213+16];
	cvt.rzi.s32.f64 	%r2208, %fd2025;
	add.s32 	%r2209, %r2208, %r2207;
	ld.global.f64 	%fd2026, [%rd213+24];
	cvt.rzi.s32.f64 	%r2210, %fd2026;
	add.s32 	%r2919, %r2210, %r2209;
	add.s32 	%r2908, %r2908, 4;
$L__BB0_398:
	setp.eq.s32 	%p270, %r684, 0;
	@%p270 bra 	$L__BB0_401;
	neg.s32 	%r2916, %r684;
$L__BB0_400:
	.pragma "nounroll";
	mul.wide.s32 	%rd214, %r2908, 8;
	add.s64 	%rd215, %rd1, %rd214;
	ld.global.f64 	%fd2027, [%rd215];
	cvt.rzi.s32.f64 	%r2211, %fd2027;
	add.s32 	%r2919, %r2211, %r2919;
	add.s32 	%r2908, %r2908, 1;
	add.s32 	%r2916, %r2916, 1;
	setp.ne.s32 	%p271, %r2916, 0;
	@%p271 bra 	$L__BB0_400;
$L__BB0_401:
	cvt.rn.f64.s32 	%fd2760, %r2919;
$L__BB0_402:
	div.rn.f64 	%fd339, %fd2760, %fd30;
	setp.eq.f64 	%p272, %fd339, 0d0000000000000000;
	setp.eq.f64 	%p273, %fd339, 0d3FF0000000000000;
	or.pred  	%p274, %p272, %p273;
	mov.f64 	%fd2767, 0d0000000000000000;
	@%p274 bra 	$L__BB0_418;
	{
	.reg .b32 %temp; 
	mov.b64 	{%temp, %r2920}, %fd339;
	}
	{
	.reg .b32 %temp; 
	mov.b64 	{%r2921, %temp}, %fd339;
	}
	setp.gt.s32 	%p275, %r2920, 1048575;
	mov.b32 	%r2922, -1023;
	mov.f64 	%fd2761, %fd339;
	@%p275 bra 	$L__BB0_405;
	mul.f64 	%fd2761, %fd339, 0d4350000000000000;
	{
	.reg .b32 %temp; 
	mov.b64 	{%temp, %r2920}, %fd2761;
	}
	{
	.reg .b32 %temp; 
	mov.b64 	{%r2921, %temp}, %fd2761;
	}
	mov.b32 	%r2922, -1077;
$L__BB0_405:
	add.s32 	%r2214, %r2920, -1;
	setp.gt.u32 	%p276, %r2214, 2146435070;
	@%p276 bra 	$L__BB0_409;
	shr.u32 	%r2217, %r2920, 20;
	add.s32 	%r2923, %r2922, %r2217;
	and.b32  	%r2218, %r2920, 1048575;
	or.b32  	%r2219, %r2218, 1072693248;
	mov.b64 	%fd2762, {%r2921, %r2219};
	setp.lt.u32 	%p278, %r2219, 1073127583;
	@%p278 bra 	$L__BB0_408;
	{
	.reg .b32 %temp; 
	mov.b64 	{%r2220, %temp}, %fd2762;
	}
	{
	.reg .b32 %temp; 
	mov.b64 	{%temp, %r2221}, %fd2762;
	}
	add.s32 	%r2222, %r2221, -1048576;
	mov.b64 	%fd2762, {%r2220, %r2222};
	add.s32 	%r2923, %r2923, 1;
$L__BB0_408:
	add.f64 	%fd2030, %fd2762, 0dBFF0000000000000;
	add.f64 	%fd2031, %fd2762, 0d3FF0000000000000;
	rcp.approx.ftz.f64 	%fd2032, %fd2031;
	neg.f64 	%fd2033, %fd2031;
	fma.rn.f64 	%fd2034, %fd2033, %fd2032, 0d3FF0000000000000;
	fma.rn.f64 	%fd2035, %fd2034, %fd2034, %fd2034;
	fma.rn.f64 	%fd2036, %fd2035, %fd2032, %fd2032;
	mul.f64 	%fd2037, %fd2030, %fd2036;
	fma.rn.f64 	%fd2038, %fd2030, %fd2036, %fd2037;
	mul.f64 	%fd2039, %fd2038, %fd2038;
	fma.rn.f64 	%fd2040, %fd2039, 0d3EB1380B3AE80F1E, 0d3ED0EE258B7A8B04;
	fma.rn.f64 	%fd2041, %fd2040, %fd2039, 0d3EF3B2669F02676F;
	fma.rn.f64 	%fd2042, %fd2041, %fd2039, 0d3F1745CBA9AB0956;
	fma.rn.f64 	%fd2043, %fd2042, %fd2039, 0d3F3C71C72D1B5154;
	fma.rn.f64 	%fd2044, %fd2043, %fd2039, 0d3F624924923BE72D;
	fma.rn.f64 	%fd2045, %fd2044, %fd2039, 0d3F8999999999A3C4;
	fma.rn.f64 	%fd2046, %fd2045, %fd2039, 0d3FB5555555555554;
	sub.f64 	%fd2047, %fd2030, %fd2038;
	add.f64 	%fd2048, %fd2047, %fd2047;
	neg.f64 	%fd2049, %fd2038;
	fma.rn.f64 	%fd2050, %fd2049, %fd2030, %fd2048;
	mul.f64 	%fd2051, %fd2036, %fd2050;
	mul.f64 	%fd2052, %fd2039, %fd2046;
	fma.rn.f64 	%fd2053, %fd2052, %fd2038, %fd2051;
	xor.b32  	%r2223, %r2923, -2147483648;
	mov.b32 	%r2224, 1127219200;
	mov.b64 	%fd2054, {%r2223, %r2224};
	mov.b32 	%r2225, -2147483648;
	mov.b64 	%fd2055, {%r2225, %r2224};
	sub.f64 	%fd2056, %fd2054, %fd2055;
	fma.rn.f64 	%fd2057, %fd2056, 0d3FE62E42FEFA39EF, %fd2038;
	fma.rn.f64 	%fd2058, %fd2056, 0dBFE62E42FEFA39EF, %fd2057;
	sub.f64 	%fd2059, %fd2058, %fd2038;
	sub.f64 	%fd2060, %fd2053, %fd2059;
	fma.rn.f64 	%fd2061, %fd2056, 0d3C7ABC9E3B39803F, %fd2060;
	add.f64 	%fd2763, %fd2057, %fd2061;
	bra.uni 	$L__BB0_410;
$L__BB0_409:
	fma.rn.f64 	%fd2029, %fd2761, 0d7FF0000000000000, 0d7FF0000000000000;
	{
	.reg .b32 %temp; 
	mov.b64 	{%temp, %r2215}, %fd2761;
	}
	and.b32  	%r2216, %r2215, 2147483647;
	setp.eq.s32 	%p277, %r2216, 0;
	selp.f64 	%fd2763, 0dFFF0000000000000, %fd2029, %p277;
$L__BB0_410:
	mul.f64 	%fd2062, %fd2763, 0d3C7777D0FFDA0D24;
	fma.rn.f64 	%fd2063, %fd2763, 0d3FF71547652B82FE, %fd2062;
	mul.f64 	%fd348, %fd339, %fd2063;
	mov.f64 	%fd2064, 0d3FF0000000000000;
	sub.f64 	%fd349, %fd2064, %fd339;
	{
	.reg .b32 %temp; 
	mov.b64 	{%temp, %r2924}, %fd349;
	}
	{
	.reg .b32 %temp; 
	mov.b64 	{%r2925, %temp}, %fd349;
	}
	setp.gt.s32 	%p279, %r2924, 1048575;
	mov.b32 	%r2926, -1023;
	mov.f64 	%fd2764, %fd349;
	@%p279 bra 	$L__BB0_412;
	mul.f64 	%fd2764, %fd349, 0d4350000000000000;
	{
	.reg .b32 %temp; 
	mov.b64 	{%temp, %r2924}, %fd2764;
	}
	{
	.reg .b32 %temp; 
	mov.b64 	{%r2925, %temp}, %fd2764;
	}
	mov.b32 	%r2926, -1077;
$L__BB0_412:
	add.s32 	%r2228, %r2924, -1;
	setp.gt.u32 	%p280, %r2228, 2146435070;
	@%p280 bra 	$L__BB0_416;
	shr.u32 	%r2231, %r2924, 20;
	add.s32 	%r2927, %r2926, %r2231;
	and.b32  	%r2232, %r2924, 1048575;
	or.b32  	%r2233, %r2232, 1072693248;
	mov.b64 	%fd2765, {%r2925, %r2233};
	setp.lt.u32 	%p282, %r2233, 1073127583;
	@%p282 bra 	$L__BB0_415;
	{
	.reg .b32 %temp; 
	mov.b64 	{%r2234, %temp}, %fd2765;
	}
	{
	.reg .b32 %temp; 
	mov.b64 	{%temp, %r2235}, %fd2765;
	}
	add.s32 	%r2236, %r2235, -1048576;
	mov.b64 	%fd2765, {%r2234, %r2236};
	add.s32 	%r2927, %r2927, 1;
$L__BB0_415:
	add.f64 	%fd2066, %fd2765, 0dBFF0000000000000;
	add.f64 	%fd2067, %fd2765, 0d3FF0000000000000;
	rcp.approx.ftz.f64 	%fd2068, %fd2067;
	neg.f64 	%fd2069, %fd2067;
	fma.rn.f64 	%fd2070, %fd2069, %fd2068, 0d3FF0000000000000;
	fma.rn.f64 	%fd2071, %fd2070, %fd2070, %fd2070;
	fma.rn.f64 	%fd2072, %fd2071, %fd2068, %fd2068;
	mul.f64 	%fd2073, %fd2066, %fd2072;
	fma.rn.f64 	%fd2074, %fd2066, %fd2072, %fd2073;
	mul.f64 	%fd2075, %fd2074, %fd2074;
	fma.rn.f64 	%fd2076, %fd2075, 0d3EB1380B3AE80F1E, 0d3ED0EE258B7A8B04;
	fma.rn.f64 	%fd2077, %fd2076, %fd2075, 0d3EF3B2669F02676F;
	fma.rn.f64 	%fd2078, %fd2077, %fd2075, 0d3F1745CBA9AB0956;
	fma.rn.f64 	%fd2079, %fd2078, %fd2075, 0d3F3C71C72D1B5154;
	fma.rn.f64 	%fd2080, %fd2079, %fd2075, 0d3F624924923BE72D;
	fma.rn.f64 	%fd2081, %fd2080, %fd2075, 0d3F8999999999A3C4;
	fma.rn.f64 	%fd2082, %fd2081, %fd2075, 0d3FB5555555555554;
	sub.f64 	%fd2083, %fd2066, %fd2074;
	add.f64 	%fd2084, %fd2083, %fd2083;
	neg.f64 	%fd2085, %fd2074;
	fma.rn.f64 	%fd2086, %fd2085, %fd2066, %fd2084;
	mul.f64 	%fd2087, %fd2072, %fd2086;
	mul.f64 	%fd2088, %fd2075, %fd2082;
	fma.rn.f64 	%fd2089, %fd2088, %fd2074, %fd2087;
	xor.b32  	%r2237, %r2927, -2147483648;
	mov.b32 	%r2238, 1127219200;
	mov.b64 	%fd2090, {%r2237, %r2238};
	mov.b32 	%r2239, -2147483648;
	mov.b64 	%fd2091, {%r2239, %r2238};
	sub.f64 	%fd2092, %fd2090, %fd2091;
	fma.rn.f64 	%fd2093, %fd2092, 0d3FE62E42FEFA39EF, %fd2074;
	fma.rn.f64 	%fd2094, %fd2092, 0dBFE62E42FEFA39EF, %fd2093;
	sub.f64 	%fd2095, %fd2094, %fd2074;
	sub.f64 	%fd2096, %fd2089, %fd2095;
	fma.rn.f64 	%fd2097, %fd2092, 0d3C7ABC9E3B39803F, %fd2096;
	add.f64 	%fd2766, %fd2093, %fd2097;
	bra.uni 	$L__BB0_417;
$L__BB0_416:
	fma.rn.f64 	%fd2065, %fd2764, 0d7FF0000000000000, 0d7FF0000000000000;
	{
	.reg .b32 %temp; 
	mov.b64 	{%temp, %r2229}, %fd2764;
	}
	and.b32  	%r2230, %r2229, 2147483647;
	setp.eq.s32 	%p281, %r2230, 0;
	selp.f64 	%fd2766, 0dFFF0000000000000, %fd2065, %p281;
$L__BB0_417:
	mul.f64 	%fd2098, %fd2766, 0d3C7777D0FFDA0D24;
	fma.rn.f64 	%fd2099, %fd2766, 0d3FF71547652B82FE, %fd2098;
	fma.rn.f64 	%fd2100, %fd349, %fd2099, %fd348;
	neg.f64 	%fd2767, %fd2100;
$L__BB0_418:
	setp.le.s32 	%p283, %r27, %r3007;
	cvta.to.global.u64 	%rd216, %rd44;
	add.s64 	%rd218, %rd216, %rd195;
	st.global.f64 	[%rd218], %fd2767;
	mov.f64 	%fd2768, 0d0000000000000000;
	@%p283 bra 	$L__BB0_432;
	and.b32  	%r718, %r28, 15;
	sub.s32 	%r2242, %r22, %r27;
	add.s32 	%r2243, %r2242, %r25;
	setp.gt.u32 	%p284, %r2243, -16;
	mov.b32 	%r2945, 0;
	mov.u32 	%r2933, %r3007;
	@%p284 bra 	$L__BB0_422;
	and.b32  	%r2245, %r28, -16;
	neg.s32 	%r2929, %r2245;
	add.s64 	%rd31, %rd2, 64;
	add.s32 	%r2246, %r23, %r22;
	add.s32 	%r2928, %r2246, %r25;
	add.s64 	%rd32, %rd1, 64;
	mov.b32 	%r2945, 0;
	mov.u32 	%r2933, %r3007;
$L__BB0_421:
	.pragma "nounroll";
	mul.wide.s32 	%rd219, %r2928, 8;
	add.s64 	%rd220, %rd31, %rd219;
	mul.wide.s32 	%rd221, %r2933, 8;
	add.s64 	%rd222, %rd32, %rd221;
	ld.global.f64 	%fd2102, [%rd220+-64];
	ld.global.f64 	%fd2103, [%rd222+-64];
	add.f64 	%fd2104, %fd2102, %fd2103;
	cvt.rzi.s32.f64 	%r2247, %fd2104;
	add.s32 	%r2248, %r2247, %r2945;
	ld.global.f64 	%fd2105, [%rd220+-56];
	ld.global.f64 	%fd2106, [%rd222+-56];
	add.f64 	%fd2107, %fd2105, %fd2106;
	cvt.rzi.s32.f64 	%r2249, %fd2107;
	add.s32 	%r2250, %r2249, %r2248;
	ld.global.f64 	%fd2108, [%rd220+-48];
	ld.global.f64 	%fd2109, [%rd222+-48];
	add.f64 	%fd2110, %fd2108, %fd2109;
	cvt.rzi.s32.f64 	%r2251, %fd2110;
	add.s32 	%r2252, %r2251, %r2250;
	ld.global.f64 	%fd2111, [%rd220+-40];
	ld.global.f64 	%fd2112, [%rd222+-40];
	add.f64 	%fd2113, %fd2111, %fd2112;
	cvt.rzi.s32.f64 	%r2253, %fd2113;
	add.s32 	%r2254, %r2253, %r2252;
	ld.global.f64 	%fd2114, [%rd220+-32];
	ld.global.f64 	%fd2115, [%rd222+-32];
	add.f64 	%fd2116, %fd2114, %fd2115;
	cvt.rzi.s32.f64 	%r2255, %fd2116;
	add.s32 	%r2256, %r2255, %r2254;
	ld.global.f64 	%fd2117, [%rd220+-24];
	ld.global.f64 	%fd2118, [%rd222+-24];
	add.f64 	%fd2119, %fd2117, %fd2118;
	cvt.rzi.s32.f64 	%r2257, %fd2119;
	add.s32 	%r2258, %r2257, %r2256;
	ld.global.f64 	%fd2120, [%rd220+-16];
	ld.global.f64 	%fd2121, [%rd222+-16];
	add.f64 	%fd2122, %fd2120, %fd2121;
	cvt.rzi.s32.f64 	%r2259, %fd2122;
	add.s32 	%r2260, %r2259, %r2258;
	ld.global.f64 	%fd2123, [%rd220+-8];
	ld.global.f64 	%fd2124, [%rd222+-8];
	add.f64 	%fd2125, %fd2123, %fd2124;
	cvt.rzi.s32.f64 	%r2261, %fd2125;
	add.s32 	%r2262, %r2261, %r2260;
	ld.global.f64 	%fd2126, [%rd220];
	ld.global.f64 	%fd2127, [%rd222];
	add.f64 	%fd2128, %fd2126, %fd2127;
	cvt.rzi.s32.f64 	%r2263, %fd2128;
	add.s32 	%r2264, %r2263, %r2262;
	ld.global.f64 	%fd2129, [%rd220+8];
	ld.global.f64 	%fd2130, [%rd222+8];
	add.f64 	%fd2131, %fd2129, %fd2130;
	cvt.rzi.s32.f64 	%r2265, %fd2131;
	add.s32 	%r2266, %r2265, %r2264;
	ld.global.f64 	%fd2132, [%rd220+16];
	ld.global.f64 	%fd2133, [%rd222+16];
	add.f64 	%fd2134, %fd2132, %fd2133;
	cvt.rzi.s32.f64 	%r2267, %fd2134;
	add.s32 	%r2268, %r2267, %r2266;
	ld.global.f64 	%fd2135, [%rd220+24];
	ld.global.f64 	%fd2136, [%rd222+24];
	add.f64 	%fd2137, %fd2135, %fd2136;
	cvt.rzi.s32.f64 	%r2269, %fd2137;
	add.s32 	%r2270, %r2269, %r2268;
	ld.global.f64 	%fd2138, [%rd220+32];
	ld.global.f64 	%fd2139, [%rd222+32];
	add.f64 	%fd2140, %fd2138, %fd2139;
	cvt.rzi.s32.f64 	%r2271, %fd2140;
	add.s32 	%r2272, %r2271, %r2270;
	ld.global.f64 	%fd2141, [%rd220+40];
	ld.global.f64 	%fd2142, [%rd222+40];
	add.f64 	%fd2143, %fd2141, %fd2142;
	cvt.rzi.s32.f64 	%r2273, %fd2143;
	add.s32 	%r2274, %r2273, %r2272;
	ld.global.f64 	%fd2144, [%rd220+48];
	ld.global.f64 	%fd2145, [%rd222+48];
	add.f64 	%fd2146, %fd2144, %fd2145;
	cvt.rzi.s32.f64 	%r2275, %fd2146;
	add.s32 	%r2276, %r2275, %r2274;
	ld.global.f64 	%fd2147, [%rd220+56];
	ld.global.f64 	%fd2148, [%rd222+56];
	add.f64 	%fd2149, %fd2147, %fd2148;
	cvt.rzi.s32.f64 	%r2277, %fd2149;
	add.s32 	%r2945, %r2277, %r2276;
	add.s32 	%r2933, %r2933, 16;
	add.s32 	%r2929, %r2929, 16;
	add.s32 	%r2928, %r2928, 16;
	setp.ne.s32 	%p285, %r2929, 0;
	@%p285 bra 	$L__BB0_421;
$L__BB0_422:
	setp.eq.s32 	%p286, %r718, 0;
	@%p286 bra 	$L__BB0_431;
	and.b32  	%r732, %r28, 7;
	setp.lt.u32 	%p287, %r718, 8;
	@%p287 bra 	$L__BB0_425;
	add.s32 	%r2279, %r2933, %r23;
	mul.wide.s32 	%rd223, %r2279, 8;
	add.s64 	%rd224, %rd2, %rd223;
	ld.global.f64 	%fd2150, [%rd224];
	mul.wide.s32 	%rd225, %r2933, 8;
	add.s64 	%rd226, %rd1, %rd225;
	ld.global.f64 	%fd2151, [%rd226];
	add.f64 	%fd2152, %fd2150, %fd2151;
	cvt.rzi.s32.f64 	%r2280, %fd2152;
	add.s32 	%r2281, %r2280, %r2945;
	ld.global.f64 	%fd2153, [%rd224+8];
	ld.global.f64 	%fd2154, [%rd226+8];
	add.f64 	%fd2155, %fd2153, %fd2154;
	cvt.rzi.s32.f64 	%r2282, %fd2155;
	add.s32 	%r2283, %r2282, %r2281;
	ld.global.f64 	%fd2156, [%rd224+16];
	ld.global.f64 	%fd2157, [%rd226+16];
	add.f64 	%fd2158, %fd2156, %fd2157;
	cvt.rzi.s32.f64 	%r2284, %fd2158;
	add.s32 	%r2285, %r2284, %r2283;
	ld.global.f64 	%fd2159, [%rd224+24];
	ld.global.f64 	%fd2160, [%rd226+24];
	add.f64 	%fd2161, %fd2159, %fd2160;
	cvt.rzi.s32.f64 	%r2286, %fd2161;
	add.s32 	%r2287, %r2286, %r2285;
	ld.global.f64 	%fd2162, [%rd224+32];
	ld.global.f64 	%fd2163, [%rd226+32];
	add.f64 	%fd2164, %fd2162, %fd2163;
	cvt.rzi.s32.f64 	%r2288, %fd2164;
	add.s32 	%r2289, %r2288, %r2287;
	ld.global.f64 	%fd2165, [%rd224+40];
	ld.global.f64 	%fd2166, [%rd226+40];
	add.f64 	%fd2167, %fd2165, %fd2166;
	cvt.rzi.s32.f64 	%r2290, %fd2167;
	add.s32 	%r2291, %r2290, %r2289;
	ld.global.f64 	%fd2168, [%rd224+48];
	ld.global.f64 	%fd2169, [%rd226+48];
	add.f64 	%fd2170, %fd2168, %fd2169;
	cvt.rzi.s32.f64 	%r2292, %fd2170;
	add.s32 	%r2293, %r2292, %r2291;
	ld.global.f64 	%fd2171, [%rd224+56];
	ld.global.f64 	%fd2172, [%rd226+56];
	add.f64 	%fd2173, %fd2171, %fd2172;
	cvt.rzi.s32.f64 	%r2294, %fd2173;
	add.s32 	%r2945, %r2294, %r2293;
	add.s32 	%r2933, %r2933, 8;
$L__BB0_425:
	setp.eq.s32 	%p288, %r732, 0;
	@%p288 bra 	$L__BB0_431;
	and.b32  	%r738, %r28, 3;
	setp.lt.u32 	%p289, %r732, 4;
	@%p289 bra 	$L__BB0_428;
	add.s32 	%r2296, %r2933, %r23;
	mul.wide.s32 	%rd227, %r2296, 8;
	add.s64 	%rd228, %rd2, %rd227;
	ld.global.f64 	%fd2174, [%rd228];
	mul.wide.s32 	%rd229, %r2933, 8;
	add.s64 	%rd230, %rd1, %rd229;
	ld.global.f64 	%fd2175, [%rd230];
	add.f64 	%fd2176, %fd2174, %fd2175;
	cvt.rzi.s32.f64 	%r2297, %fd2176;
	add.s32 	%r2298, %r2297, %r2945;
	ld.global.f64 	%fd2177, [%rd228+8];
	ld.global.f64 	%fd2178, [%rd230+8];
	add.f64 	%fd2179, %fd2177, %fd2178;
	cvt.rzi.s32.f64 	%r2299, %fd2179;
	add.s32 	%r2300, %r2299, %r2298;
	ld.global.f64 	%fd2180, [%rd228+16];
	ld.global.f64 	%fd2181, [%rd230+16];
	add.f64 	%fd2182, %fd2180, %fd2181;
	cvt.rzi.s32.f64 	%r2301, %fd2182;
	add.s32 	%r2302, %r2301, %r2300;
	ld.global.f64 	%fd2183, [%rd228+24];
	ld.global.f64 	%fd2184, [%rd230+24];
	add.f64 	%fd2185, %fd2183, %fd2184;
	cvt.rzi.s32.f64 	%r2303, %fd2185;
	add.s32 	%r2945, %r2303, %r2302;
	add.s32 	%r2933, %r2933, 4;
$L__BB0_428:
	setp.eq.s32 	%p290, %r738, 0;
	@%p290 bra 	$L__BB0_431;
	add.s32 	%r2942, %r23, %r2933;
	neg.s32 	%r2941, %r738;
$L__BB0_430:
	.pragma "nounroll";
	mul.wide.s32 	%rd231, %r2933, 8;
	add.s64 	%rd232, %rd1, %rd231;
	mul.wide.s32 	%rd233, %r2942, 8;
	add.s64 	%rd234, %rd2, %rd233;
	ld.global.f64 	%fd2186, [%rd234];
	ld.global.f64 	%fd2187, [%rd232];
	add.f64 	%fd2188, %fd2186, %fd2187;
	cvt.rzi.s32.f64 	%r2304, %fd2188;
	add.s32 	%r2945, %r2304, %r2945;
	add.s32 	%r2933, %r2933, 1;
	add.s32 	%r2942, %r2942, 1;
	add.s32 	%r2941, %r2941, 1;
	setp.ne.s32 	%p291, %r2941, 0;
	@%p291 bra 	$L__BB0_430;
$L__BB0_431:
	cvt.rn.f64.s32 	%fd2768, %r2945;
$L__BB0_432:
	div.rn.f64 	%fd362, %fd2768, %fd229;
	setp.eq.f64 	%p292, %fd362, 0d0000000000000000;
	setp.eq.f64 	%p293, %fd362, 0d3FF0000000000000;
	or.pred  	%p294, %p292, %p293;
	mov.f64 	%fd2775, 0d0000000000000000;
	@%p294 bra 	$L__BB0_448;
	{
	.reg .b32 %temp; 
	mov.b64 	{%temp, %r2946}, %fd362;
	}
	{
	.reg .b32 %temp; 
	mov.b64 	{%r2947, %temp}, %fd362;
	}
	setp.gt.s32 	%p295, %r2946, 1048575;
	mov.b32 	%r2948, -1023;
	mov.f64 	%fd2769, %fd362;
	@%p295 bra 	$L__BB0_435;
	mul.f64 	%fd2769, %fd362, 0d4350000000000000;
	{
	.reg .b32 %temp; 
	mov.b64 	{%temp, %r2946}, %fd2769;
	}
	{
	.reg .b32 %temp; 
	mov.b64 	{%r2947, %temp}, %fd2769;
	}
	mov.b32 	%r2948, -1077;
$L__BB0_435:
	add.s32 	%r2307, %r2946, -1;
	setp.gt.u32 	%p296, %r2307, 2146435070;
	@%p296 bra 	$L__BB0_439;
	shr.u32 	%r2310, %r2946, 20;
	add.s32 	%r2949, %r2948, %r2310;
	and.b32  	%r2311, %r2946, 1048575;
	or.b32  	%r2312, %r2311, 1072693248;
	mov.b64 	%fd2770, {%r2947, %r2312};
	setp.lt.u32 	%p298, %r2312, 1073127583;
	@%p298 bra 	$L__BB0_438;
	{
	.reg .b32 %temp; 
	mov.b64 	{%r2313, %temp}, %fd2770;
	}
	{
	.reg .b32 %temp; 
	mov.b64 	{%temp, %r2314}, %fd2770;
	}
	add.s32 	%r2315, %r2314, -1048576;
	mov.b64 	%fd2770, {%r2313, %r2315};
	add.s32 	%r2949, %r2949, 1;
$L__BB0_438:
	add.f64 	%fd2191, %fd2770, 0dBFF0000000000000;
	add.f64 	%fd2192, %fd2770, 0d3FF0000000000000;
	rcp.approx.ftz.f64 	%fd2193, %fd2192;
	neg.f64 	%fd2194, %fd2192;
	fma.rn.f64 	%fd2195, %fd2194, %fd2193, 0d3FF0000000000000;
	fma.rn.f64 	%fd2196, %fd2195, %fd2195, %fd2195;
	fma.rn.f64 	%fd2197, %fd2196, %fd2193, %fd2193;
	mul.f64 	%fd2198, %fd2191, %fd2197;
	fma.rn.f64 	%fd2199, %fd2191, %fd2197, %fd2198;
	mul.f64 	%fd2200, %fd2199, %fd2199;
	fma.rn.f64 	%fd2201, %fd2200, 0d3EB1380B3AE80F1E, 0d3ED0EE258B7A8B04;
	fma.rn.f64 	%fd2202, %fd2201, %fd2200, 0d3EF3B2669F02676F;
	fma.rn.f64 	%fd2203, %fd2202, %fd2200, 0d3F1745CBA9AB0956;
	fma.rn.f64 	%fd2204, %fd2203, %fd2200, 0d3F3C71C72D1B5154;
	fma.rn.f64 	%fd2205, %fd2204, %fd2200, 0d3F624924923BE72D;
	fma.rn.f64 	%fd2206, %fd2205, %fd2200, 0d3F8999999999A3C4;
	fma.rn.f64 	%fd2207, %fd2206, %fd2200, 0d3FB5555555555554;
	sub.f64 	%fd2208, %fd2191, %fd2199;
	add.f64 	%fd2209, %fd2208, %fd2208;
	neg.f64 	%fd2210, %fd2199;
	fma.rn.f64 	%fd2211, %fd2210, %fd2191, %fd2209;
	mul.f64 	%fd2212, %fd2197, %fd2211;
	mul.f64 	%fd2213, %fd2200, %fd2207;
	fma.rn.f64 	%fd2214, %fd2213, %fd2199, %fd2212;
	xor.b32  	%r2316, %r2949, -2147483648;
	mov.b32 	%r2317, 1127219200;
	mov.b64 	%fd2215, {%r2316, %r2317};
	mov.b32 	%r2318, -2147483648;
	mov.b64 	%fd2216, {%r2318, %r2317};
	sub.f64 	%fd2217, %fd2215, %fd2216;
	fma.rn.f64 	%fd2218, %fd2217, 0d3FE62E42FEFA39EF, %fd2199;
	fma.rn.f64 	%fd2219, %fd2217, 0dBFE62E42FEFA39EF, %fd2218;
	sub.f64 	%fd2220, %fd2219, %fd2199;
	sub.f64 	%fd2221, %fd2214, %fd2220;
	fma.rn.f64 	%fd2222, %fd2217, 0d3C7ABC9E3B39803F, %fd2221;
	add.f64 	%fd2771, %fd2218, %fd2222;
	bra.uni 	$L__BB0_440;
$L__BB0_439:
	fma.rn.f64 	%fd2190, %fd2769, 0d7FF0000000000000, 0d7FF0000000000000;
	{
	.reg .b32 %temp; 
	mov.b64 	{%temp, %r2308}, %fd2769;
	}
	and.b32  	%r2309, %r2308, 2147483647;
	setp.eq.s32 	%p297, %r2309, 0;
	selp.f64 	%fd2771, 0dFFF0000000000000, %fd2190, %p297;
$L__BB0_440:
	mul.f64 	%fd2223, %fd2771, 0d3C7777D0FFDA0D24;
	fma.rn.f64 	%fd2224, %fd2771, 0d3FF71547652B82FE, %fd2223;
	mul.f64 	%fd371, %fd362, %fd2224;
	mov.f64 	%fd2225, 0d3FF0000000000000;
	sub.f64 	%fd372, %fd2225, %fd362;
	{
	.reg .b32 %temp; 
	mov.b64 	{%temp, %r2950}, %fd372;
	}
	{
	.reg .b32 %temp; 
	mov.b64 	{%r2951, %temp}, %fd372;
	}
	setp.gt.s32 	%p299, %r2950, 1048575;
	mov.b32 	%r2952, -1023;
	mov.f64 	%fd2772, %fd372;
	@%p299 bra 	$L__BB0_442;
	mul.f64 	%fd2772, %fd372, 0d4350000000000000;
	{
	.reg .b32 %temp; 
	mov.b64 	{%temp, %r2950}, %fd2772;
	}
	{
	.reg .b32 %temp; 
	mov.b64 	{%r2951, %temp}, %fd2772;
	}
	mov.b32 	%r2952, -1077;
$L__BB0_442:
	add.s32 	%r2321, %r2950, -1;
	setp.gt.u32 	%p300, %r2321, 2146435070;
	@%p300 bra 	$L__BB0_446;
	shr.u32 	%r2324, %r2950, 20;
	add.s32 	%r2953, %r2952, %r2324;
	and.b32  	%r2325, %r2950, 1048575;
	or.b32  	%r2326, %r2325, 1072693248;
	mov.b64 	%fd2773, {%r2951, %r2326};
	setp.lt.u32 	%p302, %r2326, 1073127583;
	@%p302 bra 	$L__BB0_445;
	{
	.reg .b32 %temp; 
	mov.b64 	{%r2327, %temp}, %fd2773;
	}
	{
	.reg .b32 %temp; 
	mov.b64 	{%temp, %r2328}, %fd2773;
	}
	add.s32 	%r2329, %r2328, -1048576;
	mov.b64 	%fd2773, {%r2327, %r2329};
	add.s32 	%r2953, %r2953, 1;
$L__BB0_445:
	add.f64 	%fd2227, %fd2773, 0dBFF0000000000000;
	add.f64 	%fd2228, %fd2773, 0d3FF0000000000000;
	rcp.approx.ftz.f64 	%fd2229, %fd2228;
	neg.f64 	%fd2230, %fd2228;
	fma.rn.f64 	%fd2231, %fd2230, %fd2229, 0d3FF0000000000000;
	fma.rn.f64 	%fd2232, %fd2231, %fd2231, %fd2231;
	fma.rn.f64 	%fd2233, %fd2232, %fd2229, %fd2229;
	mul.f64 	%fd2234, %fd2227, %fd2233;
	fma.rn.f64 	%fd2235, %fd2227, %fd2233, %fd2234;
	mul.f64 	%fd2236, %fd2235, %fd2235;
	fma.rn.f64 	%fd2237, %fd2236, 0d3EB1380B3AE80F1E, 0d3ED0EE258B7A8B04;
	fma.rn.f64 	%fd2238, %fd2237, %fd2236, 0d3EF3B2669F02676F;
	fma.rn.f64 	%fd2239, %fd2238, %fd2236, 0d3F1745CBA9AB0956;
	fma.rn.f64 	%fd2240, %fd2239, %fd2236, 0d3F3C71C72D1B5154;
	fma.rn.f64 	%fd2241, %fd2240, %fd2236, 0d3F624924923BE72D;
	fma.rn.f64 	%fd2242, %fd2241, %fd2236, 0d3F8999999999A3C4;
	fma.rn.f64 	%fd2243, %fd2242, %fd2236, 0d3FB5555555555554;
	sub.f64 	%fd2244, %fd2227, %fd2235;
	add.f64 	%fd2245, %fd2244, %fd2244;
	neg.f64 	%fd2246, %fd2235;
	fma.rn.f64 	%fd2247, %fd2246, %fd2227, %fd2245;
	mul.f64 	%fd2248, %fd2233, %fd2247;
	mul.f64 	%fd2249, %fd2236, %fd2243;
	fma.rn.f64 	%fd2250, %fd2249, %fd2235, %fd2248;
	xor.b32  	%r2330, %r2953, -2147483648;
	mov.b32 	%r2331, 1127219200;
	mov.b64 	%fd2251, {%r2330, %r2331};
	mov.b32 	%r2332, -2147483648;
	mov.b64 	%fd2252, {%r2332, %r2331};
	sub.f64 	%fd2253, %fd2251, %fd2252;
	fma.rn.f64 	%fd2254, %fd2253, 0d3FE62E42FEFA39EF, %fd2235;
	fma.rn.f64 	%fd2255, %fd2253, 0dBFE62E42FEFA39EF, %fd2254;
	sub.f64 	%fd2256, %fd2255, %fd2235;
	sub.f64 	%fd2257, %fd2250, %fd2256;
	fma.rn.f64 	%fd2258, %fd2253, 0d3C7ABC9E3B39803F, %fd2257;
	add.f64 	%fd2774, %fd2254, %fd2258;
	bra.uni 	$L__BB0_447;
$L__BB0_446:
	fma.rn.f64 	%fd2226, %fd2772, 0d7FF0000000000000, 0d7FF0000000000000;
	{
	.reg .b32 %temp; 
	mov.b64 	{%temp, %r2322}, %fd2772;
	}
	and.b32  	%r2323, %r2322, 2147483647;
	setp.eq.s32 	%p301, %r2323, 0;
	selp.f64 	%fd2774, 0dFFF0000000000000, %fd2226, %p301;
$L__BB0_447:
	mul.f64 	%fd2259, %fd2774, 0d3C7777D0FFDA0D24;
	fma.rn.f64 	%fd2260, %fd2774, 0d3FF71547652B82FE, %fd2259;
	fma.rn.f64 	%fd2261, %fd372, %fd2260, %fd371;
	neg.f64 	%fd2775, %fd2261;
$L__BB0_448:
	setp.le.s32 	%p303, %r27, %r3007;
	cvta.to.global.u64 	%rd235, %rd45;
	add.s64 	%rd237, %rd235, %rd195;
	st.global.f64 	[%rd237], %fd2775;
	mov.f64 	%fd2776, 0d0000000000000000;
	@%p303 bra 	$L__BB0_462;
	and.b32  	%r775, %r28, 15;
	sub.s32 	%r2335, %r22, %r27;
	add.s32 	%r2336, %r2335, %r25;
	setp.gt.u32 	%p304, %r2336, -16;
	mov.b32 	%r2969, 0;
	mov.u32 	%r2958, %r3007;
	@%p304 bra 	$L__BB0_452;
	and.b32  	%r2338, %r28, -16;
	neg.s32 	%r2954, %r2338;
	add.s64 	%rd33, %rd4, 64;
	mov.b32 	%r2969, 0;
	mov.u32 	%r2958, %r3007;
$L__BB0_451:
	.pragma "nounroll";
	mul.wide.s32 	%rd238, %r2958, 8;
	add.s64 	%rd239, %rd33, %rd238;
	ld.global.f64 	%fd2263, [%rd239+-64];
	cvt.rzi.s32.f64 	%r2339, %fd2263;
	add.s32 	%r2340, %r2339, %r2969;
	ld.global.f64 	%fd2264, [%rd239+-56];
	cvt.rzi.s32.f64 	%r2341, %fd2264;
	add.s32 	%r2342, %r2341, %r2340;
	ld.global.f64 	%fd2265, [%rd239+-48];
	cvt.rzi.s32.f64 	%r2343, %fd2265;
	add.s32 	%r2344, %r2343, %r2342;
	ld.global.f64 	%fd2266, [%rd239+-40];
	cvt.rzi.s32.f64 	%r2345, %fd2266;
	add.s32 	%r2346, %r2345, %r2344;
	ld.global.f64 	%fd2267, [%rd239+-32];
	cvt.rzi.s32.f64 	%r2347, %fd2267;
	add.s32 	%r2348, %r2347, %r2346;
	ld.global.f64 	%fd2268, [%rd239+-24];
	cvt.rzi.s32.f64 	%r2349, %fd2268;
	add.s32 	%r2350, %r2349, %r2348;
	ld.global.f64 	%fd2269, [%rd239+-16];
	cvt.rzi.s32.f64 	%r2351, %fd2269;
	add.s32 	%r2352, %r2351, %r2350;
	ld.global.f64 	%fd2270, [%rd239+-8];
	cvt.rzi.s32.f64 	%r2353, %fd2270;
	add.s32 	%r2354, %r2353, %r2352;
	ld.global.f64 	%fd2271, [%rd239];
	cvt.rzi.s32.f64 	%r2355, %fd2271;
	add.s32 	%r2356, %r2355, %r2354;
	ld.global.f64 	%fd2272, [%rd239+8];
	cvt.rzi.s32.f64 	%r2357, %fd2272;
	add.s32 	%r2358, %r2357, %r2356;
	ld.global.f64 	%fd2273, [%rd239+16];
	cvt.rzi.s32.f64 	%r2359, %fd2273;
	add.s32 	%r2360, %r2359, %r2358;
	ld.global.f64 	%fd2274, [%rd239+24];
	cvt.rzi.s32.f64 	%r2361, %fd2274;
	add.s32 	%r2362, %r2361, %r2360;
	ld.global.f64 	%fd2275, [%rd239+32];
	cvt.rzi.s32.f64 	%r2363, %fd2275;
	add.s32 	%r2364, %r2363, %r2362;
	ld.global.f64 	%fd2276, [%rd239+40];
	cvt.rzi.s32.f64 	%r2365, %fd2276;
	add.s32 	%r2366, %r2365, %r2364;
	ld.global.f64 	%fd2277, [%rd239+48];
	cvt.rzi.s32.f64 	%r2367, %fd2277;
	add.s32 	%r2368, %r2367, %r2366;
	ld.global.f64 	%fd2278, [%rd239+56];
	cvt.rzi.s32.f64 	%r2369, %fd2278;
	add.s32 	%r2969, %r2369, %r2368;
	add.s32 	%r2958, %r2958, 16;
	add.s32 	%r2954, %r2954, 16;
	setp.ne.s32 	%p305, %r2954, 0;
	@%p305 bra 	$L__BB0_451;
$L__BB0_452:
	setp.eq.s32 	%p306, %r775, 0;
	@%p306 bra 	$L__BB0_461;
	and.b32  	%r786, %r28, 7;
	setp.lt.u32 	%p307, %r775, 8;
	@%p307 bra 	$L__BB0_455;
	mul.wide.s32 	%rd240, %r2958, 8;
	add.s64 	%rd241, %rd4, %rd240;
	ld.global.f64 	%fd2279, [%rd241];
	cvt.rzi.s32.f64 	%r2371, %fd2279;
	add.s32 	%r2372, %r2371, %r2969;
	ld.global.f64 	%fd2280, [%rd241+8];
	cvt.rzi.s32.f64 	%r2373, %fd2280;
	add.s32 	%r2374, %r2373, %r2372;
	ld.global.f64 	%fd2281, [%rd241+16];
	cvt.rzi.s32.f64 	%r2375, %fd2281;
	add.s32 	%r2376, %r2375, %r2374;
	ld.global.f64 	%fd2282, [%rd241+24];
	cvt.rzi.s32.f64 	%r2377, %fd2282;
	add.s32 	%r2378, %r2377, %r2376;
	ld.global.f64 	%fd2283, [%rd241+32];
	cvt.rzi.s32.f64 	%r2379, %fd2283;
	add.s32 	%r2380, %r2379, %r2378;
	ld.global.f64 	%fd2284, [%rd241+40];
	cvt.rzi.s32.f64 	%r2381, %fd2284;
	add.s32 	%r2382, %r2381, %r2380;
	ld.global.f64 	%fd2285, [%rd241+48];
	cvt.rzi.s32.f64 	%r2383, %fd2285;
	add.s32 	%r2384, %r2383, %r2382;
	ld.global.f64 	%fd2286, [%rd241+56];
	cvt.rzi.s32.f64 	%r2385, %fd2286;
	add.s32 	%r2969, %r2385, %r2384;
	add.s32 	%r2958, %r2958, 8;
$L__BB0_455:
	setp.eq.s32 	%p308, %r786, 0;
	@%p308 bra 	$L__BB0_461;
	and.b32  	%r792, %r28, 3;
	setp.lt.u32 	%p309, %r786, 4;
	@%p309 bra 	$L__BB0_458;
	mul.wide.s32 	%rd242, %r2958, 8;
	add.s64 	%rd243, %rd4, %rd242;
	ld.global.f64 	%fd2287, [%rd243];
	cvt.rzi.s32.f64 	%r2387, %fd2287;
	add.s32 	%r2388, %r2387, %r2969;
	ld.global.f64 	%fd2288, [%rd243+8];
	cvt.rzi.s32.f64 	%r2389, %fd2288;
	add.s32 	%r2390, %r2389, %r2388;
	ld.global.f64 	%fd2289, [%rd243+16];
	cvt.rzi.s32.f64 	%r2391, %fd2289;
	add.s32 	%r2392, %r2391, %r2390;
	ld.global.f64 	%fd2290, [%rd243+24];
	cvt.rzi.s32.f64 	%r2393, %fd2290;
	add.s32 	%r2969, %r2393, %r2392;
	add.s32 	%r2958, %r2958, 4;
$L__BB0_458:
	setp.eq.s32 	%p310, %r792, 0;
	@%p310 bra 	$L__BB0_461;
	neg.s32 	%r2966, %r792;
$L__BB0_460:
	.pragma "nounroll";
	mul.wide.s32 	%rd244, %r2958, 8;
	add.s64 	%rd245, %rd4, %rd244;
	ld.global.f64 	%fd2291, [%rd245];
	cvt.rzi.s32.f64 	%r2394, %fd2291;
	add.s32 	%r2969, %r2394, %r2969;
	add.s32 	%r2958, %r2958, 1;
	add.s32 	%r2966, %r2966, 1;
	setp.ne.s32 	%p311, %r2966, 0;
	@%p311 bra 	$L__BB0_460;
$L__BB0_461:
	cvt.rn.f64.s32 	%fd2776, %r2969;
$L__BB0_462:
	div.rn.f64 	%fd385, %fd2776, %fd30;
	setp.eq.f64 	%p312, %fd385, 0d0000000000000000;
	setp.eq.f64 	%p313, %fd385, 0d3FF0000000000000;
	or.pred  	%p314, %p312, %p313;
	mov.f64 	%fd2783, 0d0000000000000000;
	@%p314 bra 	$L__BB0_478;
	{
	.reg .b32 %temp; 
	mov.b64 	{%temp, %r2970}, %fd385;
	}
	{
	.reg .b32 %temp; 
	mov.b64 	{%r2971, %temp}, %fd385;
	}
	setp.gt.s32 	%p315, %r2970, 1048575;
	mov.b32 	%r2972, -1023;
	mov.f64 	%fd2777, %fd385;
	@%p315 bra 	$L__BB0_465;
	mul.f64 	%fd2777, %fd385, 0d4350000000000000;
	{
	.reg .b32 %temp; 
	mov.b64 	{%temp, %r2970}, %fd2777;
	}
	{
	.reg .b32 %temp; 
	mov.b64 	{%r2971, %temp}, %fd2777;
	}
	mov.b32 	%r2972, -1077;
$L__BB0_465:
	add.s32 	%r2397, %r2970, -1;
	setp.gt.u32 	%p316, %r2397, 2146435070;
	@%p316 bra 	$L__BB0_469;
	shr.u32 	%r2400, %r2970, 20;
	add.s32 	%r2973, %r2972, %r2400;
	and.b32  	%r2401, %r2970, 1048575;
	or.b32  	%r2402, %r2401, 1072693248;
	mov.b64 	%fd2778, {%r2971, %r2402};
	setp.lt.u32 	%p318, %r2402, 1073127583;
	@%p318 bra 	$L__BB0_468;
	{
	.reg .b32 %temp; 
	mov.b64 	{%r2403, %temp}, %fd2778;
	}
	{
	.reg .b32 %temp; 
	mov.b64 	{%temp, %r2404}, %fd2778;
	}
	add.s32 	%r2405, %r2404, -1048576;
	mov.b64 	%fd2778, {%r2403, %r2405};
	add.s32 	%r2973, %r2973, 1;
$L__BB0_468:
	add.f64 	%fd2294, %fd2778, 0dBFF0000000000000;
	add.f64 	%fd2295, %fd2778, 0d3FF0000000000000;
	rcp.approx.ftz.f64 	%fd2296, %fd2295;
	neg.f64 	%fd2297, %fd2295;
	fma.rn.f64 	%fd2298, %fd2297, %fd2296, 0d3FF0000000000000;
	fma.rn.f64 	%fd2299, %fd2298, %fd2298, %fd2298;
	fma.rn.f64 	%fd2300, %fd2299, %fd2296, %fd2296;
	mul.f64 	%fd2301, %fd2294, %fd2300;
	fma.rn.f64 	%fd2302, %fd2294, %fd2300, %fd2301;
	mul.f64 	%fd2303, %fd2302, %fd2302;
	fma.rn.f64 	%fd2304, %fd2303, 0d3EB1380B3AE80F1E, 0d3ED0EE258B7A8B04;
	fma.rn.f64 	%fd2305, %fd2304, %fd2303, 0d3EF3B2669F02676F;
	fma.rn.f64 	%fd2306, %fd2305, %fd2303, 0d3F1745CBA9AB0956;
	fma.rn.f64 	%fd2307, %fd2306, %fd2303, 0d3F3C71C72D1B5154;
	fma.rn.f64 	%fd2308, %fd2307, %fd2303, 0d3F624924923BE72D;
	fma.rn.f64 	%fd2309, %fd2308, %fd2303, 0d3F8999999999A3C4;
	fma.rn.f64 	%fd2310, %fd2309, %fd2303, 0d3FB5555555555554;
	sub.f64 	%fd2311, %fd2294, %fd2302;
	add.f64 	%fd2312, %fd2311, %fd2311;
	neg.f64 	%fd2313, %fd2302;
	fma.rn.f64 	%fd2314, %fd2313, %fd2294, %fd2312;
	mul.f64 	%fd2315, %fd2300, %fd2314;
	mul.f64 	%fd2316, %fd2303, %fd2310;
	fma.rn.f64 	%fd2317, %fd2316, %fd2302, %fd2315;
	xor.b32  	%r2406, %r2973, -2147483648;
	mov.b32 	%r2407, 1127219200;
	mov.b64 	%fd2318, {%r2406, %r2407};
	mov.b32 	%r2408, -2147483648;
	mov.b64 	%fd2319, {%r2408, %r2407};
	sub.f64 	%fd2320, %fd2318, %fd2319;
	fma.rn.f64 	%fd2321, %fd2320, 0d3FE62E42FEFA39EF, %fd2302;
	fma.rn.f64 	%fd2322, %fd2320, 0dBFE62E42FEFA39EF, %fd2321;
	sub.f64 	%fd2323, %fd2322, %fd2302;
	sub.f64 	%fd2324, %fd2317, %fd2323;
	fma.rn.f64 	%fd2325, %fd2320, 0d3C7ABC9E3B39803F, %fd2324;
	add.f64 	%fd2779, %fd2321, %fd2325;
	bra.uni 	$L__BB0_470;
$L__BB0_469:
	fma.rn.f64 	%fd2293, %fd2777, 0d7FF0000000000000, 0d7FF0000000000000;
	{
	.reg .b32 %temp; 
	mov.b64 	{%temp, %r2398}, %fd2777;
	}
	and.b32  	%r2399, %r2398, 2147483647;
	setp.eq.s32 	%p317, %r2399, 0;
	selp.f64 	%fd2779, 0dFFF0000000000000, %fd2293, %p317;
$L__BB0_470:
	mul.f64 	%fd2326, %fd2779, 0d3C7777D0FFDA0D24;
	fma.rn.f64 	%fd2327, %fd2779, 0d3FF71547652B82FE, %fd2326;
	mul.f64 	%fd394, %fd385, %fd2327;
	mov.f64 	%fd2328, 0d3FF0000000000000;
	sub.f64 	%fd395, %fd2328, %fd385;
	{
	.reg .b32 %temp; 
	mov.b64 	{%temp, %r2974}, %fd395;
	}
	{
	.reg .b32 %temp; 
	mov.b64 	{%r2975, %temp}, %fd395;
	}
	setp.gt.s32 	%p319, %r2974, 1048575;
	mov.b32 	%r2976, -1023;
	mov.f64 	%fd2780, %fd395;
	@%p319 bra 	$L__BB0_472;
	mul.f64 	%fd2780, %fd395, 0d4350000000000000;
	{
	.reg .b32 %temp; 
	mov.b64 	{%temp, %r2974}, %fd2780;
	}
	{
	.reg .b32 %temp; 
	mov.b64 	{%r2975, %temp}, %fd2780;
	}
	mov.b32 	%r2976, -1077;
$L__BB0_472:
	add.s32 	%r2411, %r2974, -1;
	setp.gt.u32 	%p320, %r2411, 2146435070;
	@%p320 bra 	$L__BB0_476;
	shr.u32 	%r2414, %r2974, 20;
	add.s32 	%r2977, %r2976, %r2414;
	and.b32  	%r2415, %r2974, 1048575;
	or.b32  	%r2416, %r2415, 1072693248;
	mov.b64 	%fd2781, {%r2975, %r2416};
	setp.lt.u32 	%p322, %r2416, 1073127583;
	@%p322 bra 	$L__BB0_475;
	{
	.reg .b32 %temp; 
	mov.b64 	{%r2417, %temp}, %fd2781;
	}
	{
	.reg .b32 %temp; 
	mov.b64 	{%temp, %r2418}, %fd2781;
	}
	add.s32 	%r2419, %r2418, -1048576;
	mov.b64 	%fd2781, {%r2417, %r2419};
	add.s32 	%r2977, %r2977, 1;
$L__BB0_475:
	add.f64 	%fd2330, %fd2781, 0dBFF0000000000000;
	add.f64 	%fd2331, %fd2781, 0d3FF0000000000000;
	rcp.approx.ftz.f64 	%fd2332, %fd2331;
	neg.f64 	%fd2333, %fd2331;
	fma.rn.f64 	%fd2334, %fd2333, %fd2332, 0d3FF0000000000000;
	fma.rn.f64 	%fd2335, %fd2334, %fd2334, %fd2334;
	fma.rn.f64 	%fd2336, %fd2335, %fd2332, %fd2332;
	mul.f64 	%fd2337, %fd2330, %fd2336;
	fma.rn.f64 	%fd2338, %fd2330, %fd2336, %fd2337;
	mul.f64 	%fd2339, %fd2338, %fd2338;
	fma.rn.f64 	%fd2340, %fd2339, 0d3EB1380B3AE80F1E, 0d3ED0EE258B7A8B04;
	fma.rn.f64 	%fd2341, %fd2340, %fd2339, 0d3EF3B2669F02676F;
	fma.rn.f64 	%fd2342, %fd2341, %fd2339, 0d3F1745CBA9AB0956;
	fma.rn.f64 	%fd2343, %fd2342, %fd2339, 0d3F3C71C72D1B5154;
	fma.rn.f64 	%fd2344, %fd2343, %fd2339, 0d3F624924923BE72D;
	fma.rn.f64 	%fd2345, %fd2344, %fd2339, 0d3F8999999999A3C4;
	fma.rn.f64 	%fd2346, %fd2345, %fd2339, 0d3FB5555555555554;
	sub.f64 	%fd2347, %fd2330, %fd2338;
	add.f64 	%fd2348, %fd2347, %fd2347;
	neg.f64 	%fd2349, %fd2338;
	fma.rn.f64 	%fd2350, %fd2349, %fd2330, %fd2348;
	mul.f64 	%fd2351, %fd2336, %fd2350;
	mul.f64 	%fd2352, %fd2339, %fd2346;
	fma.rn.f64 	%fd2353, %fd2352, %fd2338, %fd2351;
	xor.b32  	%r2420, %r2977, -2147483648;
	mov.b32 	%r2421, 1127219200;
	mov.b64 	%fd2354, {%r2420, %r2421};
	mov.b32 	%r2422, -2147483648;
	mov.b64 	%fd2355, {%r2422, %r2421};
	sub.f64 	%fd2356, %fd2354, %fd2355;
	fma.rn.f64 	%fd2357, %fd2356, 0d3FE62E42FEFA39EF, %fd2338;
	fma.rn.f64 	%fd2358, %fd2356, 0dBFE62E42FEFA39EF, %fd2357;
	sub.f64 	%fd2359, %fd2358, %fd2338;
	sub.f64 	%fd2360, %fd2353, %fd2359;
	fma.rn.f64 	%fd2361, %fd2356, 0d3C7ABC9E3B39803F, %fd2360;
	add.f64 	%fd2782, %fd2357, %fd2361;
	bra.uni 	$L__BB0_477;
$L__BB0_476:
	fma.rn.f64 	%fd2329, %fd2780, 0d7FF0000000000000, 0d7FF0000000000000;
	{
	.reg .b32 %temp; 
	mov.b64 	{%temp, %r2412}, %fd2780;
	}
	and.b32  	%r2413, %r2412, 2147483647;
	setp.eq.s32 	%p321, %r2413, 0;
	selp.f64 	%fd2782, 0dFFF0000000000000, %fd2329, %p321;
$L__BB0_477:
	mul.f64 	%fd2362, %fd2782, 0d3C7777D0FFDA0D24;
	fma.rn.f64 	%fd2363, %fd2782, 0d3FF71547652B82FE, %fd2362;
	fma.rn.f64 	%fd2364, %fd395, %fd2363, %fd394;
	neg.f64 	%fd2783, %fd2364;
$L__BB0_478:
	setp.le.s32 	%p323, %r27, %r3007;
	cvta.to.global.u64 	%rd246, %rd40;
	add.s64 	%rd248, %rd246, %rd195;
	st.global.f64 	[%rd248], %fd2783;
	mov.f64 	%fd2784, 0d0000000000000000;
	@%p323 bra 	$L__BB0_492;
	and.b32  	%r826, %r28, 15;
	sub.s32 	%r2425, %r22, %r27;
	add.s32 	%r2426, %r2425, %r25;
	setp.gt.u32 	%p324, %r2426, -16;
	mov.b32 	%r2993, 0;
	mov.u32 	%r2982, %r3007;
	@%p324 bra 	$L__BB0_482;
	and.b32  	%r2428, %r28, -16;
	neg.s32 	%r2978, %r2428;
	add.s64 	%rd34, %rd3, 64;
	mov.b32 	%r2993, 0;
	mov.u32 	%r2982, %r3007;
$L__BB0_481:
	.pragma "nounroll";
	mul.wide.s32 	%rd249, %r2982, 8;
	add.s64 	%rd250, %rd34, %rd249;
	ld.global.f64 	%fd2366, [%rd250+-64];
	cvt.rzi.s32.f64 	%r2429, %fd2366;
	add.s32 	%r2430, %r2429, %r2993;
	ld.global.f64 	%fd2367, [%rd250+-56];
	cvt.rzi.s32.f64 	%r2431, %fd2367;
	add.s32 	%r2432, %r2431, %r2430;
	ld.global.f64 	%fd2368, [%rd250+-48];
	cvt.rzi.s32.f64 	%r2433, %fd2368;
	add.s32 	%r2434, %r2433, %r2432;
	ld.global.f64 	%fd2369, [%rd250+-40];
	cvt.rzi.s32.f64 	%r2435, %fd2369;
	add.s32 	%r2436, %r2435, %r2434;
	ld.global.f64 	%fd2370, [%rd250+-32];
	cvt.rzi.s32.f64 	%r2437, %fd2370;
	add.s32 	%r2438, %r2437, %r2436;
	ld.global.f64 	%fd2371, [%rd250+-24];
	cvt.rzi.s32.f64 	%r2439, %fd2371;
	add.s32 	%r2440, %r2439, %r2438;
	ld.global.f64 	%fd2372, [%rd250+-16];
	cvt.rzi.s32.f64 	%r2441, %fd2372;
	add.s32 	%r2442, %r2441, %r2440;
	ld.global.f64 	%fd2373, [%rd250+-8];
	cvt.rzi.s32.f64 	%r2443, %fd2373;
	add.s32 	%r2444, %r2443, %r2442;
	ld.global.f64 	%fd2374, [%rd250];
	cvt.rzi.s32.f64 	%r2445, %fd2374;
	add.s32 	%r2446, %r2445, %r2444;
	ld.global.f64 	%fd2375, [%rd250+8];
	cvt.rzi.s32.f64 	%r2447, %fd2375;
	add.s32 	%r2448, %r2447, %r2446;
	ld.global.f64 	%fd2376, [%rd250+16];
	cvt.rzi.s32.f64 	%r2449, %fd2376;
	add.s32 	%r2450, %r2449, %r2448;
	ld.global.f64 	%fd2377, [%rd250+24];
	cvt.rzi.s32.f64 	%r2451, %fd2377;
	add.s32 	%r2452, %r2451, %r2450;
	ld.global.f64 	%fd2378, [%rd250+32];
	cvt.rzi.s32.f64 	%r2453, %fd2378;
	add.s32 	%r2454, %r2453, %r2452;
	ld.global.f64 	%fd2379, [%rd250+40];
	cvt.rzi.s32.f64 	%r2455, %fd2379;
	add.s32 	%r2456, %r2455, %r2454;
	ld.global.f64 	%fd2380, [%rd250+48];
	cvt.rzi.s32.f64 	%r2457, %fd2380;
	add.s32 	%r2458, %r2457, %r2456;
	ld.global.f64 	%fd2381, [%rd250+56];
	cvt.rzi.s32.f64 	%r2459, %fd2381;
	add.s32 	%r2993, %r2459, %r2458;
	add.s32 	%r2982, %r2982, 16;
	add.s32 	%r2978, %r2978, 16;
	setp.ne.s32 	%p325, %r2978, 0;
	@%p325 bra 	$L__BB0_481;
$L__BB0_482:
	setp.eq.s32 	%p326, %r826, 0;
	@%p326 bra 	$L__BB0_491;
	and.b32  	%r837, %r28, 7;
	setp.lt.u32 	%p327, %r826, 8;
	@%p327 bra 	$L__BB0_485;
	mul.wide.s32 	%rd251, %r2982, 8;
	add.s64 	%rd252, %rd3, %rd251;
	ld.global.f64 	%fd2382, [%rd252];
	cvt.rzi.s32.f64 	%r2461, %fd2382;
	add.s32 	%r2462, %r2461, %r2993;
	ld.global.f64 	%fd2383, [%rd252+8];
	cvt.rzi.s32.f64 	%r2463, %fd2383;
	add.s32 	%r2464, %r2463, %r2462;
	ld.global.f64 	%fd2384, [%rd252+16];
	cvt.rzi.s32.f64 	%r2465, %fd2384;
	add.s32 	%r2466, %r2465, %r2464;
	ld.global.f64 	%fd2385, [%rd252+24];
	cvt.rzi.s32.f64 	%r2467, %fd2385;
	add.s32 	%r2468, %r2467, %r2466;
	ld.global.f64 	%fd2386, [%rd252+32];
	cvt.rzi.s32.f64 	%r2469, %fd2386;
	add.s32 	%r2470, %r2469, %r2468;
	ld.global.f64 	%fd2387, [%rd252+40];
	cvt.rzi.s32.f64 	%r2471, %fd2387;
	add.s32 	%r2472, %r2471, %r2470;
	ld.global.f64 	%fd2388, [%rd252+48];
	cvt.rzi.s32.f64 	%r2473, %fd2388;
	add.s32 	%r2474, %r2473, %r2472;
	ld.global.f64 	%fd2389, [%rd252+56];
	cvt.rzi.s32.f64 	%r2475, %fd2389;
	add.s32 	%r2993, %r2475, %r2474;
	add.s32 	%r2982, %r2982, 8;
$L__BB0_485:
	setp.eq.s32 	%p328, %r837, 0;
	@%p328 bra 	$L__BB0_491;
	and.b32  	%r843, %r28, 3;
	setp.lt.u32 	%p329, %r837, 4;
	@%p329 bra 	$L__BB0_488;
	mul.wide.s32 	%rd253, %r2982, 8;
	add.s64 	%rd254, %rd3, %rd253;
	ld.global.f64 	%fd2390, [%rd254];
	cvt.rzi.s32.f64 	%r2477, %fd2390;
	add.s32 	%r2478, %r2477, %r2993;
	ld.global.f64 	%fd2391, [%rd254+8];
	cvt.rzi.s32.f64 	%r2479, %fd2391;
	add.s32 	%r2480, %r2479, %r2478;
	ld.global.f64 	%fd2392, [%rd254+16];
	cvt.rzi.s32.f64 	%r2481, %fd2392;
	add.s32 	%r2482, %r2481, %r2480;
	ld.global.f64 	%fd2393, [%rd254+24];
	cvt.rzi.s32.f64 	%r2483, %fd2393;
	add.s32 	%r2993, %r2483, %r2482;
	add.s32 	%r2982, %r2982, 4;
$L__BB0_488:
	setp.eq.s32 	%p330, %r843, 0;
	@%p330 bra 	$L__BB0_491;
	neg.s32 	%r2990, %r843;
$L__BB0_490:
	.pragma "nounroll";
	mul.wide.s32 	%rd255, %r2982, 8;
	add.s64 	%rd256, %rd3, %rd255;
	ld.global.f64 	%fd2394, [%rd256];
	cvt.rzi.s32.f64 	%r2484, %fd2394;
	add.s32 	%r2993, %r2484, %r2993;
	add.s32 	%r2982, %r2982, 1;
	add.s32 	%r2990, %r2990, 1;
	setp.ne.s32 	%p331, %r2990, 0;
	@%p331 bra 	$L__BB0_490;
$L__BB0_491:
	cvt.rn.f64.s32 	%fd2784, %r2993;
$L__BB0_492:
	div.rn.f64 	%fd408, %fd2784, %fd30;
	setp.eq.f64 	%p332, %fd408, 0d0000000000000000;
	setp.eq.f64 	%p333, %fd408, 0d3FF0000000000000;
	or.pred  	%p334, %p332, %p333;
	mov.f64 	%fd2791, 0d0000000000000000;
	@%p334 bra 	$L__BB0_508;
	{
	.reg .b32 %temp; 
	mov.b64 	{%temp, %r2994}, %fd408;
	}
	{
	.reg .b32 %temp; 
	mov.b64 	{%r2995, %temp}, %fd408;
	}
	setp.gt.s32 	%p335, %r2994, 1048575;
	mov.b32 	%r2996, -1023;
	mov.f64 	%fd2785, %fd408;
	@%p335 bra 	$L__BB0_495;
	mul.f64 	%fd2785, %fd408, 0d4350000000000000;
	{
	.reg .b32 %temp; 
	mov.b64 	{%temp, %r2994}, %fd2785;
	}
	{
	.reg .b32 %temp; 
	mov.b64 	{%r2995, %temp}, %fd2785;
	}
	mov.b32 	%r2996, -1077;
$L__BB0_495:
	add.s32 	%r2487, %r2994, -1;
	setp.gt.u32 	%p336, %r2487, 2146435070;
	@%p336 bra 	$L__BB0_499;
	shr.u32 	%r2490, %r2994, 20;
	add.s32 	%r2997, %r2996, %r2490;
	and.b32  	%r2491, %r2994, 1048575;
	or.b32  	%r2492, %r2491, 1072693248;
	mov.b64 	%fd2786, {%r2995, %r2492};
	setp.lt.u32 	%p338, %r2492, 1073127583;
	@%p338 bra 	$L__BB0_498;
	{
	.reg .b32 %temp; 
	mov.b64 	{%r2493, %temp}, %fd2786;
	}
	{
	.reg .b32 %temp; 
	mov.b64 	{%temp, %r2494}, %fd2786;
	}
	add.s32 	%r2495, %r2494, -1048576;
	mov.b64 	%fd2786, {%r2493, %r2495};
	add.s32 	%r2997, %r2997, 1;
$L__BB0_498:
	add.f64 	%fd2397, %fd2786, 0dBFF0000000000000;
	add.f64 	%fd2398, %fd2786, 0d3FF0000000000000;
	rcp.approx.ftz.f64 	%fd2399, %fd2398;
	neg.f64 	%fd2400, %fd2398;
	fma.rn.f64 	%fd2401, %fd2400, %fd2399, 0d3FF0000000000000;
	fma.rn.f64 	%fd2402, %fd2401, %fd2401, %fd2401;
	fma.rn.f64 	%fd2403, %fd2402, %fd2399, %fd2399;
	mul.f64 	%fd2404, %fd2397, %fd2403;
	fma.rn.f64 	%fd2405, %fd2397, %fd2403, %fd2404;
	mul.f64 	%fd2406, %fd2405, %fd2405;
	fma.rn.f64 	%fd2407, %fd2406, 0d3EB1380B3AE80F1E, 0d3ED0EE258B7A8B04;
	fma.rn.f64 	%fd2408, %fd2407, %fd2406, 0d3EF3B2669F02676F;
	fma.rn.f64 	%fd2409, %fd2408, %fd2406, 0d3F1745CBA9AB0956;
	fma.rn.f64 	%fd2410, %fd2409, %fd2406, 0d3F3C71C72D1B5154;
	fma.rn.f64 	%fd2411, %fd2410, %fd2406, 0d3F624924923BE72D;
	fma.rn.f64 	%fd2412, %fd2411, %fd2406, 0d3F8999999999A3C4;
	fma.rn.f64 	%fd2413, %fd2412, %fd2406, 0d3FB5555555555554;
	sub.f64 	%fd2414, %fd2397, %fd2405;
	add.f64 	%fd2415, %fd2414, %fd2414;
	neg.f64 	%fd2416, %fd2405;
	fma.rn.f64 	%fd2417, %fd2416, %fd2397, %fd2415;
	mul.f64 	%fd2418, %fd2403, %fd2417;
	mul.f64 	%fd2419, %fd2406, %fd2413;
	fma.rn.f64 	%fd2420, %fd2419, %fd2405, %fd2418;
	xor.b32  	%r2496, %r2997, -2147483648;
	mov.b32 	%r2497, 1127219200;
	mov.b64 	%fd2421, {%r2496, %r2497};
	mov.b32 	%r2498, -2147483648;
	mov.b64 	%fd2422, {%r2498, %r2497};
	sub.f64 	%fd2423, %fd2421, %fd2422;
	fma.rn.f64 	%fd2424, %fd2423, 0d3FE62E42FEFA39EF, %fd2405;
	fma.rn.f64 	%fd2425, %fd2423, 0dBFE62E42FEFA39EF, %fd2424;
	sub.f64 	%fd2426, %fd2425, %fd2405;
	sub.f64 	%fd2427, %fd2420, %fd2426;
	fma.rn.f64 	%fd2428, %fd2423, 0d3C7ABC9E3B39803F, %fd2427;
	add.f64 	%fd2787, %fd2424, %fd2428;
	bra.uni 	$L__BB0_500;
$L__BB0_499:
	fma.rn.f64 	%fd2396, %fd2785, 0d7FF0000000000000, 0d7FF0000000000000;
	{
	.reg .b32 %temp; 
	mov.b64 	{%temp, %r2488}, %fd2785;
	}
	and.b32  	%r2489, %r2488, 2147483647;
	setp.eq.s32 	%p337, %r2489, 0;
	selp.f64 	%fd2787, 0dFFF0000000000000, %fd2396, %p337;
$L__BB0_500:
	mul.f64 	%fd2429, %fd2787, 0d3C7777D0FFDA0D24;
	fma.rn.f64 	%fd2430, %fd2787, 0d3FF71547652B82FE, %fd2429;
	mul.f64 	%fd417, %fd408, %fd2430;
	mov.f64 	%fd2431, 0d3FF0000000000000;
	sub.f64 	%fd418, %fd2431, %fd408;
	{
	.reg .b32 %temp; 
	mov.b64 	{%temp, %r2998}, %fd418;
	}
	{
	.reg .b32 %temp; 
	mov.b64 	{%r2999, %temp}, %fd418;
	}
	setp.gt.s32 	%p339, %r2998, 1048575;
	mov.b32 	%r3000, -1023;
	mov.f64 	%fd2788, %fd418;
	@%p339 bra 	$L__BB0_502;
	mul.f64 	%fd2788, %fd418, 0d4350000000000000;
	{
	.reg .b32 %temp; 
	mov.b64 	{%temp, %r2998}, %fd2788;
	}
	{
	.reg .b32 %temp; 
	mov.b64 	{%r2999, %temp}, %fd2788;
	}
	mov.b32 	%r3000, -1077;
$L__BB0_502:
	add.s32 	%r2501, %r2998, -1;
	setp.gt.u32 	%p340, %r2501, 2146435070;
	@%p340 bra 	$L__BB0_506;
	shr.u32 	%r2504, %r2998, 20;
	add.s32 	%r3001, %r3000, %r2504;
	and.b32  	%r2505, %r2998, 1048575;
	or.b32  	%r2506, %r2505, 1072693248;
	mov.b64 	%fd2789, {%r2999, %r2506};
	setp.lt.u32 	%p342, %r2506, 1073127583;
	@%p342 bra 	$L__BB0_505;
	{
	.reg .b32 %temp; 
	mov.b64 	{%r2507, %temp}, %fd2789;
	}
	{
	.reg .b32 %temp; 
	mov.b64 	{%temp, %r2508}, %fd2789;
	}
	add.s32 	%r2509, %r2508, -1048576;
	mov.b64 	%fd2789, {%r2507, %r2509};
	add.s32 	%r3001, %r3001, 1;
$L__BB0_505:
	add.f64 	%fd2433, %fd2789, 0dBFF0000000000000;
	add.f64 	%fd2434, %fd2789, 0d3FF0000000000000;
	rcp.approx.ftz.f64 	%fd2435, %fd2434;
	neg.f64 	%fd2436, %fd2434;
	fma.rn.f64 	%fd2437, %fd2436, %fd2435, 0d3FF0000000000000;
	fma.rn.f64 	%fd2438, %fd2437, %fd2437, %fd2437;
	fma.rn.f64 	%fd2439, %fd2438, %fd2435, %fd2435;
	mul.f64 	%fd2440, %fd2433, %fd2439;
	fma.rn.f64 	%fd2441, %fd2433, %fd2439, %fd2440;
	mul.f64 	%fd2442, %fd2441, %fd2441;
	fma.rn.f64 	%fd2443, %fd2442, 0d3EB1380B3AE80F1E, 0d3ED0EE258B7A8B04;
	fma.rn.f64 	%fd2444, %fd2443, %fd2442, 0d3EF3B2669F02676F;
	fma.rn.f64 	%fd2445, %fd2444, %fd2442, 0d3F1745CBA9AB0956;
	fma.rn.f64 	%fd2446, %fd2445, %fd2442, 0d3F3C71C72D1B5154;
	fma.rn.f64 	%fd2447, %fd2446, %fd2442, 0d3F624924923BE72D;
	fma.rn.f64 	%fd2448, %fd2447, %fd2442, 0d3F8999999999A3C4;
	fma.rn.f64 	%fd2449, %fd2448, %fd2442, 0d3FB5555555555554;
	sub.f64 	%fd2450, %fd2433, %fd2441;
	add.f64 	%fd2451, %fd2450, %fd2450;
	neg.f64 	%fd2452, %fd2441;
	fma.rn.f64 	%fd2453, %fd2452, %fd2433, %fd2451;
	mul.f64 	%fd2454, %fd2439, %fd2453;
	mul.f64 	%fd2455, %fd2442, %fd2449;
	fma.rn.f64 	%fd2456, %fd2455, %fd2441, %fd2454;
	xor.b32  	%r2510, %r3001, -2147483648;
	mov.b32 	%r2511, 1127219200;
	mov.b64 	%fd2457, {%r2510, %r2511};
	mov.b32 	%r2512, -2147483648;
	mov.b64 	%fd2458, {%r2512, %r2511};
	sub.f64 	%fd2459, %fd2457, %fd2458;
	fma.rn.f64 	%fd2460, %fd2459, 0d3FE62E42FEFA39EF, %fd2441;
	fma.rn.f64 	%fd2461, %fd2459, 0dBFE62E42FEFA39EF, %fd2460;
	sub.f64 	%fd2462, %fd2461, %fd2441;
	sub.f64 	%fd2463, %fd2456, %fd2462;
	fma.rn.f64 	%fd2464, %fd2459, 0d3C7ABC9E3B39803F, %fd2463;
	add.f64 	%fd2790, %fd2460, %fd2464;
	bra.uni 	$L__BB0_507;
$L__BB0_506:
	fma.rn.f64 	%fd2432, %fd2788, 0d7FF0000000000000, 0d7FF0000000000000;
	{
	.reg .b32 %temp; 
	mov.b64 	{%temp, %r2502}, %fd2788;
	}
	and.b32  	%r2503, %r2502, 2147483647;
	setp.eq.s32 	%p341, %r2503, 0;
	selp.f64 	%fd2790, 0dFFF0000000000000, %fd2432, %p341;
$L__BB0_507:
	mul.f64 	%fd2465, %fd2790, 0d3C7777D0FFDA0D24;
	fma.rn.f64 	%fd2466, %fd2790, 0d3FF71547652B82FE, %fd2465;
	fma.rn.f64 	%fd2467, %fd418, %fd2466, %fd417;
	neg.f64 	%fd2791, %fd2467;
$L__BB0_508:
	setp.le.s32 	%p343, %r27, %r3007;
	cvta.to.global.u64 	%rd257, %rd41;
	add.s64 	%rd259, %rd257, %rd195;
	st.global.f64 	[%rd259], %fd2791;
	mov.f64 	%fd2792, 0d0000000000000000;
	@%p343 bra 	$L__BB0_522;
	and.b32  	%r877, %r28, 15;
	sub.s32 	%r2515, %r22, %r27;
	add.s32 	%r2516, %r2515, %r25;
	setp.gt.u32 	%p344, %r2516, -16;
	mov.b32 	%r3019, 0;
	@%p344 bra 	$L__BB0_512;
	and.b32  	%r2518, %r28, -16;
	neg.s32 	%r3003, %r2518;
	add.s64 	%rd35, %rd4, 64;
	add.s32 	%r2519, %r24, %r22;
	add.s32 	%r3002, %r2519, %r25;
	add.s64 	%rd36, %rd3, 64;
	mov.b32 	%r3019, 0;
$L__BB0_511:
	.pragma "nounroll";
	mul.wide.s32 	%rd260, %r3002, 8;
	add.s64 	%rd261, %rd35, %rd260;
	mul.wide.s32 	%rd262, %r3007, 8;
	add.s64 	%rd263, %rd36, %rd262;
	ld.global.f64 	%fd2469, [%rd261+-64];
	ld.global.f64 	%fd2470, [%rd263+-64];
	add.f64 	%fd2471, %fd2469, %fd2470;
	cvt.rzi.s32.f64 	%r2520, %fd2471;
	add.s32 	%r2521, %r2520, %r3019;
	ld.global.f64 	%fd2472, [%rd261+-56];
	ld.global.f64 	%fd2473, [%rd263+-56];
	add.f64 	%fd2474, %fd2472, %fd2473;
	cvt.rzi.s32.f64 	%r2522, %fd2474;
	add.s32 	%r2523, %r2522, %r2521;
	ld.global.f64 	%fd2475, [%rd261+-48];
	ld.global.f64 	%fd2476, [%rd263+-48];
	add.f64 	%fd2477, %fd2475, %fd2476;
	cvt.rzi.s32.f64 	%r2524, %fd2477;
	add.s32 	%r2525, %r2524, %r2523;
	ld.global.f64 	%fd2478, [%rd261+-40];
	ld.global.f64 	%fd2479, [%rd263+-40];
	add.f64 	%fd2480, %fd2478, %fd2479;
	cvt.rzi.s32.f64 	%r2526, %fd2480;
	add.s32 	%r2527, %r2526, %r2525;
	ld.global.f64 	%fd2481, [%rd261+-32];
	ld.global.f64 	%fd2482, [%rd263+-32];
	add.f64 	%fd2483, %fd2481, %fd2482;
	cvt.rzi.s32.f64 	%r2528, %fd2483;
	add.s32 	%r2529, %r2528, %r2527;
	ld.global.f64 	%fd2484, [%rd261+-24];
	ld.global.f64 	%fd2485, [%rd263+-24];
	add.f64 	%fd2486, %fd2484, %fd2485;
	cvt.rzi.s32.f64 	%r2530, %fd2486;
	add.s32 	%r2531, %r2530, %r2529;
	ld.global.f64 	%fd2487, [%rd261+-16];
	ld.global.f64 	%fd2488, [%rd263+-16];
	add.f64 	%fd2489, %fd2487, %fd2488;
	cvt.rzi.s32.f64 	%r2532, %fd2489;
	add.s32 	%r2533, %r2532, %r2531;
	ld.global.f64 	%fd2490, [%rd261+-8];
	ld.global.f64 	%fd2491, [%rd263+-8];
	add.f64 	%fd2492, %fd2490, %fd2491;
	cvt.rzi.s32.f64 	%r2534, %fd2492;
	add.s32 	%r2535, %r2534, %r2533;
	ld.global.f64 	%fd2493, [%rd261];
	ld.global.f64 	%fd2494, [%rd263];
	add.f64 	%fd2495, %fd2493, %fd2494;
	cvt.rzi.s32.f64 	%r2536, %fd2495;
	add.s32 	%r2537, %r2536, %r2535;
	ld.global.f64 	%fd2496, [%rd261+8];
	ld.global.f64 	%fd2497, [%rd263+8];
	add.f64 	%fd2498, %fd2496, %fd2497;
	cvt.rzi.s32.f64 	%r2538, %fd2498;
	add.s32 	%r2539, %r2538, %r2537;
	ld.global.f64 	%fd2499, [%rd261+16];
	ld.global.f64 	%fd2500, [%rd263+16];
	add.f64 	%fd2501, %fd2499, %fd2500;
	cvt.rzi.s32.f64 	%r2540, %fd2501;
	add.s32 	%r2541, %r2540, %r2539;
	ld.global.f64 	%fd2502, [%rd261+24];
	ld.global.f64 	%fd2503, [%rd263+24];
	add.f64 	%fd2504, %fd2502, %fd2503;
	cvt.rzi.s32.f64 	%r2542, %fd2504;
	add.s32 	%r2543, %r2542, %r2541;
	ld.global.f64 	%fd2505, [%rd261+32];
	ld.global.f64 	%fd2506, [%rd263+32];
	add.f64 	%fd2507, %fd2505, %fd2506;
	cvt.rzi.s32.f64 	%r2544, %fd2507;
	add.s32 	%r2545, %r2544, %r2543;
	ld.global.f64 	%fd2508, [%rd261+40];
	ld.global.f64 	%fd2509, [%rd263+40];
	add.f64 	%fd2510, %fd2508, %fd2509;
	cvt.rzi.s32.f64 	%r2546, %fd2510;
	add.s32 	%r2547, %r2546, %r2545;
	ld.global.f64 	%fd2511, [%rd261+48];
	ld.global.f64 	%fd2512, [%rd263+48];
	add.f64 	%fd2513, %fd2511, %fd2512;
	cvt.rzi.s32.f64 	%r2548, %fd2513;
	add.s32 	%r2549, %r2548, %r2547;
	ld.global.f64 	%fd2514, [%rd261+56];
	ld.global.f64 	%fd2515, [%rd263+56];
	add.f64 	%fd2516, %fd2514, %fd2515;
	cvt.rzi.s32.f64 	%r2550, %fd2516;
	add.s32 	%r3019, %r2550, %r2549;
	add.s32 	%r3007, %r3007, 16;
	add.s32 	%r3003, %r3003, 16;
	add.s32 	%r3002, %r3002, 16;
	setp.ne.s32 	%p345, %r3003, 0;
	@%p345 bra 	$L__BB0_511;
$L__BB0_512:
	setp.eq.s32 	%p346, %r877, 0;
	@%p346 bra 	$L__BB0_521;
	and.b32  	%r891, %r28, 7;
	setp.lt.u32 	%p347, %r877, 8;
	@%p347 bra 	$L__BB0_515;
	add.s32 	%r2552, %r3007, %r24;
	mul.wide.s32 	%rd264, %r2552, 8;
	add.s64 	%rd265, %rd4, %rd264;
	ld.global.f64 	%fd2517, [%rd265];
	mul.wide.s32 	%rd266, %r3007, 8;
	add.s64 	%rd267, %rd3, %rd266;
	ld.global.f64 	%fd2518, [%rd267];
	add.f64 	%fd2519, %fd2517, %fd2518;
	cvt.rzi.s32.f64 	%r2553, %fd2519;
	add.s32 	%r2554, %r2553, %r3019;
	ld.global.f64 	%fd2520, [%rd265+8];
	ld.global.f64 	%fd2521, [%rd267+8];
	add.f64 	%fd2522, %fd2520, %fd2521;
	cvt.rzi.s32.f64 	%r2555, %fd2522;
	add.s32 	%r2556, %r2555, %r2554;
	ld.global.f64 	%fd2523, [%rd265+16];
	ld.global.f64 	%fd2524, [%rd267+16];
	add.f64 	%fd2525, %fd2523, %fd2524;
	cvt.rzi.s32.f64 	%r2557, %fd2525;
	add.s32 	%r2558, %r2557, %r2556;
	ld.global.f64 	%fd2526, [%rd265+24];
	ld.global.f64 	%fd2527, [%rd267+24];
	add.f64 	%fd2528, %fd2526, %fd2527;
	cvt.rzi.s32.f64 	%r2559, %fd2528;
	add.s32 	%r2560, %r2559, %r2558;
	ld.global.f64 	%fd2529, [%rd265+32];
	ld.global.f64 	%fd2530, [%rd267+32];
	add.f64 	%fd2531, %fd2529, %fd2530;
	cvt.rzi.s32.f64 	%r2561, %fd2531;
	add.s32 	%r2562, %r2561, %r2560;
	ld.global.f64 	%fd2532, [%rd265+40];
	ld.global.f64 	%fd2533, [%rd267+40];
	add.f64 	%fd2534, %fd2532, %fd2533;
	cvt.rzi.s32.f64 	%r2563, %fd2534;
	add.s32 	%r2564, %r2563, %r2562;
	ld.global.f64 	%fd2535, [%rd265+48];
	ld.global.f64 	%fd2536, [%rd267+48];
	add.f64 	%fd2537, %fd2535, %fd2536;
	cvt.rzi.s32.f64 	%r2565, %fd2537;
	add.s32 	%r2566, %r2565, %r2564;
	ld.global.f64 	%fd2538, [%rd265+56];
	ld.global.f64 	%fd2539, [%rd267+56];
	add.f64 	%fd2540, %fd2538, %fd2539;
	cvt.rzi.s32.f64 	%r2567, %fd2540;
	add.s32 	%r3019, %r2567, %r2566;
	add.s32 	%r3007, %r3007, 8;
$L__BB0_515:
	setp.eq.s32 	%p348, %r891, 0;
	@%p348 bra 	$L__BB0_521;
	and.b32  	%r897, %r28, 3;
	setp.lt.u32 	%p349, %r891, 4;
	@%p349 bra 	$L__BB0_518;
	add.s32 	%r2569, %r3007, %r24;
	mul.wide.s32 	%rd268, %r2569, 8;
	add.s64 	%rd269, %rd4, %rd268;
	ld.global.f64 	%fd2541, [%rd269];
	mul.wide.s32 	%rd270, %r3007, 8;
	add.s64 	%rd271, %rd3, %rd270;
	ld.global.f64 	%fd2542, [%rd271];
	add.f64 	%fd2543, %fd2541, %fd2542;
	cvt.rzi.s32.f64 	%r2570, %fd2543;
	add.s32 	%r2571, %r2570, %r3019;
	ld.global.f64 	%fd2544, [%rd269+8];
	ld.global.f64 	%fd2545, [%rd271+8];
	add.f64 	%fd2546, %fd2544, %fd2545;
	cvt.rzi.s32.f64 	%r2572, %fd2546;
	add.s32 	%r2573, %r2572, %r2571;
	ld.global.f64 	%fd2547, [%rd269+16];
	ld.global.f64 	%fd2548, [%rd271+16];
	add.f64 	%fd2549, %fd2547, %fd2548;
	cvt.rzi.s32.f64 	%r2574, %fd2549;
	add.s32 	%r2575, %r2574, %r2573;
	ld.global.f64 	%fd2550, [%rd269+24];
	ld.global.f64 	%fd2551, [%rd271+24];
	add.f64 	%fd2552, %fd2550, %fd2551;
	cvt.rzi.s32.f64 	%r2576, %fd2552;
	add.s32 	%r3019, %r2576, %r2575;
	add.s32 	%r3007, %r3007, 4;
$L__BB0_518:
	setp.eq.s32 	%p350, %r897, 0;
	@%p350 bra 	$L__BB0_521;
	add.s32 	%r3016, %r24, %r3007;
	neg.s32 	%r3015, %r897;
$L__BB0_520:
	.pragma "nounroll";
	mul.wide.s32 	%rd272, %r3007, 8;
	add.s64 	%rd273, %rd3, %rd272;
	mul.wide.s32 	%rd274, %r3016, 8;
	add.s64 	%rd275, %rd4, %rd274;
	ld.global.f64 	%fd2553, [%rd275];
	ld.global.f64 	%fd2554, [%rd273];
	add.f64 	%fd2555, %fd2553, %fd2554;
	cvt.rzi.s32.f64 	%r2577, %fd2555;
	add.s32 	%r3019, %r2577, %r3019;
	add.s32 	%r3007, %r3007, 1;
	add.s32 	%r3016, %r3016, 1;
	add.s32 	%r3015, %r3015, 1;
	setp.ne.s32 	%p351, %r3015, 0;
	@%p351 bra 	$L__BB0_520;
$L__BB0_521:
	cvt.rn.f64.s32 	%fd2792, %r3019;
$L__BB0_522:
	div.rn.f64 	%fd431, %fd2792, %fd229;
	setp.eq.f64 	%p352, %fd431, 0d0000000000000000;
	setp.eq.f64 	%p353, %fd431, 0d3FF0000000000000;
	or.pred  	%p354, %p352, %p353;
	mov.f64 	%fd2799, 0d0000000000000000;
	@%p354 bra 	$L__BB0_538;
	{
	.reg .b32 %temp; 
	mov.b64 	{%temp, %r3020}, %fd431;
	}
	{
	.reg .b32 %temp; 
	mov.b64 	{%r3021, %temp}, %fd431;
	}
	setp.gt.s32 	%p355, %r3020, 1048575;
	mov.b32 	%r3022, -1023;
	mov.f64 	%fd2793, %fd431;
	@%p355 bra 	$L__BB0_525;
	mul.f64 	%fd2793, %fd431, 0d4350000000000000;
	{
	.reg .b32 %temp; 
	mov.b64 	{%temp, %r3020}, %fd2793;
	}
	{
	.reg .b32 %temp; 
	mov.b64 	{%r3021, %temp}, %fd2793;
	}
	mov.b32 	%r3022, -1077;
$L__BB0_525:
	add.s32 	%r2580, %r3020, -1;
	setp.gt.u32 	%p356, %r2580, 2146435070;
	@%p356 bra 	$L__BB0_529;
	shr.u32 	%r2583, %r3020, 20;
	add.s32 	%r3023, %r3022, %r2583;
	and.b32  	%r2584, %r3020, 1048575;
	or.b32  	%r2585, %r2584, 1072693248;
	mov.b64 	%fd2794, {%r3021, %r2585};
	setp.lt.u32 	%p358, %r2585, 1073127583;
	@%p358 bra 	$L__BB0_528;
	{
	.reg .b32 %temp; 
	mov.b64 	{%r2586, %temp}, %fd2794;
	}
	{
	.reg .b32 %temp; 
	mov.b64 	{%temp, %r2587}, %fd2794;
	}
	add.s32 	%r2588, %r2587, -1048576;
	mov.b64 	%fd2794, {%r2586, %r2588};
	add.s32 	%r3023, %r3023, 1;
$L__BB0_528:
	add.f64 	%fd2558, %fd2794, 0dBFF0000000000000;
	add.f64 	%fd2559, %fd2794, 0d3FF0000000000000;
	rcp.approx.ftz.f64 	%fd2560, %fd2559;
	neg.f64 	%fd2561, %fd2559;
	fma.rn.f64 	%fd2562, %fd2561, %fd2560, 0d3FF0000000000000;
	fma.rn.f64 	%fd2563, %fd2562, %fd2562, %fd2562;
	fma.rn.f64 	%fd2564, %fd2563, %fd2560, %fd2560;
	mul.f64 	%fd2565, %fd2558, %fd2564;
	fma.rn.f64 	%fd2566, %fd2558, %fd2564, %fd2565;
	mul.f64 	%fd2567, %fd2566, %fd2566;
	fma.rn.f64 	%fd2568, %fd2567, 0d3EB1380B3AE80F1E, 0d3ED0EE258B7A8B04;
	fma.rn.f64 	%fd2569, %fd2568, %fd2567, 0d3EF3B2669F02676F;
	fma.rn.f64 	%fd2570, %fd2569, %fd2567, 0d3F1745CBA9AB0956;
	fma.rn.f64 	%fd2571, %fd2570, %fd2567, 0d3F3C71C72D1B5154;
	fma.rn.f64 	%fd2572, %fd2571, %fd2567, 0d3F624924923BE72D;
	fma.rn.f64 	%fd2573, %fd2572, %fd2567, 0d3F8999999999A3C4;
	fma.rn.f64 	%fd2574, %fd2573, %fd2567, 0d3FB5555555555554;
	sub.f64 	%fd2575, %fd2558, %fd2566;
	add.f64 	%fd2576, %fd2575, %fd2575;
	neg.f64 	%fd2577, %fd2566;
	fma.rn.f64 	%fd2578, %fd2577, %fd2558, %fd2576;
	mul.f64 	%fd2579, %fd2564, %fd2578;
	mul.f64 	%fd2580, %fd2567, %fd2574;
	fma.rn.f64 	%fd2581, %fd2580, %fd2566, %fd2579;
	xor.b32  	%r2589, %r3023, -2147483648;
	mov.b32 	%r2590, 1127219200;
	mov.b64 	%fd2582, {%r2589, %r2590};
	mov.b32 	%r2591, -2147483648;
	mov.b64 	%fd2583, {%r2591, %r2590};
	sub.f64 	%fd2584, %fd2582, %fd2583;
	fma.rn.f64 	%fd2585, %fd2584, 0d3FE62E42FEFA39EF, %fd2566;
	fma.rn.f64 	%fd2586, %fd2584, 0dBFE62E42FEFA39EF, %fd2585;
	sub.f64 	%fd2587, %fd2586, %fd2566;
	sub.f64 	%fd2588, %fd2581, %fd2587;
	fma.rn.f64 	%fd2589, %fd2584, 0d3C7ABC9E3B39803F, %fd2588;
	add.f64 	%fd2795, %fd2585, %fd2589;
	bra.uni 	$L__BB0_530;
$L__BB0_529:
	fma.rn.f64 	%fd2557, %fd2793, 0d7FF0000000000000, 0d7FF0000000000000;
	{
	.reg .b32 %temp; 
	mov.b64 	{%temp, %r2581}, %fd2793;
	}
	and.b32  	%r2582, %r2581, 2147483647;
	setp.eq.s32 	%p357, %r2582, 0;
	selp.f64 	%fd2795, 0dFFF0000000000000, %fd2557, %p357;
$L__BB0_530:
	mul.f64 	%fd2590, %fd2795, 0d3C7777D0FFDA0D24;
	fma.rn.f64 	%fd2591, %fd2795, 0d3FF71547652B82FE, %fd2590;
	mul.f64 	%fd440, %fd431, %fd2591;
	mov.f64 	%fd2592, 0d3FF0000000000000;
	sub.f64 	%fd441, %fd2592, %fd431;
	{
	.reg .b32 %temp; 
	mov.b64 	{%temp, %r3024}, %fd441;
	}
	{
	.reg .b32 %temp; 
	mov.b64 	{%r3025, %temp}, %fd441;
	}
	setp.gt.s32 	%p359, %r3024, 1048575;
	mov.b32 	%r3026, -1023;
	mov.f64 	%fd2796, %fd441;
	@%p359 bra 	$L__BB0_532;
	mul.f64 	%fd2796, %fd441, 0d4350000000000000;
	{
	.reg .b32 %temp; 
	mov.b64 	{%temp, %r3024}, %fd2796;
	}
	{
	.reg .b32 %temp; 
	mov.b64 	{%r3025, %temp}, %fd2796;
	}
	mov.b32 	%r3026, -1077;
$L__BB0_532:
	add.s32 	%r2594, %r3024, -1;
	setp.gt.u32 	%p360, %r2594, 2146435070;
	@%p360 bra 	$L__BB0_536;
	shr.u32 	%r2597, %r3024, 20;
	add.s32 	%r3027, %r3026, %r2597;
	and.b32  	%r2598, %r3024, 1048575;
	or.b32  	%r2599, %r2598, 1072693248;
	mov.b64 	%fd2797, {%r3025, %r2599};
	setp.lt.u32 	%p362, %r2599, 1073127583;
	@%p362 bra 	$L__BB0_535;
	{
	.reg .b32 %temp; 
	mov.b64 	{%r2600, %temp}, %fd2797;
	}
	{
	.reg .b32 %temp; 
	mov.b64 	{%temp, %r2601}, %fd2797;
	}
	add.s32 	%r2602, %r2601, -1048576;
	mov.b64 	%fd2797, {%r2600, %r2602};
	add.s32 	%r3027, %r3027, 1;
$L__BB0_535:
	add.f64 	%fd2594, %fd2797, 0dBFF0000000000000;
	add.f64 	%fd2595, %fd2797, 0d3FF0000000000000;
	rcp.approx.ftz.f64 	%fd2596, %fd2595;
	neg.f64 	%fd2597, %fd2595;
	fma.rn.f64 	%fd2598, %fd2597, %fd2596, 0d3FF0000000000000;
	fma.rn.f64 	%fd2599, %fd2598, %fd2598, %fd2598;
	fma.rn.f64 	%fd2600, %fd2599, %fd2596, %fd2596;
	mul.f64 	%fd2601, %fd2594, %fd2600;
	fma.rn.f64 	%fd2602, %fd2594, %fd2600, %fd2601;
	mul.f64 	%fd2603, %fd2602, %fd2602;
	fma.rn.f64 	%fd2604, %fd2603, 0d3EB1380B3AE80F1E, 0d3ED0EE258B7A8B04;
	fma.rn.f64 	%fd2605, %fd2604, %fd2603, 0d3EF3B2669F02676F;
	fma.rn.f64 	%fd2606, %fd2605, %fd2603, 0d3F1745CBA9AB0956;
	fma.rn.f64 	%fd2607, %fd2606, %fd2603, 0d3F3C71C72D1B5154;
	fma.rn.f64 	%fd2608, %fd2607, %fd2603, 0d3F624924923BE72D;
	fma.rn.f64 	%fd2609, %fd2608, %fd2603, 0d3F8999999999A3C4;
	fma.rn.f64 	%fd2610, %fd2609, %fd2603, 0d3FB5555555555554;
	sub.f64 	%fd2611, %fd2594, %fd2602;
	add.f64 	%fd2612, %fd2611, %fd2611;
	neg.f64 	%fd2613, %fd2602;
	fma.rn.f64 	%fd2614, %fd2613, %fd2594, %fd2612;
	mul.f64 	%fd2615, %fd2600, %fd2614;
	mul.f64 	%fd2616, %fd2603, %fd2610;
	fma.rn.f64 	%fd2617, %fd2616, %fd2602, %fd2615;
	xor.b32  	%r2603, %r3027, -2147483648;
	mov.b32 	%r2604, 1127219200;
	mov.b64 	%fd2618, {%r2603, %r2604};
	mov.b32 	%r2605, -2147483648;
	mov.b64 	%fd2619, {%r2605, %r2604};
	sub.f64 	%fd2620, %fd2618, %fd2619;
	fma.rn.f64 	%fd2621, %fd2620, 0d3FE62E42FEFA39EF, %fd2602;
	fma.rn.f64 	%fd2622, %fd2620, 0dBFE62E42FEFA39EF, %fd2621;
	sub.f64 	%fd2623, %fd2622, %fd2602;
	sub.f64 	%fd2624, %fd2617, %fd2623;
	fma.rn.f64 	%fd2625, %fd2620, 0d3C7ABC9E3B39803F, %fd2624;
	add.f64 	%fd2798, %fd2621, %fd2625;
	bra.uni 	$L__BB0_537;
$L__BB0_536:
	fma.rn.f64 	%fd2593, %fd2796, 0d7FF0000000000000, 0d7FF0000000000000;
	{
	.reg .b32 %temp; 
	mov.b64 	{%temp, %r2595}, %fd2796;
	}
	and.b32  	%r2596, %r2595, 2147483647;
	setp.eq.s32 	%p361, %r2596, 0;
	selp.f64 	%fd2798, 0dFFF0000000000000, %fd2593, %p361;
$L__BB0_537:
	mul.f64 	%fd2626, %fd2798, 0d3C7777D0FFDA0D24;
	fma.rn.f64 	%fd2627, %fd2798, 0d3FF71547652B82FE, %fd2626;
	fma.rn.f64 	%fd2628, %fd441, %fd2627, %fd440;
	neg.f64 	%fd2799, %fd2628;
$L__BB0_538:
	cvta.to.global.u64 	%rd276, %rd42;
	add.s64 	%rd278, %rd276, %rd195;
	st.global.f64 	[%rd278], %fd2799;
$L__BB0_539:
	ret;

}


// ===== COMPILED SASS (sm_100) =====

	.target	sm_100

	.elftype	@"ET_EXEC"


//--------------------- .note.nv.tkinfo           --------------------------
	.section	.note.nv.tkinfo,"",@"SHT_NOTE"
	.sectionflags	@"SHF_NOTE_NV_TKINFO"
	.tkinfo
        /*0018*/ 	.word	0x00000002
        /*0030*/ 	.string	""
        /*0030*/ 	.string	"ptxas"
        /*0030*/ 	.string	"Cuda compilation tools, release 13.0, V13.0.88"
        /*0030*/ 	.string	"Build cuda_13.0.r13.0/compiler.36424714_0"
        /*0030*/ 	.string	"-arch sm_100 -m 64 "



//--------------------- .note.nv.cuinfo           --------------------------
	.section	.note.nv.cuinfo,"",@"SHT_NOTE"
	.sectionflags	@"SHF_NOTE_NV_CUINFO"
        /*0018*/ 	.short	0x0002
        /*001a*/ 	.short	0x0064
        /*001c*/ 	.short	0x0082
	.zero		2


//--------------------- .nv.info                  --------------------------
	.section	.nv.info,"",@"SHT_CUDA_INFO"
	.align	4


	//----- nvinfo : EIATTR_REGCOUNT
	.align		4
        /*0000*/ 	.byte	0x04, 0x2f
        /*0002*/ 	.short	(.L_1 - .L_0)
	.align		4
.L_0:
        /*0004*/ 	.word	index@(_Z10mutualInfoPdS_S_S_S_S_S_S_S_PKdS1_S1_S1_S1_S1_iiiiiii)
        /*0008*/ 	.word	0x00000040


	//----- nvinfo : EIATTR_FRAME_SIZE
	.align		4
.L_1:
        /*000c*/ 	.byte	0x04, 0x11
        /*000e*/ 	.short	(.L_3 - .L_2)
	.align		4
.L_2:
        /*0010*/ 	.word	index@($__internal_0_$__cuda_sm20_div_rn_f64_full)
        /*0014*/ 	.word	0x00000000


	//----- nvinfo : EIATTR_FRAME_SIZE
	.align		4
.L_3:
        /*0018*/ 	.byte	0x04, 0x11
        /*001a*/ 	.short	(.L_5 - .L_4)
	.align		4
.L_4:
        /*001c*/ 	.word	index@(_Z10mutualInfoPdS_S_S_S_S_S_S_S_PKdS1_S1_S1_S1_S1_iiiiiii)
        /*0020*/ 	.word	0x00000000


	//----- nvinfo : EIATTR_MIN_STACK_SIZE
	.align		4
.L_5:
        /*0024*/ 	.byte	0x04, 0x12
        /*0026*/ 	.short	(.L_7 - .L_6)
	.align		4
.L_6:
        /*0028*/ 	.word	index@(_Z10mutualInfoPdS_S_S_S_S_S_S_S_PKdS1_S1_S1_S1_S1_iiiiiii)
        /*002c*/ 	.word	0x00000000
.L_7:


//--------------------- .nv.compat                --------------------------
	.section	.nv.compat,"",@"SHT_CUDA_COMPAT_INFO"
	.align	4
        /*0000*/ 	.byte	0x02, 0x09, 0x00, 0x00, 0x02, 0x02, 0x01, 0x00, 0x02, 0x05, 0x05, 0x00, 0x03, 0x07, 0x01, 0x01
        /*0010*/ 	.byte	0x02, 0x03, 0x00, 0x00, 0x02, 0x06, 0x01, 0x00, 0x04, 0x0b, 0x08, 0x00, 0x01, 0x00, 0x00, 0x00
        /*0020*/ 	.byte	0x00, 0x00, 0x00, 0x00


//--------------------- .nv.info._Z10mutualInfoPdS_S_S_S_S_S_S_S_PKdS1_S1_S1_S1_S1_iiiiiii --------------------------
	.section	.nv.info._Z10mutualInfoPdS_S_S_S_S_S_S_S_PKdS1_S1_S1_S1_S1_iiiiiii,"",@"SHT_CUDA_INFO"
	.sectionflags	@""
	.align	4


	//----- nvinfo : EIATTR_CUDA_API_VERSION
	.align		4
        /*0000*/ 	.byte	0x04, 0x37
        /*0002*/ 	.short	(.L_9 - .L_8)
.L_8:
        /*0004*/ 	.word	0x00000082


	//----- nvinfo : EIATTR_KPARAM_INFO
	.align		4
.L_9:
        /*0008*/ 	.byte	0x04, 0x17
        /*000a*/ 	.short	(.L_11 - .L_10)
.L_10:
        /*000c*/ 	.word	0x00000000
        /*0010*/ 	.short	0x0015
        /*0012*/ 	.short	0x0090
        /*0014*/ 	.byte	0x00, 0xf0, 0x11, 0x00


	//----- nvinfo : EIATTR_KPARAM_INFO
	.align		4
.L_11:
        /*0018*/ 	.byte	0x04, 0x17
        /*001a*/ 	.short	(.L_13 - .L_12)
.L_12:
        /*001c*/ 	.word	0x00000000
        /*0020*/ 	.short	0x0014
        /*0022*/ 	.short	0x008c
        /*0024*/ 	.byte	0x00, 0xf0, 0x11, 0x00


	//----- nvinfo : EIATTR_KPARAM_INFO
	.align		4
.L_13:
        /*0028*/ 	.byte	0x04, 0x17
        /*002a*/ 	.short	(.L_15 - .L_14)
.L_14:
        /*002c*/ 	.word	0x00000000
        /*0030*/ 	.short	0x0013
        /*0032*/ 	.short	0x0088
        /*0034*/ 	.byte	0x00, 0xf0, 0x11, 0x00


	//----- nvinfo : EIATTR_KPARAM_INFO
	.align		4
.L_15:
        /*0038*/ 	.byte	0x04, 0x17
        /*003a*/ 	.short	(.L_17 - .L_16)
.L_16:
        /*003c*/ 	.word	0x00000000
        /*0040*/ 	.short	0x0012
        /*0042*/ 	.short	0x0084
        /*0044*/ 	.byte	0x00, 0xf0, 0x11, 0x00


	//----- nvinfo : EIATTR_KPARAM_INFO
	.align		4
.L_17:
        /*0048*/ 	.byte	0x04, 0x17
        /*004a*/ 	.short	(.L_19 - .L_18)
.L_18:
        /*004c*/ 	.word	0x00000000
        /*0050*/ 	.short	0x0011
        /*0052*/ 	.short	0x0080
        /*0054*/ 	.byte	0x00, 0xf0, 0x11, 0x00


	//----- nvinfo : EIATTR_KPARAM_INFO
	.align		4
.L_19:
        /*0058*/ 	.byte	0x04, 0x17
        /*005a*/ 	.short	(.L_21 - .L_20)
.L_20:
        /*005c*/ 	.word	0x00000000
        /*0060*/ 	.short	0x0010
        /*0062*/ 	.short	0x007c
        /*0064*/ 	.byte	0x00, 0xf0, 0x11, 0x00


	//----- nvinfo : EIATTR_KPARAM_INFO
	.align		4
.L_21:
        /*0068*/ 	.byte	0x04, 0x17
        /*006a*/ 	.short	(.L_23 - .L_22)
.L_22:
        /*006c*/ 	.word	0x00000000
        /*0070*/ 	.short	0x000f
        /*0072*/ 	.short	0x0078
        /*0074*/ 	.byte	0x00, 0xf0, 0x11, 0x00


	//----- nvinfo : EIATTR_KPARAM_INFO
	.align		4
.L_23:
        /*0078*/ 	.byte	0x04, 0x17
        /*007a*/ 	.short	(.L_25 - .L_24)
.L_24:
        /*007c*/ 	.word	0x00000000
        /*0080*/ 	.short	0x000e
        /*0082*/ 	.short	0x0070
        /*0084*/ 	.byte	0x00, 0xf5, 0x21, 0x00


	//----- nvinfo : EIATTR_KPARAM_INFO
	.align		4
.L_25:
        /*0088*/ 	.byte	0x04, 0x17
        /*008a*/ 	.short	(.L_27 - .L_26)
.L_26:
        /*008c*/ 	.word	0x00000000
        /*0090*/ 	.short	0x000d
        /*0092*/ 	.short	0x0068
        /*0094*/ 	.byte	0x00, 0xf5, 0x21, 0x00


	//----- nvinfo : EIATTR_KPARAM_INFO
	.align		4
.L_27:
        /*0098*/ 	.byte	0x04, 0x17
        /*009a*/ 	.short	(.L_29 - .L_28)
.L_28:
        /*009c*/ 	.word	0x00000000
        /*00a0*/ 	.short	0x000c
        /*00a2*/ 	.short	0x0060
        /*00a4*/ 	.byte	0x00, 0xf5, 0x21, 0x00


	//----- nvinfo : EIATTR_KPARAM_INFO
	.align		4
.L_29:
        /*00a8*/ 	.byte	0x04, 0x17
        /*00aa*/ 	.short	(.L_31 - .L_30)
.L_30:
        /*00ac*/ 	.word	0x00000000
        /*00b0*/ 	.short	0x000b
        /*00b2*/ 	.short	0x0058
        /*00b4*/ 	.byte	0x00, 0xf5, 0x21, 0x00


	//----- nvinfo : EIATTR_KPARAM_INFO
	.align		4
.L_31:
        /*00b8*/ 	.byte	0x04, 0x17
        /*00ba*/ 	.short	(.L_33 - .L_32)
.L_32:
        /*00bc*/ 	.word	0x00000000
        /*00c0*/ 	.short	0x000a
        /*00c2*/ 	.short	0x0050
        /*00c4*/ 	.byte	0x00, 0xf5, 0x21, 0x00


	//----- nvinfo : EIATTR_KPARAM_INFO
	.align		4
.L_33:
        /*00c8*/ 	.byte	0x04, 0x17
        /*00ca*/ 	.short	(.L_35 - .L_34)
.L_34:
        /*00cc*/ 	.word	0x00000000
        /*00d0*/ 	.short	0x0009
        /*00d2*/ 	.short	0x0048
        /*00d4*/ 	.byte	0x00, 0xf5, 0x21, 0x00


	//----- nvinfo : EIATTR_KPARAM_INFO
	.align		4
.L_35:
        /*00d8*/ 	.byte	0x04, 0x17
        /*00da*/ 	.short	(.L_37 - .L_36)
.L_36:
        /*00dc*/ 	.word	0x00000000
        /*00e0*/ 	.short	0x0008
        /*00e2*/ 	.short	0x0040
        /*00e4*/ 	.byte	0x00, 0xf5, 0x21, 0x00


	//----- nvinfo : EIATTR_KPARAM_INFO
	.align		4
.L_37:
        /*00e8*/ 	.byte	0x04, 0x17
        /*00ea*/ 	.short	(.L_39 - .L_38)
.L_38:
        /*00ec*/ 	.word	0x00000000
        /*00f0*/ 	.short	0x0007
        /*00f2*/ 	.short	0x0038
        /*00f4*/ 	.byte	0x00, 0xf5, 0x21, 0x00


	//----- nvinfo : EIATTR_KPARAM_INFO
	.align		4
.L_39:
        /*00f8*/ 	.byte	0x04, 0x17
        /*00fa*/ 	.short	(.L_41 - .L_40)
.L_40:
        /*00fc*/ 	.word	0x00000000
        /*0100*/ 	.short	0x0006
        /*0102*/ 	.short	0x0030
        /*0104*/ 	.byte	0x00, 0xf5, 0x21, 0x00


	//----- nvinfo : EIATTR_KPARAM_INFO
	.align		4
.L_41:
        /*0108*/ 	.byte	0x04, 0x17
        /*010a*/ 	.short	(.L_43 - .L_42)
.L_42:
        /*010c*/ 	.word	0x00000000
        /*0110*/ 	.short	0x0005
        /*0112*/ 	.short	0x0028
        /*0114*/ 	.byte	0x00, 0xf5, 0x21, 0x00


	//----- nvinfo : EIATTR_KPARAM_INFO
	.align		4
.L_43:
        /*0118*/ 	.byte	0x04, 0x17
        /*011a*/ 	.short	(.L_45 - .L_44)
.L_44:
        /*011c*/ 	.word	0x00000000
        /*0120*/ 	.short	0x0004
        /*0122*/ 	.short	0x0020
        /*0124*/ 	.byte	0x00, 0xf5, 0x21, 0x00


	//----- nvinfo : EIATTR_KPARAM_INFO
	.align		4
.L_45:
        /*0128*/ 	.byte	0x04, 0x17
        /*012a*/ 	.short	(.L_47 - .L_46)
.L_46:
        /*012c*/ 	.word	0x00000000
        /*0130*/ 	.short	0x0003
        /*0132*/ 	.short	0x0018
        /*0134*/ 	.byte	0x00, 0xf5, 0x21, 0x00


	//----- nvinfo : EIATTR_KPARAM_INFO
	.align		4
.L_47:
        /*0138*/ 	.byte	0x04, 0x17
        /*013a*/ 	.short	(.L_49 - .L_48)
.L_48:
        /*013c*/ 	.word	0x00000000
        /*0140*/ 	.short	0x0002
        /*0142*/ 	.short	0x0010
        /*0144*/ 	.byte	0x00, 0xf5, 0x21, 0x00


	//----- nvinfo : EIATTR_KPARAM_INFO
	.align		4
.L_49:
        /*0148*/ 	.byte	0x04, 0x17
        /*014a*/ 	.short	(.L_51 - .L_50)
.L_50:
        /*014c*/ 	.word	0x00000000
        /*0150*/ 	.short	0x0001
        /*0152*/ 	.short	0x0008
        /*0154*/ 	.byte	0x00, 0xf5, 0x21, 0x00


	//----- nvinfo : EIATTR_KPARAM_INFO
	.align		4
.L_51:
        /*0158*/ 	.byte	0x04, 0x17
        /*015a*/ 	.short	(.L_53 - .L_52)
.L_52:
        /*015c*/ 	.word	0x00000000
        /*0160*/ 	.short	0x0000
        /*0162*/ 	.short	0x0000
        /*0164*/ 	.byte	0x00, 0xf5, 0x21, 0x00


	//----- nvinfo : EIATTR_SPARSE_MMA_MASK
	.align		4
.L_53:
        /*0168*/ 	.byte	0x03, 0x50
        /*016a*/ 	.short	0x0000


	//----- nvinfo : EIATTR_MAXREG_COUNT
	.align		4
        /*016c*/ 	.byte	0x03, 0x1b
        /*016e*/ 	.short	0x00ff


	//----- nvinfo : EIATTR_MERCURY_ISA_VERSION
	.align		4
        /*0170*/ 	.byte	0x03, 0x5f
        /*0172*/ 	.short	0x0101


	//----- nvinfo : EIATTR_VRC_CTA_INIT_COUNT
	.align		4
        /*0174*/ 	.byte	0x02, 0x4a
	.zero		1
	.zero		1


	//----- nvinfo : EIATTR_EXIT_INSTR_OFFSETS
	.align		4
        /*0178*/ 	.byte	0x04, 0x1c
        /*017a*/ 	.short	(.L_55 - .L_54)


	//   ....[0]....
.L_54:
        /*017c*/ 	.word	0x00000090


	//   ....[1]....
        /*0180*/ 	.word	0x0001b080


	//----- nvinfo : EIATTR_CRS_STACK_SIZE
	.align		4
.L_55:
        /*0184*/ 	.byte	0x04, 0x1e
        /*0186*/ 	.short	(.L_57 - .L_56)
.L_56:
        /*0188*/ 	.word	0x00000000


	//----- nvinfo : EIATTR_CBANK_PARAM_SIZE
	.align		4
.L_57:
        /*018c*/ 	.byte	0x03, 0x19
        /*018e*/ 	.short	0x0094


	//----- nvinfo : EIATTR_PARAM_CBANK
	.align		4
        /*0190*/ 	.byte	0x04, 0x0a
        /*0192*/ 	.short	(.L_59 - .L_58)
	.align		4
.L_58:
        /*0194*/ 	.word	index@(.nv.constant0._Z10mutualInfoPdS_S_S_S_S_S_S_S_PKdS1_S1_S1_S1_S1_iiiiiii)
        /*0198*/ 	.short	0x0380
        /*019a*/ 	.short	0x0094


	//----- nvinfo : EIATTR_SW_WAR
	.align		4
.L_59:
        /*019c*/ 	.byte	0x04, 0x36
        /*019e*/ 	.short	(.L_61 - .L_60)
.L_60:
        /*01a0*/ 	.word	0x00000008
.L_61:


//--------------------- .nv.callgraph             --------------------------
	.section	.nv.callgraph,"",@"SHT_CUDA_CALLGRAPH"
	.align	4
	.sectionentsize	8
	.align		4
        /*0000*/ 	.word	0x00000000
	.align		4
        /*0004*/ 	.word	0xffffffff
	.align		4
        /*0008*/ 	.word	0x00000000
	.align		4
        /*000c*/ 	.word	0xfffffffe
	.align		4
        /*0010*/ 	.word	0x00000000
	.align		4
        /*0014*/ 	.word	0xfffffffd
	.align		4
        /*0018*/ 	.word	0x00000000
	.align		4
        /*001c*/ 	.word	0xfffffffc


//--------------------- .text._Z10mutualInfoPdS_S_S_S_S_S_S_S_PKdS1_S1_S1_S1_S1_iiiiiii --------------------------
	.section	.text._Z10mutualInfoPdS_S_S_S_S_S_S_S_PKdS1_S1_S1_S1_S1_iiiiiii,"ax",@progbits
	.align	128
        .global         _Z10mutualInfoPdS_S_S_S_S_S_S_S_PKdS1_S1_S1_S1_S1_iiiiiii
        .type           _Z10mutualInfoPdS_S_S_S_S_S_S_S_PKdS1_S1_S1_S1_S1_iiiiiii,@function
        .size           _Z10mutualInfoPdS_S_S_S_S_S_S_S_PKdS1_S1_S1_S1_S1_iiiiiii,(.L_x_406 - _Z10mutualInfoPdS_S_S_S_S_S_S_S_PKdS1_S1_S1_S1_S1_iiiiiii)
        .other          _Z10mutualInfoPdS_S_S_S_S_S_S_S_PKdS1_S1_S1_S1_S1_iiiiiii,@"STO_CUDA_ENTRY STV_DEFAULT"
_Z10mutualInfoPdS_S_S_S_S_S_S_S_PKdS1_S1_S1_S1_S1_iiiiiii:
.text._Z10mutualInfoPdS_S_S_S_S_S_S_S_PKdS1_S1_S1_S1_S1_iiiiiii:
[----:B------:R-:W-:Y:S01]  /*0000*/  LDC R1, c[0x0][0x37c] ;  /* 0x0000df00ff017b82 */ /* 0x000fe20000000800 */
[----:B------:R-:W0:Y:S07]  /*0010*/  S2R R3, SR_TID.X ;  /* 0x0000000000037919 */ /* 0x000e2e0000002100 */
[----:B------:R-:W0:Y:S01]  /*0020*/  S2UR UR5, SR_CTAID.X ;  /* 0x00000000000579c3 */ /* 0x000e220000002500 */
[----:B------:R-:W1:Y:S01]  /*0030*/  LDCU UR6, c[0x0][0x410] ;  /* 0x00008200ff0677ac */ /* 0x000e620008000800 */
[----:B------:R-:W1:Y:S06]  /*0040*/  LDCU UR4, c[0x0][0x40c] ;  /* 0x00008180ff0477ac */ /* 0x000e6c0008000800 */
[----:B------:R-:W0:Y:S01]  /*0050*/  LDC R22, c[0x0][0x360] ;  /* 0x0000d800ff167b82 */ /* 0x000e220000000800 */
[----:B-1----:R-:W-:Y:S01]  /*0060*/  UIMAD UR4, UR6, UR4, URZ ;  /* 0x00000004060472a4 */ /* 0x002fe2000f8e02ff */
[----:B0-----:R-:W-:-:S05]  /*0070*/  IMAD R22, R22, UR5, R3 ;  /* 0x0000000516167c24 */ /* 0x001fca000f8e0203 */
[----:B------:R-:W-:-:S13]  /*0080*/  ISETP.GE.U32.AND P0, PT, R22, UR4, PT ;  /* 0x0000000416007c0c */ /* 0x000fda000bf06070 */
[----:B------:R-:W-:Y:S05]  /*0090*/  @P0 EXIT ;  /* 0x000000000000094d */ /* 0x000fea0003800000 */
[----:B------:R-:W0:Y:S01]  /*00a0*/  I2F.F64.U32 R22, R22 ;  /* 0x0000001600167312 */ /* 0x000e220000201800 */
[----:B------:R-:W-:Y:S07]  /*00b0*/  BSSY.RECONVERGENT B0, `(.L_x_0) ;  /* 0x000007b000007945 */ /* 0x000fee0003800200 */
[----:B------:R-:W1:Y:S01]  /*00c0*/  I2F.F64 R18, UR6 ;  /* 0x0000000600127d12 */ /* 0x000e620008201c00 */
[----:B0-----:R-:W-:Y:S01]  /*00d0*/  LOP3.LUT R7, R23, 0x7fffffff, RZ, 0xc0, !PT ;  /* 0x7fffffff17077812 */ /* 0x001fe200078ec0ff */
[----:B------:R-:W-:Y:S01]  /*00e0*/  IMAD.MOV.U32 R6, RZ, RZ, R22 ;  /* 0x000000ffff067224 */ /* 0x000fe200078e0016 */
[----:B-1----:R-:W-:Y:S01]  /*00f0*/  LOP3.LUT R3, R19, 0x7fffffff, RZ, 0xc0, !PT ;  /* 0x7fffffff13037812 */ /* 0x002fe200078ec0ff */
[----:B------:R-:W-:-:S03]  /*0100*/  IMAD.MOV.U32 R2, RZ, RZ, R18 ;  /* 0x000000ffff027224 */ /* 0x000fc600078e0012 */
[----:B------:R-:W-:-:S04]  /*0110*/  VIMNMX.U32 R0, PT, PT, R7, R3, !PT ;  /* 0x0000000307007248 */ /* 0x000fc80007fe0000 */
[----:B------:R-:W-:-:S13]  /*0120*/  ISETP.GE.U32.AND P0, PT, R0, 0x7ff00000, PT ;  /* 0x7ff000000000780c */ /* 0x000fda0003f06070 */
[----:B------:R-:W-:Y:S05]  /*0130*/  @!P0 BRA `(.L_x_1) ;  /* 0x00000000001c8947 */ /* 0x000fea0003800000 */
[----:B------:R-:W-:-:S06]  /*0140*/  DSETP.NAN.AND P0, PT, R2, R2, PT ;  /* 0x000000020200722a */ /* 0x000fcc0003f08000 */
[----:B------:R-:W-:-:S14]  /*0150*/  DSETP.NUM.AND P0, PT, R6, R6, !P0 ;  /* 0x000000060600722a */ /* 0x000fdc0004707000 */
[----:B------:R-:W-:Y:S02]  /*0160*/  @P0 DSETP.NEU.AND P1, PT, R6, +INF , PT ;  /* 0x7ff000000600042a */ /* 0x000fe40003f2d000 */
[----:B------:R-:W-:-:S06]  /*0170*/  @!P0 DADD R8, R22, R18 ;  /* 0x0000000016088229 */ /* 0x000fcc0000000012 */
[----:B------:R-:W-:Y:S02]  /*0180*/  @P0 FSEL R8, R22, RZ, P1 ;  /* 0x000000ff16080208 */ /* 0x000fe40000800000 */
[----:B------:R-:W-:Y:S01]  /*0190*/  @P0 FSEL R9, R23, -QNAN , P1 ;  /* 0xfff8000017090808 */ /* 0x000fe20000800000 */
[----:B------:R-:W-:Y:S06]  /*01a0*/  BRA `(.L_x_2) ;  /* 0x0000000400ac7947 */ /* 0x000fec0003800000 */
.L_x_1:
[----:B------:R-:W-:Y:S01]  /*01b0*/  DSETP.NEU.AND P0, PT, R2, RZ, PT ;  /* 0x000000ff0200722a */ /* 0x000fe20003f0d000 */
[----:B------:R-:W-:Y:S02]  /*01c0*/  IMAD.MOV.U32 R8, RZ, RZ, 0x0 ;  /* 0x00000000ff087424 */ /* 0x000fe400078e00ff */
[----:B------:R-:W-:-:S11]  /*01d0*/  IMAD.MOV.U32 R9, RZ, RZ, -0x80000 ;  /* 0xfff80000ff097424 */ /* 0x000fd600078e00ff */
[----:B------:R-:W-:Y:S05]  /*01e0*/  @!P0 BRA `(.L_x_2) ;  /* 0x00000004009c8947 */ /* 0x000fea0003800000 */
[----:B------:R-:W-:Y:S01]  /*01f0*/  DSETP.GE.AND P0, PT, R6, R2, PT ;  /* 0x000000020600722a */ /* 0x000fe20003f06000 */
[----:B------:R-:W-:Y:S02]  /*0200*/  IMAD.MOV.U32 R8, RZ, RZ, R22 ;  /* 0x000000ffff087224 */ /* 0x000fe400078e0016 */
[----:B------:R-:W-:-:S11]  /*0210*/  IMAD.MOV.U32 R9, RZ, RZ, R23 ;  /* 0x000000ffff097224 */ /* 0x000fd600078e0017 */
[----:B------:R-:W-:Y:S05]  /*0220*/  @!P0 BRA `(.L_x_2) ;  /* 0x00000004008c8947 */ /* 0x000fea0003800000 */
[----:B------:R-:W-:Y:S01]  /*0230*/  ISETP.GT.U32.AND P0, PT, R7, 0xfffff, PT ;  /* 0x000fffff0700780c */ /* 0x000fe20003f04070 */
[----:B------:R-:W-:Y:S01]  /*0240*/  BSSY.RECONVERGENT B1, `(.L_x_3) ;  /* 0x0000024000017945 */ /* 0x000fe20003800200 */
[----:B------:R-:W-:Y:S02]  /*0250*/  ISETP.GT.U32.AND P1, PT, R3, 0xfffff, PT ;  /* 0x000fffff0300780c */ /* 0x000fe40003f24070 */
[----:B------:R-:W-:Y:S02]  /*0260*/  SHF.R.U32.HI R0, RZ, 0x14, R7 ;  /* 0x00000014ff007819 */ /* 0x000fe40000011607 */
[----:B------:R-:W-:-:S07]  /*0270*/  SHF.R.U32.HI R5, RZ, 0x14, R3 ;  /* 0x00000014ff057819 */ /* 0x000fce0000011603 */
[----:B------:R-:W-:Y:S02]  /*0280*/  @!P0 DMUL R6, R6, 1.80143985094819840000e+16 ;  /* 0x4350000006068828 */ /* 0x000fe40000000000 */
[----:B------:R-:W-:-:S08]  /*0290*/  @!P1 DMUL R2, R2, 1.80143985094819840000e+16 ;  /* 0x4350000002029828 */ /* 0x000fd00000000000 */
[----:B------:R-:W-:Y:S02]  /*02a0*/  @!P0 LEA.HI R4, R7, R0, RZ, 0xc ;  /* 0x0000000007048211 */ /* 0x000fe400078f60ff */
[----:B------:R-:W-:-:S03]  /*02b0*/  @!P1 LEA.HI R8, R3, R5, RZ, 0xc ;  /* 0x0000000503089211 */ /* 0x000fc600078f60ff */
[----:B------:R-:W-:Y:S02]  /*02c0*/  @!P0 VIADD R0, R4, 0xffffffca ;  /* 0xffffffca04008836 */ /* 0x000fe40000000000 */
[----:B------:R-:W-:Y:S01]  /*02d0*/  @!P1 VIADD R5, R8, 0xffffffca ;  /* 0xffffffca08059836 */ /* 0x000fe20000000000 */
[----:B------:R-:W-:-:S04]  /*02e0*/  LOP3.LUT R8, R7, 0xfffff, RZ, 0xc0, !PT ;  /* 0x000fffff07087812 */ /* 0x000fc800078ec0ff */
[----:B------:R-:W-:Y:S02]  /*02f0*/  IADD3 R9, PT, PT, -R5, R0, RZ ;  /* 0x0000000005097210 */ /* 0x000fe40007ffe1ff */
[----:B------:R-:W-:Y:S02]  /*0300*/  LOP3.LUT R8, R8, 0x100000, RZ, 0xfc, !PT ;  /* 0x0010000008087812 */ /* 0x000fe400078efcff */
[----:B------:R-:W-:-:S04]  /*0310*/  VIMNMX R10, PT, PT, RZ, R9, PT ;  /* 0x00000009ff0a7248 */ /* 0x000fc80003fe0100 */
[----:B------:R-:W-:-:S05]  /*0320*/  IADD3 R0, PT, PT, R0, -R5, -R10 ;  /* 0x8000000500007210 */ /* 0x000fca0007ffe80a */
[----:B------:R-:W-:-:S05]  /*0330*/  VIADD R0, R0, 0x1 ;  /* 0x0000000100007836 */ /* 0x000fca0000000000 */
[----:B------:R-:W-:Y:S02]  /*0340*/  LOP3.LUT P0, R15, R0, 0x3, RZ, 0xc0, !PT ;  /* 0x00000003000f7812 */ /* 0x000fe4000780c0ff */
[----:B------:R-:W-:-:S04]  /*0350*/  LOP3.LUT R0, R3, 0xfffff, RZ, 0xc0, !PT ;  /* 0x000fffff03007812 */ /* 0x000fc800078ec0ff */
[----:B------:R-:W-:Y:S01]  /*0360*/  LOP3.LUT R13, R0, 0x100000, RZ, 0xfc, !PT ;  /* 0x00100000000d7812 */ /* 0x000fe200078efcff */
[----:B------:R-:W-:-:S06]  /*0370*/  IMAD.MOV.U32 R0, RZ, RZ, R9 ;  /* 0x000000ffff007224 */ /* 0x000fcc00078e0009 */
[----:B------:R-:W-:Y:S05]  /*0380*/  @!P0 BRA `(.L_x_4) ;  /* 0x00000000003c8947 */ /* 0x000fea0003800000 */
[----:B------:R-:W-:Y:S01]  /*0390*/  BSSY.RECONVERGENT B2, `(.L_x_4) ;  /* 0x000000e000027945 */ /* 0x000fe20003800200 */
[----:B------:R-:W-:Y:S02]  /*03a0*/  IMAD.MOV.U32 R4, RZ, RZ, RZ ;  /* 0x000000ffff047224 */ /* 0x000fe400078e00ff */
[----:B------:R-:W-:-:S07]  /*03b0*/  IMAD.MOV.U32 R0, RZ, RZ, R9 ;  /* 0x000000ffff007224 */ /* 0x000fce00078e0009 */
.L_x_5:
[----:B------:R-:W-:Y:S01]  /*03c0*/  VIADD R4, R4, 0x1 ;  /* 0x0000000104047836 */ /* 0x000fe20000000000 */
[----:B------:R-:W-:Y:S01]  /*03d0*/  IADD3 R11, P0, PT, -R2, R6, RZ ;  /* 0x00000006020b7210 */ /* 0x000fe20007f1e1ff */
[----:B------:R-:W-:-:S03]  /*03e0*/  VIADD R0, R0, 0xffffffff ;  /* 0xffffffff00007836 */ /* 0x000fc60000000000 */
[----:B------:R-:W-:Y:S01]  /*03f0*/  ISETP.NE.AND P1, PT, R4, R15, PT ;  /* 0x0000000f0400720c */ /* 0x000fe20003f25270 */
[----:B------:R-:W-:-:S05]  /*0400*/  IMAD.X R7, R8, 0x1, ~R13, P0 ;  /* 0x0000000108077824 */ /* 0x000fca00000e0e0d */
[----:B------:R-:W-:-:S04]  /*0410*/  ISETP.GE.AND P0, PT, R7, RZ, PT ;  /* 0x000000ff0700720c */ /* 0x000fc80003f06270 */
[----:B------:R-:W-:Y:S02]  /*0420*/  SEL R11, R6, R11, !P0 ;  /* 0x0000000b060b7207 */ /* 0x000fe40004000000 */
[----:B------:R-:W-:-:S03]  /*0430*/  SEL R7, R8, R7, !P0 ;  /* 0x0000000708077207 */ /* 0x000fc60004000000 */
[C---:B------:R-:W-:Y:S01]  /*0440*/  IMAD.SHL.U32 R6, R11.reuse, 0x2, RZ ;  /* 0x000000020b067824 */ /* 0x040fe200078e00ff */
[----:B------:R-:W-:Y:S01]  /*0450*/  SHF.L.U64.HI R8, R11, 0x1, R7 ;  /* 0x000000010b087819 */ /* 0x000fe20000010207 */
[----:B------:R-:W-:Y:S06]  /*0460*/  @P1 BRA `(.L_x_5) ;  /* 0xfffffffc00d41947 */ /* 0x000fec000383ffff */
[----:B------:R-:W-:Y:S05]  /*0470*/  BSYNC.RECONVERGENT B2 ;  /* 0x0000000000027941 */ /* 0x000fea0003800200 */
.L_x_4:
[----:B------:R-:W-:Y:S05]  /*0480*/  BSYNC.RECONVERGENT B1 ;  /* 0x0000000000017941 */ /* 0x000fea0003800200 */
.L_x_3:
[----:B------:R-:W-:Y:S01]  /*0490*/  IADD3 R4, PT, PT, R9, -R10, RZ ;  /* 0x8000000a09047210 */ /* 0x000fe20007ffe0ff */
[----:B------:R-:W-:Y:S03]  /*04a0*/  BSSY.RECONVERGENT B1, `(.L_x_6) ;  /* 0x0000025000017945 */ /* 0x000fe60003800200 */
[----:B------:R-:W-:-:S13]  /*04b0*/  ISETP.GE.U32.AND P0, PT, R4, 0x3, PT ;  /* 0x000000030400780c */ /* 0x000fda0003f06070 */
[----:B------:R-:W-:Y:S05]  /*04c0*/  @!P0 BRA `(.L_x_7) ;  /* 0x0000000000888947 */ /* 0x000fea0003800000 */
[----:B------:R-:W-:Y:S01]  /*04d0*/  BSSY.RECONVERGENT B2, `(.L_x_8) ;  /* 0x0000020000027945 */ /* 0x000fe20003800200 */
.L_x_9:
[----:B------:R-:W-:Y:S02]  /*04e0*/  IADD3 R7, P0, PT, -R2, R6, RZ ;  /* 0x0000000602077210 */ /* 0x000fe40007f1e1ff */
[C---:B------:R-:W-:Y:S01]  /*04f0*/  ISETP.GT.AND P1, PT, R0.reuse, 0x3, PT ;  /* 0x000000030000780c */ /* 0x040fe20003f24270 */
[----:B------:R-:W-:Y:S02]  /*0500*/  VIADD R0, R0, 0xfffffffc ;  /* 0xfffffffc00007836 */ /* 0x000fe40000000000 */
[----:B------:R-:W-:-:S05]  /*0510*/  IMAD.X R9, R8, 0x1, ~R13, P0 ;  /* 0x0000000108097824 */ /* 0x000fca00000e0e0d */
[----:B------:R-:W-:-:S04]  /*0520*/  ISETP.GE.AND P0, PT, R9, RZ, PT ;  /* 0x000000ff0900720c */ /* 0x000fc80003f06270 */
[----:B------:R-:W-:Y:S02]  /*0530*/  SEL R7, R6, R7, !P0 ;  /* 0x0000000706077207 */ /* 0x000fe40004000000 */
[----:B------:R-:W-:-:S03]  /*0540*/  SEL R8, R8, R9, !P0 ;  /* 0x0000000908087207 */ /* 0x000fc60004000000 */
[C---:B------:R-:W-:Y:S01]  /*0550*/  IMAD.SHL.U32 R9, R7.reuse, 0x2, RZ ;  /* 0x0000000207097824 */ /* 0x040fe200078e00ff */
[----:B------:R-:W-:-:S04]  /*0560*/  SHF.L.U64.HI R8, R7, 0x1, R8 ;  /* 0x0000000107087819 */ /* 0x000fc80000010208 */
[----:B------:R-:W-:-:S05]  /*0570*/  IADD3 R4, P0, PT, -R2, R9, RZ ;  /* 0x0000000902047210 */ /* 0x000fca0007f1e1ff */
        /* <DEDUP_REMOVED lines=17> */
[----:B------:R-:W-:Y:S02]  /*0690*/  SEL R7, R6, R7, !P0 ;  /* 0x0000000706077207 */ /* 0x000fe40004000000 */
[C---:B------:R-:W-:Y:S02]  /*06a0*/  SHF.L.U32 R6, R4.reuse, 0x1, RZ ;  /* 0x0000000104067819 */ /* 0x040fe400000006ff */
[----:B------:R-:W-:Y:S01]  /*06b0*/  SHF.L.U64.HI R8, R4, 0x1, R7 ;  /* 0x0000000104087819 */ /* 0x000fe20000010207 */
[----:B------:R-:W-:Y:S06]  /*06c0*/  @P1 BRA `(.L_x_9) ;  /* 0xfffffffc00841947 */ /* 0x000fec000383ffff */
[----:B------:R-:W-:Y:S05]  /*06d0*/  BSYNC.RECONVERGENT B2 ;  /* 0x0000000000027941 */ /* 0x000fea0003800200 */
.L_x_8:
[----:B------:R-:W-:-:S07]  /*06e0*/  IMAD.MOV.U32 R11, RZ, RZ, R4 ;  /* 0x000000ffff0b7224 */ /* 0x000fce00078e0004 */
.L_x_7:
[----:B------:R-:W-:Y:S05]  /*06f0*/  BSYNC.RECONVERGENT B1 ;  /* 0x0000000000017941 */ /* 0x000fea0003800200 */
.L_x_6:
[----:B------:R-:W-:Y:S01]  /*0700*/  LOP3.LUT R7, R7, 0x7fffffff, RZ, 0xc0, !PT ;  /* 0x7fffffff07077812 */ /* 0x000fe200078ec0ff */
[----:B------:R-:W-:Y:S01]  /*0710*/  BSSY.RECONVERGENT B1, `(.L_x_10) ;  /* 0x0000013000017945 */ /* 0x000fe20003800200 */
[----:B------:R-:W-:Y:S02]  /*0720*/  ISETP.NE.U32.AND P0, PT, R11, RZ, PT ;  /* 0x000000ff0b00720c */ /* 0x000fe40003f05070 */
[----:B------:R-:W-:Y:S02]  /*0730*/  CS2R R8, SRZ ;  /* 0x0000000000087805 */ /* 0x000fe4000001ff00 */
[----:B------:R-:W-:-:S13]  /*0740*/  ISETP.NE.AND.EX P0, PT, R7, RZ, PT, P0 ;  /* 0x000000ff0700720c */ /* 0x000fda0003f05300 */
[----:B------:R-:W-:Y:S05]  /*0750*/  @!P0 BRA `(.L_x_11) ;  /* 0x0000000000388947 */ /* 0x000fea0003800000 */
[----:B------:R-:W-:-:S06]  /*0760*/  IMAD.MOV.U32 R6, RZ, RZ, R11 ;  /* 0x000000ffff067224 */ /* 0x000fcc00078e000b */
[----:B------:R-:W-:-:S10]  /*0770*/  DMUL R2, R6, 1.80143985094819840000e+16 ;  /* 0x4350000006027828 */ /* 0x000fd40000000000 */
[----:B------:R-:W-:-:S04]  /*0780*/  SHF.R.U32.HI R2, RZ, 0x14, R3 ;  /* 0x00000014ff027819 */ /* 0x000fc80000011603 */
[----:B------:R-:W-:-:S04]  /*0790*/  IADD3 R6, PT, PT, -R2, 0x37, RZ ;  /* 0x0000003702067810 */ /* 0x000fc80007ffe1ff */
[-C--:B------:R-:W-:Y:S01]  /*07a0*/  SHF.L.U64.HI R3, R11, R6.reuse, R7 ;  /* 0x000000060b037219 */ /* 0x080fe20000010207 */
[----:B------:R-:W-:Y:S01]  /*07b0*/  IMAD.IADD R2, R5, 0x1, -R6 ;  /* 0x0000000105027824 */ /* 0x000fe200078e0a06 */
[----:B------:R-:W-:-:S04]  /*07c0*/  SHF.L.U32 R6, R11, R6, RZ ;  /* 0x000000060b067219 */ /* 0x000fc800000006ff */
[----:B------:R-:W-:-:S13]  /*07d0*/  ISETP.GT.AND P0, PT, R2, RZ, PT ;  /* 0x000000ff0200720c */ /* 0x000fda0003f04270 */
[C---:B------:R-:W-:Y:S01]  /*07e0*/  @!P0 IADD3 R0, PT, PT, -R2.reuse, 0x1, RZ ;  /* 0x0000000102008810 */ /* 0x040fe20007ffe1ff */
[----:B------:R-:W-:-:S03]  /*07f0*/  @P0 VIADD R2, R2, 0xffffffff ;  /* 0xffffffff02020836 */ /* 0x000fc60000000000 */
[--C-:B------:R-:W-:Y:S02]  /*0800*/  @!P0 SHF.R.U64 R8, R6, R0, R3.reuse ;  /* 0x0000000006088219 */ /* 0x100fe40000001203 */
[----:B------:R-:W-:Y:S02]  /*0810*/  @P0 IADD3 R8, P1, PT, RZ, R6, RZ ;  /* 0x00000006ff080210 */ /* 0x000fe40007f3e0ff */
[----:B------:R-:W-:-:S03]  /*0820*/  @!P0 SHF.R.U32.HI R9, RZ, R0, R3 ;  /* 0x00000000ff098219 */ /* 0x000fc60000011603 */
[----:B------:R-:W-:-:S08]  /*0830*/  @P0 IMAD.U32.X R9, R2, 0x100000, R3, P1 ;  /* 0x0010000002090824 */ /* 0x000fd000008e0403 */
.L_x_11:
[----:B------:R-:W-:Y:S05]  /*0840*/  BSYNC.RECONVERGENT B1 ;  /* 0x0000000000017941 */ /* 0x000fea0003800200 */
.L_x_10:
[----:B------:R-:W-:-:S11]  /*0850*/  DADD R8, -RZ, |R8| ;  /* 0x00000000ff087229 */ /* 0x000fd60000000508 */
.L_x_2:
[----:B------:R-:W-:Y:S05]  /*0860*/  BSYNC.RECONVERGENT B0 ;  /* 0x0000000000007941 */ /* 0x000fea0003800200 */
.L_x_0:
[----:B------:R-:W0:Y:S01]  /*0870*/  MUFU.RCP64H R3, R19 ;  /* 0x0000001300037308 */ /* 0x000e220000001800 */
[----:B------:R-:W-:Y:S01]  /*0880*/  IMAD.MOV.U32 R2, RZ, RZ, 0x1 ;  /* 0x00000001ff027424 */ /* 0x000fe200078e00ff */
[----:B------:R-:W-:Y:S01]  /*0890*/  FSETP.GEU.AND P1, PT, |R23|, 6.5827683646048100446e-37, PT ;  /* 0x036000001700780b */ /* 0x000fe20003f2e200 */
[----:B------:R-:W1:Y:S01]  /*08a0*/  LDCU.64 UR4, c[0x0][0x358] ;  /* 0x00006b00ff0477ac */ /* 0x000e620008000a00 */
[----:B------:R-:W-:Y:S03]  /*08b0*/  BSSY.RECONVERGENT B1, `(.L_x_12) ;  /* 0x000000f000017945 */ /* 0x000fe60003800200 */
[----:B0-----:R-:W-:-:S08]  /*08c0*/  DFMA R4, -R18, R2, 1 ;  /* 0x3ff000001204742b */ /* 0x001fd00000000102 */
[----:B------:R-:W-:-:S08]  /*08d0*/  DFMA R4, R4, R4, R4 ;  /* 0x000000040404722b */ /* 0x000fd00000000004 */
[----:B------:R-:W-:-:S08]  /*08e0*/  DFMA R4, R2, R4, R2 ;  /* 0x000000040204722b */ /* 0x000fd00000000002 */
[----:B------:R-:W-:-:S08]  /*08f0*/  DFMA R2, -R18, R4, 1 ;  /* 0x3ff000001202742b */ /* 0x000fd00000000104 */
[----:B------:R-:W-:-:S08]  /*0900*/  DFMA R2, R4, R2, R4 ;  /* 0x000000020402722b */ /* 0x000fd00000000004 */
[----:B------:R-:W-:-:S08]  /*0910*/  DMUL R12, R22, R2 ;  /* 0x00000002160c7228 */ /* 0x000fd00000000000 */
[----:B------:R-:W-:-:S08]  /*0920*/  DFMA R4, -R18, R12, R22 ;  /* 0x0000000c1204722b */ /* 0x000fd00000000116 */
[----:B------:R-:W-:-:S10]  /*0930*/  DFMA R12, R2, R4, R12 ;  /* 0x00000004020c722b */ /* 0x000fd4000000000c */
[----:B------:R-:W-:-:S05]  /*0940*/  FFMA R0, RZ, R19, R13 ;  /* 0x00000013ff007223 */ /* 0x000fca000000000d */
[----:B------:R-:W-:-:S13]  /*0950*/  FSETP.GT.AND P0, PT, |R0|, 1.469367938527859385e-39, PT ;  /* 0x001000000000780b */ /* 0x000fda0003f04200 */
[----:B-1----:R-:W-:Y:S05]  /*0960*/  @P0 BRA P1, `(.L_x_13) ;  /* 0x00000000000c0947 */ /* 0x002fea0000800000 */
[----:B------:R-:W-:-:S07]  /*0970*/  MOV R10, 0x990 ;  /* 0x00000990000a7802 */ /* 0x000fce0000000f00 */
[----:B------:R-:W-:Y:S05]  /*0980*/  CALL.REL.NOINC `($__internal_0_$__cuda_sm20_div_rn_f64_full) ;  /* 0x000001a400c07944 */ /* 0x000fea0003c00000 */
[----:B------:R-:W-:-:S07]  /*0990*/  IMAD.MOV.U32 R13, RZ, RZ, R11 ;  /* 0x000000ffff0d7224 */ /* 0x000fce00078e000b */
.L_x_13:
[----:B------:R-:W-:Y:S05]  /*09a0*/  BSYNC.RECONVERGENT B1 ;  /* 0x0000000000017941 */ /* 0x000fea0003800200 */
.L_x_12:
[----:B------:R-:W0:Y:S01]  /*09b0*/  LDC.64 R2, c[0x0][0x3f0] ;  /* 0x0000fc00ff027b82 */ /* 0x000e220000000a00 */
[----:B------:R-:W0:Y:S01]  /*09c0*/  F2I.F64.TRUNC R8, R8 ;  /* 0x0000000800087311 */ /* 0x000e22000030d100 */
[----:B------:R-:W1:Y:S01]  /*09d0*/  LDCU.64 UR8, c[0x0][0x400] ;  /* 0x00008000ff0877ac */ /* 0x000e620008000a00 */
[----:B------:R-:W2:Y:S05]  /*09e0*/  LDCU UR6, c[0x0][0x408] ;  /* 0x00008100ff0677ac */ /* 0x000eaa0008000800 */
[----:B------:R-:W3:Y:S01]  /*09f0*/  LDC.64 R4, c[0x0][0x3e8] ;  /* 0x0000fa00ff047b82 */ /* 0x000ee20000000a00 */
[----:B------:R-:W-:Y:S01]  /*0a00*/  F2I.U32.F64.FLOOR R25, R12 ;  /* 0x0000000c00197311 */ /* 0x000fe20000305000 */
[----:B------:R-:W4:Y:S01]  /*0a10*/  LDCU UR7, c[0x0][0x3fc] ;  /* 0x00007f80ff0777ac */ /* 0x000f220008000800 */
[----:B0-----:R-:W-:-:S05]  /*0a20*/  IMAD.WIDE.U32 R2, R8, 0x8, R2 ;  /* 0x0000000808027825 */ /* 0x001fca00078e0002 */
[----:B------:R0:W5:Y:S01]  /*0a30*/  LDG.E.64 R10, desc[UR4][R2.64] ;  /* 0x00000004020a7981 */ /* 0x000162000c1e1b00 */
[----:B---3--:R-:W-:-:S05]  /*0a40*/  IMAD.WIDE.U32 R4, R8, 0x8, R4 ;  /* 0x0000000808047825 */ /* 0x008fca00078e0004 */
[----:B------:R3:W5:Y:S01]  /*0a50*/  LDG.E.64 R14, desc[UR4][R4.64] ;  /* 0x00000004040e7981 */ /* 0x000762000c1e1b00 */
[----:B-1----:R-:W1:Y:S01]  /*0a60*/  I2F.F64 R18, UR9 ;  /* 0x0000000900127d12 */ /* 0x002e620008201c00 */
[----:B------:R-:W-:-:S07]  /*0a70*/  IMAD.MOV.U32 R16, RZ, RZ, 0x1 ;  /* 0x00000001ff107424 */ /* 0x000fce00078e00ff */
[----:B-1----:R-:W1:Y:S01]  /*0a80*/  MUFU.RCP64H R17, R19 ;  /* 0x0000001300117308 */ /* 0x002e620000001800 */
[----:B--2---:R-:W-:Y:S01]  /*0a90*/  IMAD R9, R25, UR6, RZ ;  /* 0x0000000619097c24 */ /* 0x004fe2000f8e02ff */
[----:B-1----:R-:W-:-:S08]  /*0aa0*/  DFMA R6, -R18, R16, 1 ;  /* 0x3ff000001206742b */ /* 0x002fd00000000110 */
[----:B0-----:R-:W-:Y:S01]  /*0ab0*/  DFMA R2, R6, R6, R6 ;  /* 0x000000060602722b */ /* 0x001fe20000000006 */
[----:B------:R-:W-:Y:S01]  /*0ac0*/  IMAD R7, R8, UR8, R9 ;  /* 0x0000000808077c24 */ /* 0x000fe2000f8e0209 */
[----:B------:R-:W-:-:S04]  /*0ad0*/  IADD3 R6, PT, PT, R9, UR6, RZ ;  /* 0x0000000609067c10 */ /* 0x000fc8000fffe0ff */
[----:B----4-:R-:W-:Y:S02]  /*0ae0*/  VIADDMNMX.U32 R6, R7, UR7, R6, PT ;  /* 0x0000000707067c46 */ /* 0x010fe4000b800006 */
[----:B------:R-:W-:-:S03]  /*0af0*/  DFMA R2, R16, R2, R16 ;  /* 0x000000021002722b */ /* 0x000fc60000000010 */
[----:B---3--:R-:W-:-:S05]  /*0b00*/  IMAD.IADD R5, R6, 0x1, -R7 ;  /* 0x0000000106057824 */ /* 0x008fca00078e0a07 */
[----:B------:R-:W-:Y:S01]  /*0b10*/  DFMA R12, -R18, R2, 1 ;  /* 0x3ff00000120c742b */ /* 0x000fe20000000102 */
[----:B------:R-:W0:Y:S07]  /*0b20*/  I2F.F64 R22, R5 ;  /* 0x0000000500167312 */ /* 0x000e2e0000201c00 */
[----:B------:R-:W-:-:S08]  /*0b30*/  DFMA R12, R2, R12, R2 ;  /* 0x0000000c020c722b */ /* 0x000fd00000000002 */
[----:B0-----:R-:W-:-:S08]  /*0b40*/  DMUL R2, R22, R12 ;  /* 0x0000000c16027228 */ /* 0x001fd00000000000 */
[----:B------:R-:W-:-:S08]  /*0b50*/  DFMA R16, -R18, R2, R22 ;  /* 0x000000021210722b */ /* 0x000fd00000000116 */
[----:B------:R-:W-:Y:S01]  /*0b60*/  DFMA R12, R12, R16, R2 ;  /* 0x000000100c0c722b */ /* 0x000fe20000000002 */
[----:B------:R-:W-:-:S09]  /*0b70*/  FSETP.GEU.AND P1, PT, |R23|, 6.5827683646048100446e-37, PT ;  /* 0x036000001700780b */ /* 0x000fd20003f2e200 */
[----:B------:R-:W-:-:S05]  /*0b80*/  FFMA R0, RZ, R19, R13 ;  /* 0x00000013ff007223 */ /* 0x000fca000000000d */
[----:B------:R-:W-:Y:S01]  /*0b90*/  FSETP.GT.AND P0, PT, |R0|, 1.469367938527859385e-39, PT ;  /* 0x001000000000780b */ /* 0x000fe20003f04200 */
[----:B------:R-:W-:Y:S01]  /*0ba0*/  BSSY.RECONVERGENT B1, `(.L_x_14) ;  /* 0x0000007000017945 */ /* 0x000fe20003800200 */
[----:B-----5:R0:W1:Y:S08]  /*0bb0*/  F2I.F64.TRUNC R4, R10 ;  /* 0x0000000a00047311 */ /* 0x020070000030d100 */
[----:B------:R0:W2:Y:S03]  /*0bc0*/  F2I.F64.TRUNC R3, R14 ;  /* 0x0000000e00037311 */ /* 0x0000a6000030d100 */
[----:B------:R-:W-:Y:S05]  /*0bd0*/  @P0 BRA P1, `(.L_x_15) ;  /* 0x00000000000c0947 */ /* 0x000fea0000800000 */
[----:B0-----:R-:W-:-:S07]  /*0be0*/  MOV R10, 0xc00 ;  /* 0x00000c00000a7802 */ /* 0x001fce0000000f00 */
[----:B-12---:R-:W-:Y:S05]  /*0bf0*/  CALL.REL.NOINC `($__internal_0_$__cuda_sm20_div_rn_f64_full) ;  /* 0x000001a400247944 */ /* 0x006fea0003c00000 */
[----:B------:R-:W-:-:S07]  /*0c00*/  IMAD.MOV.U32 R13, RZ, RZ, R11 ;  /* 0x000000ffff0d7224 */ /* 0x000fce00078e000b */
.L_x_15:
[----:B------:R-:W-:Y:S05]  /*0c10*/  BSYNC.RECONVERGENT B1 ;  /* 0x0000000000017941 */ /* 0x000fea0003800200 */
.L_x_14:
[----:B------:R-:W3:Y:S01]  /*0c20*/  F2I.F64.CEIL R2, R12 ;  /* 0x0000000c00027311 */ /* 0x000ee20000309100 */
[----:B------:R-:W-:Y:S01]  /*0c30*/  BSSY.RECONVERGENT B1, `(.L_x_16) ;  /* 0x0000171000017945 */ /* 0x000fe20003800200 */
[----:B------:R-:W-:Y:S02]  /*0c40*/  CS2R R46, SRZ ;  /* 0x00000000002e7805 */ /* 0x000fe4000001ff00 */
[----:B------:R-:W-:Y:S02]  /*0c50*/  CS2R R44, SRZ ;  /* 0x00000000002c7805 */ /* 0x000fe4000001ff00 */
[----:B------:R-:W-:Y:S02]  /*0c60*/  CS2R R42, SRZ ;  /* 0x00000000002a7805 */ /* 0x000fe4000001ff00 */
[----:B------:R-:W-:Y:S02]  /*0c70*/  CS2R R32, SRZ ;  /* 0x0000000000207805 */ /* 0x000fe4000001ff00 */
[----:B---3--:R-:W-:-:S13]  /*0c80*/  ISETP.GE.AND P0, PT, R2, 0x1, PT ;  /* 0x000000010200780c */ /* 0x008fda0003f06270 */
[----:B------:R-:W-:Y:S05]  /*0c90*/  @!P0 BRA `(.L_x_17) ;  /* 0x0000001400a88947 */ /* 0x000fea0003800000 */
[----:B------:R-:W3:Y:S01]  /*0ca0*/  LDCU UR6, c[0x0][0x3f8] ;  /* 0x00007f00ff0677ac */ /* 0x000ee20008000800 */
[----:B------:R-:W-:Y:S01]  /*0cb0*/  IMAD.MOV.U32 R31, RZ, RZ, RZ ;  /* 0x000000ffff1f7224 */ /* 0x000fe200078e00ff */
[----:B------:R-:W-:Y:S02]  /*0cc0*/  PRMT R29, RZ, 0x7610, R29 ;  /* 0x00007610ff1d7816 */ /* 0x000fe4000000001d */
[----:B------:R-:W-:Y:S01]  /*0cd0*/  CS2R R32, SRZ ;  /* 0x0000000000207805 */ /* 0x000fe2000001ff00 */
[----:B------:R-:W4:Y:S01]  /*0ce0*/  LDCU UR7, c[0x0][0x404] ;  /* 0x00008080ff0777ac */ /* 0x000f220008000800 */
[----:B------:R-:W-:Y:S02]  /*0cf0*/  PRMT R28, RZ, 0x7610, R28 ;  /* 0x00007610ff1c7816 */ /* 0x000fe4000000001c */
[----:B------:R-:W-:Y:S02]  /*0d00*/  CS2R R42, SRZ ;  /* 0x00000000002a7805 */ /* 0x000fe4000001ff00 */
[----:B------:R-:W-:-:S02]  /*0d10*/  CS2R R44, SRZ ;  /* 0x00000000002c7805 */ /* 0x000fc4000001ff00 */
[----:B------:R-:W-:Y:S01]  /*0d20*/  CS2R R46, SRZ ;  /* 0x00000000002e7805 */ /* 0x000fe2000001ff00 */
[----:B---3--:R-:W-:Y:S02]  /*0d30*/  IMAD R34, R2, UR6, RZ ;  /* 0x0000000602227c24 */ /* 0x008fe4000f8e02ff */
[----:B----4-:R-:W-:-:S04]  /*0d40*/  IMAD.U32 R0, RZ, RZ, UR7 ;  /* 0x00000007ff007e24 */ /* 0x010fc8000f8e00ff */
[----:B------:R-:W3:Y:S03]  /*0d50*/  I2F.F64 R34, R34 ;  /* 0x0000002200227312 */ /* 0x000ee60000201c00 */
.L_x_35:
[----:B------:R-:W0:Y:S01]  /*0d60*/  LDCU UR6, c[0x0][0x404] ;  /* 0x00008080ff0677ac */ /* 0x000e220008000800 */
[----:B------:R-:W-:Y:S01]  /*0d70*/  BSSY.RECONVERGENT B0, `(.L_x_18) ;  /* 0x00000ef000007945 */ /* 0x000fe20003800200 */
[----:B------:R-:W-:Y:S02]  /*0d80*/  IMAD.MOV.U32 R39, RZ, RZ, RZ ;  /* 0x000000ffff277224 */ /* 0x000fe400078e00ff */
[----:B------:R-:W-:Y:S02]  /*0d90*/  IMAD.MOV.U32 R36, RZ, RZ, RZ ;  /* 0x000000ffff247224 */ /* 0x000fe400078e00ff */
[----:B0-----:R-:W-:-:S04]  /*0da0*/  IMAD R10, R31, UR6, RZ ;  /* 0x000000061f0a7c24 */ /* 0x001fc8000f8e02ff */
[----:B------:R-:W-:-:S05]  /*0db0*/  VIADD R26, R10, UR6 ;  /* 0x000000060a1a7c36 */ /* 0x000fca0008000000 */
[----:B------:R-:W-:-:S04]  /*0dc0*/  VIMNMX R11, PT, PT, R5, R26, PT ;  /* 0x0000001a050b7248 */ /* 0x000fc80003fe0100 */
[----:B------:R-:W-:-:S13]  /*0dd0*/  ISETP.GE.AND P0, PT, R10, R11, PT ;  /* 0x0000000b0a00720c */ /* 0x000fda0003f06270 */
[----:B------:R-:W-:Y:S05]  /*0de0*/  @P0 BRA `(.L_x_19) ;  /* 0x0000000c009c0947 */ /* 0x000fea0003800000 */
[----:B------:R-:W-:Y:S01]  /*0df0*/  VIMNMX R0, PT, PT, R5, R0, PT ;  /* 0x0000000005007248 */ /* 0x000fe20003fe0100 */
[----:B------:R-:W-:Y:S01]  /*0e00*/  BSSY.RECONVERGENT B2, `(.L_x_20) ;  /* 0x0000064000027945 */ /* 0x000fe20003800200 */
[----:B------:R-:W-:Y:S02]  /*0e10*/  IMAD.MOV.U32 R36, RZ, RZ, RZ ;  /* 0x000000ffff247224 */ /* 0x000fe400078e00ff */
[----:B------:R-:W-:Y:S01]  /*0e20*/  IADD3 R11, PT, PT, R0, -R10, RZ ;  /* 0x8000000a000b7210 */ /* 0x000fe20007ffe0ff */
[----:B------:R-:W-:Y:S02]  /*0e30*/  IMAD.IADD R12, R10, 0x1, -R0 ;  /* 0x000000010a0c7824 */ /* 0x000fe400078e0a00 */
[----:B------:R-:W-:Y:S01]  /*0e40*/  IMAD.MOV.U32 R39, RZ, RZ, RZ ;  /* 0x000000ffff277224 */ /* 0x000fe200078e00ff */
[----:B------:R-:W-:Y:S02]  /*0e50*/  LOP3.LUT P1, RZ, R11, 0xf, RZ, 0xc0, !PT ;  /* 0x0000000f0bff7812 */ /* 0x000fe4000782c0ff */
[----:B------:R-:W-:-:S13]  /*0e60*/  ISETP.GT.U32.AND P0, PT, R12, -0x10, PT ;  /* 0xfffffff00c00780c */ /* 0x000fda0003f04070 */
[----:B------:R-:W-:Y:S05]  /*0e70*/  @P0 BRA `(.L_x_21) ;  /* 0x0000000400700947 */ /* 0x000fea0003800000 */
[----:B------:R-:W-:Y:S01]  /*0e80*/  LOP3.LUT R11, R11, 0xfffffff0, RZ, 0xc0, !PT ;  /* 0xfffffff00b0b7812 */ /* 0x000fe200078ec0ff */
[----:B------:R-:W-:Y:S02]  /*0e90*/  IMAD.MOV.U32 R36, RZ, RZ, RZ ;  /* 0x000000ffff247224 */ /* 0x000fe400078e00ff */
[----:B------:R-:W-:-:S07]  /*0ea0*/  IMAD.MOV.U32 R22, RZ, RZ, RZ ;  /* 0x000000ffff167224 */ /* 0x000fce00078e00ff */
.L_x_22:
[----:B------:R-:W0:Y:S01]  /*0eb0*/  LDC.64 R20, c[0x0][0x3d8] ;  /* 0x0000f600ff147b82 */ /* 0x000e220000000a00 */
[----:B------:R-:W-:-:S04]  /*0ec0*/  IMAD.IADD R17, R7, 0x1, R10 ;  /* 0x0000000107117824 */ /* 0x000fc800078e020a */
[----:B0-----:R-:W-:-:S05]  /*0ed0*/  IMAD.WIDE R20, R17, 0x8, R20 ;  /* 0x0000000811147825 */ /* 0x001fca00078e0214 */
[----:B------:R-:W4:Y:S04]  /*0ee0*/  LDG.E.64 R18, desc[UR4][R20.64+0x18] ;  /* 0x0000180414127981 */ /* 0x000f28000c1e1b00 */
[----:B------:R-:W5:Y:S04]  /*0ef0*/  LDG.E.64 R14, desc[UR4][R20.64] ;  /* 0x00000004140e7981 */ /* 0x000f68000c1e1b00 */
[----:B------:R-:W2:Y:S04]  /*0f00*/  LDG.E.64 R58, desc[UR4][R20.64+0x8] ;  /* 0x00000804143a7981 */ /* 0x000ea8000c1e1b00 */
[----:B------:R-:W3:Y:S04]  /*0f10*/  LDG.E.64 R54, desc[UR4][R20.64+0x28] ;  /* 0x0000280414367981 */ /* 0x000ee8000c1e1b00 */
[----:B------:R-:W3:Y:S04]  /*0f20*/  LDG.E.64 R12, desc[UR4][R20.64+0x38] ;  /* 0x00003804140c7981 */ /* 0x000ee8000c1e1b00 */
[----:B------:R-:W3:Y:S04]  /*0f30*/  LDG.E.64 R56, desc[UR4][R20.64+0x10] ;  /* 0x0000100414387981 */ /* 0x000ee8000c1e1b00 */
[----:B------:R-:W3:Y:S04]  /*0f40*/  LDG.E.64 R60, desc[UR4][R20.64+0x20] ;  /* 0x00002004143c7981 */ /* 0x000ee8000c1e1b00 */
[----:B------:R-:W3:Y:S04]  /*0f50*/  LDG.E.64 R48, desc[UR4][R20.64+0x50] ;  /* 0x0000500414307981 */ /* 0x000ee8000c1e1b00 */
[----:B------:R-:W3:Y:S04]  /*0f60*/  LDG.E.64 R40, desc[UR4][R20.64+0x40] ;  /* 0x0000400414287981 */ /* 0x000ee8000c1e1b00 */
[----:B------:R-:W3:Y:S04]  /*0f70*/  LDG.E.64 R50, desc[UR4][R20.64+0x30] ;  /* 0x0000300414327981 */ /* 0x000ee8000c1e1b00 */
[----:B------:R-:W3:Y:S01]  /*0f80*/  LDG.E.64 R52, desc[UR4][R20.64+0x48] ;  /* 0x0000480414347981 */ /* 0x000ee2000c1e1b00 */
[----:B----4-:R0:W-:Y:S03]  /*0f90*/  F2I.F64.TRUNC R37, R18 ;  /* 0x0000001200257311 */ /* 0x0101e6000030d100 */
[----:B0-----:R-:W4:Y:S05]  /*0fa0*/  LDG.E.64 R18, desc[UR4][R20.64+0x58] ;  /* 0x0000580414127981 */ /* 0x001f2a000c1e1b00 */
[----:B-----5:R-:W-:Y:S08]  /*0fb0*/  F2I.F64.TRUNC R14, R14 ;  /* 0x0000000e000e7311 */ /* 0x020ff0000030d100 */
[----:B--2---:R0:W2:Y:S08]  /*0fc0*/  F2I.F64.TRUNC R15, R58 ;  /* 0x0000003a000f7311 */ /* 0x0040b0000030d100 */
[----:B---3--:R3:W-:Y:S01]  /*0fd0*/  F2I.F64.TRUNC R24, R54 ;  /* 0x0000003600187311 */ /* 0x0087e2000030d100 */
[----:B0-----:R-:W5:Y:S04]  /*0fe0*/  LDG.E.64 R58, desc[UR4][R20.64+0x60] ;  /* 0x00006004143a7981 */ /* 0x001f68000c1e1b00 */
[----:B---3--:R-:W3:Y:S03]  /*0ff0*/  LDG.E.64 R54, desc[UR4][R20.64+0x70] ;  /* 0x0000700414367981 */ /* 0x008ee6000c1e1b00 */
[----:B------:R0:W-:Y:S02]  /*1000*/  F2I.F64.TRUNC R30, R12 ;  /* 0x0000000c001e7311 */ /* 0x0001e4000030d100 */
[----:B0-----:R-:W0:Y:S01]  /*1010*/  LDC.64 R12, c[0x0][0x3c8] ;  /* 0x0000f200ff0c7b82 */ /* 0x001e220000000a00 */
[----:B--2---:R-:W-:-:S05]  /*1020*/  IADD3 R39, PT, PT, R15, R14, R39 ;  /* 0x0000000e0f277210 */ /* 0x004fca0007ffe027 */
[----:B------:R2:W1:Y:S08]  /*1030*/  F2I.F64.TRUNC R38, R56 ;  /* 0x0000003800267311 */ /* 0x000470000030d100 */
[----:B------:R1:W-:Y:S01]  /*1040*/  F2I.F64.TRUNC R23, R60 ;  /* 0x0000003c00177311 */ /* 0x0003e2000030d100 */
[----:B--2---:R-:W2:Y:S07]  /*1050*/  LDG.E.64 R56, desc[UR4][R20.64+0x68] ;  /* 0x0000680414387981 */ /* 0x004eae000c1e1b00 */
[----:B------:R-:W-:Y:S01]  /*1060*/  F2I.F64.TRUNC R48, R48 ;  /* 0x0000003000307311 */ /* 0x000fe2000030d100 */
[----:B-1----:R1:W2:Y:S01]  /*1070*/  LDG.E.64 R60, desc[UR4][R20.64+0x78] ;  /* 0x00007804143c7981 */ /* 0x0022a2000c1e1b00 */
[----:B0-----:R-:W-:-:S05]  /*1080*/  IMAD.WIDE R12, R17, 0x8, R12 ;  /* 0x00000008110c7825 */ /* 0x001fca00078e020c */
[----:B------:R-:W2:Y:S04]  /*1090*/  LDG.E.64 R14, desc[UR4][R12.64] ;  /* 0x000000040c0e7981 */ /* 0x000ea8000c1e1b00 */
[----:B------:R-:W2:Y:S04]  /*10a0*/  LDG.E.64 R16, desc[UR4][R12.64+0x8] ;  /* 0x000008040c107981 */ /* 0x000ea8000c1e1b00 */
[----:B------:R-:W1:Y:S01]  /*10b0*/  LDG.E.64 R20, desc[UR4][R12.64+0x18] ;  /* 0x000018040c147981 */ /* 0x000e62000c1e1b00 */
[----:B------:R-:W-:Y:S08]  /*10c0*/  F2I.F64.TRUNC R40, R40 ;  /* 0x0000002800287311 */ /* 0x000ff0000030d100 */
[----:B------:R-:W-:Y:S08]  /*10d0*/  F2I.F64.TRUNC R27, R50 ;  /* 0x00000032001b7311 */ /* 0x000ff0000030d100 */
[----:B------:R-:W-:Y:S08]  /*10e0*/  F2I.F64.TRUNC R41, R52 ;  /* 0x0000003400297311 */ /* 0x000ff0000030d100 */
[----:B----4-:R0:W-:Y:S02]  /*10f0*/  F2I.F64.TRUNC R49, R18 ;  /* 0x0000001200317311 */ /* 0x0101e4000030d100 */
[----:B0-----:R-:W4:Y:S06]  /*1100*/  LDG.E.64 R18, desc[UR4][R12.64+0x10] ;  /* 0x000010040c127981 */ /* 0x001f2c000c1e1b00 */
[----:B-----5:R0:W-:Y:S08]  /*1110*/  F2I.F64.TRUNC R50, R58 ;  /* 0x0000003a00327311 */ /* 0x0201f0000030d100 */
[----:B---3--:R3:W-:Y:S01]  /*1120*/  F2I.F64.TRUNC R52, R54 ;  /* 0x0000003600347311 */ /* 0x0087e2000030d100 */
[----:B0-----:R-:W5:Y:S04]  /*1130*/  LDG.E.64 R58, desc[UR4][R12.64+0x20] ;  /* 0x000020040c3a7981 */ /* 0x001f68000c1e1b00 */
[----:B---3--:R-:W3:Y:S03]  /*1140*/  LDG.E.64 R54, desc[UR4][R12.64+0x28] ;  /* 0x000028040c367981 */ /* 0x008ee6000c1e1b00 */
[----:B--2---:R0:W-:Y:S08]  /*1150*/  F2I.F64.TRUNC R51, R56 ;  /* 0x0000003800337311 */ /* 0x0041f0000030d100 */
[----:B------:R-:W-:Y:S08]  /*1160*/  F2I.F64.TRUNC R15, R14 ;  /* 0x0000000e000f7311 */ /* 0x000ff0000030d100 */
[----:B------:R-:W2:Y:S08]  /*1170*/  F2I.F64.TRUNC R16, R16 ;  /* 0x0000001000107311 */ /* 0x000eb0000030d100 */
[----:B-1----:R-:W-:Y:S01]  /*1180*/  F2I.F64.TRUNC R20, R20 ;  /* 0x0000001400147311 */ /* 0x002fe2000030d100 */
[----:B0-----:R-:W-:-:S02]  /*1190*/  IADD3 R56, PT, PT, R37, R38, R39 ;  /* 0x0000002625387210 */ /* 0x001fc40007ffe027 */
[----:B------:R-:W3:Y:S01]  /*11a0*/  LDG.E.64 R38, desc[UR4][R12.64+0x38] ;  /* 0x000038040c267981 */ /* 0x000ee2000c1e1b00 */
[----:B--2---:R-:W-:-:S03]  /*11b0*/  IADD3 R57, PT, PT, R16, R15, R36 ;  /* 0x0000000f10397210 */ /* 0x004fc60007ffe024 */
[----:B------:R-:W2:Y:S01]  /*11c0*/  LDG.E.64 R36, desc[UR4][R12.64+0x30] ;  /* 0x000030040c247981 */ /* 0x000ea2000c1e1b00 */
[----:B------:R-:W-:-:S03]  /*11d0*/  IADD3 R23, PT, PT, R24, R23, R56 ;  /* 0x0000001718177210 */ /* 0x000fc60007ffe038 */
[----:B------:R-:W2:Y:S04]  /*11e0*/  LDG.E.64 R16, desc[UR4][R12.64+0x50] ;  /* 0x000050040c107981 */ /* 0x000ea8000c1e1b00 */
[----:B------:R-:W2:Y:S01]  /*11f0*/  LDG.E.64 R14, desc[UR4][R12.64+0x58] ;  /* 0x000058040c0e7981 */ /* 0x000ea2000c1e1b00 */
[----:B------:R0:W-:Y:S03]  /*1200*/  F2I.F64.TRUNC R53, R60 ;  /* 0x0000003c00357311 */ /* 0x0001e6000030d100 */
[----:B0-----:R-:W2:Y:S05]  /*1210*/  LDG.E.64 R60, desc[UR4][R12.64+0x78] ;  /* 0x000078040c3c7981 */ /* 0x001eaa000c1e1b00 */
[----:B----4-:R-:W0:Y:S08]  /*1220*/  F2I.F64.TRUNC R18, R18 ;  /* 0x0000001200127311 */ /* 0x010e30000030d100 */
[----:B-----5:R-:W-:Y:S01]  /*1230*/  F2I.F64.TRUNC R58, R58 ;  /* 0x0000003a003a7311 */ /* 0x020fe2000030d100 */
[----:B0-----:R-:W-:-:S02]  /*1240*/  IADD3 R57, PT, PT, R20, R18, R57 ;  /* 0x0000001214397210 */ /* 0x001fc40007ffe039 */
[----:B------:R-:W4:Y:S04]  /*1250*/  LDG.E.64 R20, desc[UR4][R12.64+0x40] ;  /* 0x000040040c147981 */ /* 0x000f28000c1e1b00 */
[----:B------:R-:W5:Y:S01]  /*1260*/  LDG.E.64 R18, desc[UR4][R12.64+0x48] ;  /* 0x000048040c127981 */ /* 0x000f62000c1e1b00 */
[----:B---3--:R-:W0:Y:S02]  /*1270*/  F2I.F64.TRUNC R55, R54 ;  /* 0x0000003600377311 */ /* 0x008e24000030d100 */
[----:B0-----:R-:W-:Y:S02]  /*1280*/  IADD3 R24, PT, PT, R55, R58, R57 ;  /* 0x0000003a37187210 */ /* 0x001fe40007ffe039 */
[----:B------:R-:W3:Y:S04]  /*1290*/  LDG.E.64 R58, desc[UR4][R12.64+0x60] ;  /* 0x000060040c3a7981 */ /* 0x000ee8000c1e1b00 */
[----:B------:R-:W3:Y:S04]  /*12a0*/  LDG.E.64 R56, desc[UR4][R12.64+0x68] ;  /* 0x000068040c387981 */ /* 0x000ee8000c1e1b00 */
[----:B------:R-:W3:Y:S01]  /*12b0*/  LDG.E.64 R54, desc[UR4][R12.64+0x70] ;  /* 0x000070040c367981 */ /* 0x000ee2000c1e1b00 */
[----:B------:R-:W-:Y:S01]  /*12c0*/  VIADD R22, R22, 0x10 ;  /* 0x0000001016167836 */ /* 0x000fe20000000000 */
[----:B------:R-:W-:-:S04]  /*12d0*/  IADD3 R23, PT, PT, R30, R27, R23 ;  /* 0x0000001b1e177210 */ /* 0x000fc80007ffe017 */
[----:B------:R-:W-:Y:S01]  /*12e0*/  ISETP.NE.AND P0, PT, R22, R11, PT ;  /* 0x0000000b1600720c */ /* 0x000fe20003f05270 */
[----:B------:R-:W-:Y:S08]  /*12f0*/  F2I.F64.TRUNC R39, R38 ;  /* 0x0000002600277311 */ /* 0x000ff0000030d100 */
[----:B--2---:R-:W0:Y:S08]  /*1300*/  F2I.F64.TRUNC R36, R36 ;  /* 0x0000002400247311 */ /* 0x004e30000030d100 */
[----:B------:R-:W-:Y:S08]  /*1310*/  F2I.F64.TRUNC R16, R16 ;  /* 0x0000001000107311 */ /* 0x000ff0000030d100 */
[----:B------:R-:W-:Y:S01]  /*1320*/  F2I.F64.TRUNC R15, R14 ;  /* 0x0000000e000f7311 */ /* 0x000fe2000030d100 */
[----:B0-----:R-:W-:-:S02]  /*1330*/  IADD3 R24, PT, PT, R39, R36, R24 ;  /* 0x0000002427187210 */ /* 0x001fc40007ffe018 */
[----:B------:R-:W-:-:S05]  /*1340*/  IADD3 R23, PT, PT, R41, R40, R23 ;  /* 0x0000002829177210 */ /* 0x000fca0007ffe017 */
[----:B------:R-:W-:Y:S01]  /*1350*/  F2I.F64.TRUNC R60, R60 ;  /* 0x0000003c003c7311 */ /* 0x000fe2000030d100 */
[----:B------:R-:W-:-:S04]  /*1360*/  IADD3 R23, PT, PT, R49, R48, R23 ;  /* 0x0000003031177210 */ /* 0x000fc80007ffe017 */
[----:B------:R-:W-:Y:S01]  /*1370*/  IADD3 R23, PT, PT, R51, R50, R23 ;  /* 0x0000003233177210 */ /* 0x000fe20007ffe017 */
[----:B------:R-:W-:-:S03]  /*1380*/  VIADD R10, R10, 0x10 ;  /* 0x000000100a0a7836 */ /* 0x000fc60000000000 */
[----:B------:R-:W-:Y:S01]  /*1390*/  IADD3 R39, PT, PT, R53, R52, R23 ;  /* 0x0000003435277210 */ /* 0x000fe20007ffe017 */
[----:B----4-:R-:W-:Y:S08]  /*13a0*/  F2I.F64.TRUNC R20, R20 ;  /* 0x0000001400147311 */ /* 0x010ff0000030d100 */
[----:B-----5:R-:W0:Y:S08]  /*13b0*/  F2I.F64.TRUNC R19, R18 ;  /* 0x0000001200137311 */ /* 0x020e30000030d100 */
[----:B---3--:R-:W-:Y:S01]  /*13c0*/  F2I.F64.TRUNC R58, R58 ;  /* 0x0000003a003a7311 */ /* 0x008fe2000030d100 */
[----:B0-----:R-:W-:-:S07]  /*13d0*/  IADD3 R19, PT, PT, R19, R20, R24 ;  /* 0x0000001413137210 */ /* 0x001fce0007ffe018 */
[----:B------:R-:W0:Y:S01]  /*13e0*/  F2I.F64.TRUNC R57, R56 ;  /* 0x0000003800397311 */ /* 0x000e22000030d100 */
[----:B------:R-:W-:-:S07]  /*13f0*/  IADD3 R15, PT, PT, R15, R16, R19 ;  /* 0x000000100f0f7210 */ /* 0x000fce0007ffe013 */
[----:B------:R-:W1:Y:S01]  /*1400*/  F2I.F64.TRUNC R54, R54 ;  /* 0x0000003600367311 */ /* 0x000e62000030d100 */
[----:B0-----:R-:W-:-:S04]  /*1410*/  IADD3 R15, PT, PT, R57, R58, R15 ;  /* 0x0000003a390f7210 */ /* 0x001fc80007ffe00f */
[----:B-1----:R-:W-:Y:S01]  /*1420*/  IADD3 R36, PT, PT, R60, R54, R15 ;  /* 0x000000363c247210 */ /* 0x002fe20007ffe00f */
[----:B------:R-:W-:Y:S06]  /*1430*/  @P0 BRA `(.L_x_22) ;  /* 0xfffffff8009c0947 */ /* 0x000fec000383ffff */
.L_x_21:
[----:B------:R-:W-:Y:S05]  /*1440*/  BSYNC.RECONVERGENT B2 ;  /* 0x0000000000027941 */ /* 0x000fea0003800200 */
.L_x_20:
[----:B------:R-:W-:Y:S05]  /*1450*/  @!P1 BRA `(.L_x_19) ;  /* 0x0000000800009947 */ /* 0x000fea0003800000 */
[----:B------:R-:W0:Y:S01]  /*1460*/  LDC.U16 R11, c[0x0][0x404] ;  /* 0x00010100ff0b7b82 */ /* 0x000e220000000400 */
[----:B------:R-:W-:Y:S01]  /*1470*/  PRMT R12, R28, 0x9910, RZ ;  /* 0x000099101c0c7816 */ /* 0x000fe200000000ff */
[----:B------:R-:W-:Y:S01]  /*1480*/  BSSY.RECONVERGENT B2, `(.L_x_23) ;  /* 0x0000039000027945 */ /* 0x000fe20003800200 */
[----:B0-----:R-:W-:-:S05]  /*1490*/  PRMT R11, R11, 0x9910, RZ ;  /* 0x000099100b0b7816 */ /* 0x001fca00000000ff */
[----:B------:R-:W-:-:S04]  /*14a0*/  IMAD R12, R11, R12, RZ ;  /* 0x0000000c0b0c7224 */ /* 0x000fc800078e02ff */
[----:B------:R-:W-:-:S05]  /*14b0*/  IMAD.MOV R12, RZ, RZ, -R12 ;  /* 0x000000ffff0c7224 */ /* 0x000fca00078e0a0c */
[----:B------:R-:W-:-:S04]  /*14c0*/  PRMT R13, R12, 0x7710, RZ ;  /* 0x000077100c0d7816 */ /* 0x000fc800000000ff */
[----:B------:R-:W-:-:S04]  /*14d0*/  IADD3 R12, PT, PT, R0, R13, RZ ;  /* 0x0000000d000c7210 */ /* 0x000fc80007ffe0ff */
[----:B------:R-:W-:-:S04]  /*14e0*/  LOP3.LUT R12, R12, 0xf, RZ, 0xc0, !PT ;  /* 0x0000000f0c0c7812 */ /* 0x000fc800078ec0ff */
[C---:B------:R-:W-:Y:S01]  /*14f0*/  LOP3.LUT P1, RZ, R12.reuse, 0x7, RZ, 0xc0, !PT ;  /* 0x000000070cff7812 */ /* 0x040fe2000782c0ff */
[----:B------:R-:W-:-:S05]  /*1500*/  VIADD R13, R12, 0xffffffff ;  /* 0xffffffff0c0d7836 */ /* 0x000fca0000000000 */
[----:B------:R-:W-:-:S13]  /*1510*/  ISETP.GE.U32.AND P0, PT, R13, 0x7, PT ;  /* 0x000000070d00780c */ /* 0x000fda0003f06070 */
[----:B------:R-:W-:Y:S05]  /*1520*/  @!P0 BRA `(.L_x_24) ;  /* 0x0000000000b88947 */ /* 0x000fea0003800000 */
[----:B------:R-:W0:Y:S01]  /*1530*/  LDC.64 R20, c[0x0][0x3d8] ;  /* 0x0000f600ff147b82 */ /* 0x000e220000000a00 */
[----:B------:R-:W-:-:S07]  /*1540*/  IMAD.IADD R13, R7, 0x1, R10 ;  /* 0x00000001070d7824 */ /* 0x000fce00078e020a */
[----:B------:R-:W4:Y:S01]  /*1550*/  LDC.64 R40, c[0x0][0x3c8] ;  /* 0x0000f200ff287b82 */ /* 0x000f220000000a00 */
[----:B0-----:R-:W-:-:S05]  /*1560*/  IMAD.WIDE R20, R13, 0x8, R20 ;  /* 0x000000080d147825 */ /* 0x001fca00078e0214 */
[----:B------:R-:W5:Y:S01]  /*1570*/  LDG.E.64 R14, desc[UR4][R20.64+0x10] ;  /* 0x00001004140e7981 */ /* 0x000f62000c1e1b00 */
[----:B----4-:R-:W-:-:S03]  /*1580*/  IMAD.WIDE R40, R13, 0x8, R40 ;  /* 0x000000080d287825 */ /* 0x010fc600078e0228 */
[----:B------:R-:W4:Y:S04]  /*1590*/  LDG.E.64 R16, desc[UR4][R20.64+0x18] ;  /* 0x0000180414107981 */ /* 0x000f28000c1e1b00 */
[----:B------:R-:W2:Y:S04]  /*15a0*/  LDG.E.64 R12, desc[UR4][R20.64+0x8] ;  /* 0x00000804140c7981 */ /* 0x000ea8000c1e1b00 */
[----:B------:R-:W3:Y:S04]  /*15b0*/  LDG.E.64 R18, desc[UR4][R20.64+0x20] ;  /* 0x0000200414127981 */ /* 0x000ee8000c1e1b00 */
[----:B------:R-:W3:Y:S04]  /*15c0*/  LDG.E.64 R60, desc[UR4][R20.64] ;  /* 0x00000004143c7981 */ /* 0x000ee8000c1e1b00 */
[----:B------:R-:W3:Y:S04]  /*15d0*/  LDG.E.64 R54, desc[UR4][R40.64] ;  /* 0x0000000428367981 */ /* 0x000ee8000c1e1b00 */
[----:B------:R-:W3:Y:S04]  /*15e0*/  LDG.E.64 R48, desc[UR4][R40.64+0x8] ;  /* 0x0000080428307981 */ /* 0x000ee8000c1e1b00 */
[----:B------:R-:W3:Y:S04]  /*15f0*/  LDG.E.64 R58, desc[UR4][R20.64+0x28] ;  /* 0x00002804143a7981 */ /* 0x000ee8000c1e1b00 */
[----:B------:R-:W3:Y:S04]  /*1600*/  LDG.E.64 R56, desc[UR4][R20.64+0x30] ;  /* 0x0000300414387981 */ /* 0x000ee8000c1e1b00 */
[----:B------:R0:W3:Y:S04]  /*1610*/  LDG.E.64 R52, desc[UR4][R20.64+0x38] ;  /* 0x0000380414347981 */ /* 0x0000e8000c1e1b00 */
[----:B------:R-:W3:Y:S04]  /*1620*/  LDG.E.64 R22, desc[UR4][R40.64+0x10] ;  /* 0x0000100428167981 */ /* 0x000ee8000c1e1b00 */
[----:B------:R-:W0:Y:S01]  /*1630*/  LDG.E.64 R20, desc[UR4][R40.64+0x18] ;  /* 0x0000180428147981 */ /* 0x000e22000c1e1b00 */
[----:B-----5:R5:W-:Y:S08]  /*1640*/  F2I.F64.TRUNC R30, R14 ;  /* 0x0000000e001e7311 */ /* 0x020bf0000030d100 */
[----:B--2---:R2:W-:Y:S01]  /*1650*/  F2I.F64.TRUNC R27, R12 ;  /* 0x0000000c001b7311 */ /* 0x0045e2000030d100 */
[----:B-----5:R-:W5:Y:S04]  /*1660*/  LDG.E.64 R14, desc[UR4][R40.64+0x28] ;  /* 0x00002804280e7981 */ /* 0x020f68000c1e1b00 */
[----:B--2---:R-:W2:Y:S03]  /*1670*/  LDG.E.64 R12, desc[UR4][R40.64+0x20] ;  /* 0x00002004280c7981 */ /* 0x004ea6000c1e1b00 */
[----:B----4-:R4:W-:Y:S08]  /*1680*/  F2I.F64.TRUNC R37, R16 ;  /* 0x0000001000257311 */ /* 0x0109f0000030d100 */
[----:B---3--:R3:W-:Y:S01]  /*1690*/  F2I.F64.TRUNC R38, R18 ;  /* 0x0000001200267311 */ /* 0x0087e2000030d100 */
[----:B----4-:R-:W4:Y:S04]  /*16a0*/  LDG.E.64 R16, desc[UR4][R40.64+0x30] ;  /* 0x0000300428107981 */ /* 0x010f28000c1e1b00 */
[----:B---3--:R-:W3:Y:S03]  /*16b0*/  LDG.E.64 R18, desc[UR4][R40.64+0x38] ;  /* 0x0000380428127981 */ /* 0x008ee6000c1e1b00 */
[----:B------:R-:W1:Y:S08]  /*16c0*/  F2I.F64.TRUNC R24, R60 ;  /* 0x0000003c00187311 */ /* 0x000e70000030d100 */
[----:B------:R-:W-:Y:S08]  /*16d0*/  F2I.F64.TRUNC R55, R54 ;  /* 0x0000003600377311 */ /* 0x000ff0000030d100 */
[----:B------:R-:W1:Y:S08]  /*16e0*/  F2I.F64.TRUNC R48, R48 ;  /* 0x0000003000307311 */ /* 0x000e70000030d100 */
[----:B------:R-:W-:Y:S08]  /*16f0*/  F2I.F64.TRUNC R22, R22 ;  /* 0x0000001600167311 */ /* 0x000ff0000030d100 */
[----:B0-----:R-:W0:Y:S01]  /*1700*/  F2I.F64.TRUNC R21, R20 ;  /* 0x0000001400157311 */ /* 0x001e22000030d100 */
[----:B-1----:R-:W-:-:S07]  /*1710*/  IADD3 R24, PT, PT, R27, R24, R39 ;  /* 0x000000181b187210 */ /* 0x002fce0007ffe027 */
[----:B------:R-:W1:Y:S01]  /*1720*/  F2I.F64.TRUNC R51, R58 ;  /* 0x0000003a00337311 */ /* 0x000e62000030d100 */
[----:B------:R-:W-:-:S07]  /*1730*/  IADD3 R48, PT, PT, R48, R55, R36 ;  /* 0x0000003730307210 */ /* 0x000fce0007ffe024 */
[----:B------:R-:W-:Y:S01]  /*1740*/  F2I.F64.TRUNC R50, R56 ;  /* 0x0000003800327311 */ /* 0x000fe2000030d100 */
[----:B------:R-:W-:-:S07]  /*1750*/  IADD3 R24, PT, PT, R37, R30, R24 ;  /* 0x0000001e25187210 */ /* 0x000fce0007ffe018 */
[----:B------:R-:W1:Y:S01]  /*1760*/  F2I.F64.TRUNC R53, R52 ;  /* 0x0000003400357311 */ /* 0x000e62000030d100 */
[----:B0-----:R-:W-:Y:S02]  /*1770*/  IADD3 R27, PT, PT, R21, R22, R48 ;  /* 0x00000016151b7210 */ /* 0x001fe40007ffe030 */
[----:B-1----:R-:W-:Y:S01]  /*1780*/  IADD3 R24, PT, PT, R51, R38, R24 ;  /* 0x0000002633187210 */ /* 0x002fe20007ffe018 */
[----:B------:R-:W-:-:S03]  /*1790*/  VIADD R10, R10, 0x8 ;  /* 0x000000080a0a7836 */ /* 0x000fc60000000000 */
[----:B------:R-:W-:Y:S01]  /*17a0*/  IADD3 R39, PT, PT, R53, R50, R24 ;  /* 0x0000003235277210 */ /* 0x000fe20007ffe018 */
[----:B-----5:R-:W-:Y:S08]  /*17b0*/  F2I.F64.TRUNC R14, R14 ;  /* 0x0000000e000e7311 */ /* 0x020ff0000030d100 */
[----:B--2---:R-:W0:Y:S08]  /*17c0*/  F2I.F64.TRUNC R12, R12 ;  /* 0x0000000c000c7311 */ /* 0x004e30000030d100 */
[----:B----4-:R-:W-:Y:S08]  /*17d0*/  F2I.F64.TRUNC R16, R16 ;  /* 0x0000001000107311 */ /* 0x010ff0000030d100 */
[----:B---3--:R-:W1:Y:S01]  /*17e0*/  F2I.F64.TRUNC R18, R18 ;  /* 0x0000001200127311 */ /* 0x008e62000030d100 */
[----:B0-----:R-:W-:-:S04]  /*17f0*/  IADD3 R27, PT, PT, R14, R12, R27 ;  /* 0x0000000c0e1b7210 */ /* 0x001fc80007ffe01b */
[----:B-1----:R-:W-:-:S07]  /*1800*/  IADD3 R36, PT, PT, R18, R16, R27 ;  /* 0x0000001012247210 */ /* 0x002fce0007ffe01b */
.L_x_24:
[----:B------:R-:W-:Y:S05]  /*1810*/  BSYNC.RECONVERGENT B2 ;  /* 0x0000000000027941 */ /* 0x000fea0003800200 */
.L_x_23:
[----:B------:R-:W-:Y:S05]  /*1820*/  @!P1 BRA `(.L_x_19) ;  /* 0x00000004000c9947 */ /* 0x000fea0003800000 */
[----:B------:R-:W-:Y:S01]  /*1830*/  PRMT R12, R29, 0x9910, RZ ;  /* 0x000099101d0c7816 */ /* 0x000fe200000000ff */
[----:B------:R-:W-:Y:S04]  /*1840*/  BSSY.RECONVERGENT B2, `(.L_x_25) ;  /* 0x0000026000027945 */ /* 0x000fe80003800200 */
[----:B------:R-:W-:-:S04]  /*1850*/  IMAD R11, R11, R12, RZ ;  /* 0x0000000c0b0b7224 */ /* 0x000fc800078e02ff */
[----:B------:R-:W-:-:S05]  /*1860*/  IMAD.MOV R11, RZ, RZ, -R11 ;  /* 0x000000ffff0b7224 */ /* 0x000fca00078e0a0b */
[----:B------:R-:W-:-:S05]  /*1870*/  PRMT R11, R11, 0x7710, RZ ;  /* 0x000077100b0b7816 */ /* 0x000fca00000000ff */
[----:B------:R-:W-:-:S05]  /*1880*/  IMAD.IADD R0, R0, 0x1, R11 ;  /* 0x0000000100007824 */ /* 0x000fca00078e020b */
[----:B------:R-:W-:-:S04]  /*1890*/  LOP3.LUT R0, R0, 0xffff, RZ, 0xc0, !PT ;  /* 0x0000ffff00007812 */ /* 0x000fc800078ec0ff */
[C---:B------:R-:W-:Y:S02]  /*18a0*/  LOP3.LUT R11, R0.reuse, 0x7, RZ, 0xc0, !PT ;  /* 0x00000007000b7812 */ /* 0x040fe400078ec0ff */
[----:B------:R-:W-:-:S03]  /*18b0*/  LOP3.LUT R0, R0, 0x3, RZ, 0xc0, !PT ;  /* 0x0000000300007812 */ /* 0x000fc600078ec0ff */
[----:B------:R-:W-:Y:S01]  /*18c0*/  VIADD R11, R11, 0xffffffff ;  /* 0xffffffff0b0b7836 */ /* 0x000fe20000000000 */
[----:B------:R-:W-:-:S04]  /*18d0*/  ISETP.NE.AND P1, PT, R0, RZ, PT ;  /* 0x000000ff0000720c */ /* 0x000fc80003f25270 */
        /* <DEDUP_REMOVED lines=14> */
[----:B------:R-:W3:Y:S01]  /*19c0*/  LDG.E.64 R20, desc[UR4][R50.64+0x18] ;  /* 0x0000180432147981 */ /* 0x000ee2000c1e1b00 */
[----:B------:R-:W-:Y:S01]  /*19d0*/  VIADD R10, R10, 0x4 ;  /* 0x000000040a0a7836 */ /* 0x000fe20000000000 */
[----:B-----5:R-:W-:Y:S08]  /*19e0*/  F2I.F64.TRUNC R48, R48 ;  /* 0x0000003000307311 */ /* 0x020ff0000030d100 */
[----:B----4-:R-:W0:Y:S08]  /*19f0*/  F2I.F64.TRUNC R22, R22 ;  /* 0x0000001600167311 */ /* 0x010e30000030d100 */
[----:B--2---:R-:W-:Y:S08]  /*1a00*/  F2I.F64.TRUNC R41, R40 ;  /* 0x0000002800297311 */ /* 0x004ff0000030d100 */
[----:B---3--:R-:W2:Y:S08]  /*1a10*/  F2I.F64.TRUNC R16, R16 ;  /* 0x0000001000107311 */ /* 0x008eb0000030d100 */
[----:B------:R-:W-:Y:S08]  /*1a20*/  F2I.F64.TRUNC R12, R12 ;  /* 0x0000000c000c7311 */ /* 0x000ff0000030d100 */
[----:B------:R-:W3:Y:S08]  /*1a30*/  F2I.F64.TRUNC R14, R14 ;  /* 0x0000000e000e7311 */ /* 0x000ef0000030d100 */
[----:B------:R-:W-:Y:S08]  /*1a40*/  F2I.F64.TRUNC R19, R18 ;  /* 0x0000001200137311 */ /* 0x000ff0000030d100 */
[----:B------:R-:W4:Y:S01]  /*1a50*/  F2I.F64.TRUNC R20, R20 ;  /* 0x0000001400147311 */ /* 0x000f22000030d100 */
[----:B0-----:R-:W-:-:S02]  /*1a60*/  IADD3 R39, PT, PT, R22, R48, R39 ;  /* 0x0000003016277210 */ /* 0x001fc40007ffe027 */
[----:B--2---:R-:W-:Y:S02]  /*1a70*/  IADD3 R36, PT, PT, R16, R41, R36 ;  /* 0x0000002910247210 */ /* 0x004fe40007ffe024 */
[----:B---3--:R-:W-:Y:S02]  /*1a80*/  IADD3 R39, PT, PT, R14, R12, R39 ;  /* 0x0000000c0e277210 */ /* 0x008fe40007ffe027 */
[----:B----4-:R-:W-:-:S07]  /*1a90*/  IADD3 R36, PT, PT, R20, R19, R36 ;  /* 0x0000001314247210 */ /* 0x010fce0007ffe024 */
.L_x_26:
[----:B------:R-:W-:Y:S05]  /*1aa0*/  BSYNC.RECONVERGENT B2 ;  /* 0x0000000000027941 */ /* 0x000fea0003800200 */
.L_x_25:
[----:B------:R-:W-:Y:S05]  /*1ab0*/  @!P1 BRA `(.L_x_19) ;  /* 0x0000000000689947 */ /* 0x000fea0003800000 */
[----:B------:R-:W0:Y:S01]  /*1ac0*/  LDC.64 R12, c[0x0][0x3d8] ;  /* 0x0000f600ff0c7b82 */ /* 0x000e220000000a00 */
[----:B------:R-:W-:-:S07]  /*1ad0*/  IADD3 R11, PT, PT, R7, R10, RZ ;  /* 0x0000000a070b7210 */ /* 0x000fce0007ffe0ff */
[----:B------:R-:W4:Y:S01]  /*1ae0*/  LDC.64 R14, c[0x0][0x3c8] ;  /* 0x0000f200ff0e7b82 */ /* 0x000f220000000a00 */
[----:B0-----:R-:W-:-:S04]  /*1af0*/  IMAD.WIDE R12, R11, 0x8, R12 ;  /* 0x000000080b0c7825 */ /* 0x001fc800078e020c */
[----:B----4-:R-:W-:Y:S02]  /*1b00*/  IMAD.WIDE R10, R11, 0x8, R14 ;  /* 0x000000080b0a7825 */ /* 0x010fe400078e020e */
[----:B------:R-:W4:Y:S04]  /*1b10*/  LDG.E.64 R14, desc[UR4][R12.64] ;  /* 0x000000040c0e7981 */ /* 0x000f28000c1e1b00 */
[----:B------:R-:W5:Y:S01]  /*1b20*/  LDG.E.64 R16, desc[UR4][R10.64] ;  /* 0x000000040a107981 */ /* 0x000f62000c1e1b00 */
[----:B------:R-:W-:Y:S01]  /*1b30*/  ISETP.NE.AND P0, PT, R0, 0x1, PT ;  /* 0x000000010000780c */ /* 0x000fe20003f05270 */
[----:B----4-:R-:W0:Y:S08]  /*1b40*/  F2I.F64.TRUNC R14, R14 ;  /* 0x0000000e000e7311 */ /* 0x010e30000030d100 */
[----:B-----5:R-:W4:Y:S01]  /*1b50*/  F2I.F64.TRUNC R17, R16 ;  /* 0x0000001000117311 */ /* 0x020f22000030d100 */
[----:B0-----:R-:W-:-:S02]  /*1b60*/  IMAD.IADD R39, R39, 0x1, R14 ;  /* 0x0000000127277824 */ /* 0x001fc400078e020e */
[----:B----4-:R-:W-:Y:S01]  /*1b70*/  IMAD.IADD R36, R36, 0x1, R17 ;  /* 0x0000000124247824 */ /* 0x010fe200078e0211 */
[----:B------:R-:W-:Y:S06]  /*1b80*/  @!P0 BRA `(.L_x_19) ;  /* 0x0000000000348947 */ /* 0x000fec0003800000 */
[----:B------:R-:W-:Y:S01]  /*1b90*/  ISETP.NE.AND P0, PT, R0, 0x2, PT ;  /* 0x000000020000780c */ /* 0x000fe20003f05270 */
[----:B------:R-:W4:Y:S04]  /*1ba0*/  LDG.E.64 R18, desc[UR4][R12.64+0x8] ;  /* 0x000008040c127981 */ /* 0x000f28000c1e1b00 */
[----:B------:R-:W5:Y:S08]  /*1bb0*/  LDG.E.64 R16, desc[UR4][R10.64+0x8] ;  /* 0x000008040a107981 */ /* 0x000f70000c1e1b00 */
[----:B------:R-:W2:Y:S04]  /*1bc0*/  @P0 LDG.E.64 R20, desc[UR4][R12.64+0x10] ;  /* 0x000010040c140981 */ /* 0x000ea8000c1e1b00 */
[----:B------:R-:W3:Y:S01]  /*1bd0*/  @P0 LDG.E.64 R14, desc[UR4][R10.64+0x10] ;  /* 0x000010040a0e0981 */ /* 0x000ee2000c1e1b00 */
[----:B----4-:R-:W0:Y:S08]  /*1be0*/  F2I.F64.TRUNC R18, R18 ;  /* 0x0000001200127311 */ /* 0x010e30000030d100 */
[----:B-----5:R-:W4:Y:S08]  /*1bf0*/  F2I.F64.TRUNC R17, R16 ;  /* 0x0000001000117311 */ /* 0x020f30000030d100 */
[----:B--2---:R-:W2:Y:S08]  /*1c00*/  @P0 F2I.F64.TRUNC R20, R20 ;  /* 0x0000001400140311 */ /* 0x004eb0000030d100 */
[----:B---3--:R-:W3:Y:S01]  /*1c10*/  @P0 F2I.F64.TRUNC R15, R14 ;  /* 0x0000000e000f0311 */ /* 0x008ee2000030d100 */
[----:B0-----:R-:W-:-:S02]  /*1c20*/  IMAD.IADD R39, R39, 0x1, R18 ;  /* 0x0000000127277824 */ /* 0x001fc400078e0212 */
[----:B----4-:R-:W-:Y:S02]  /*1c30*/  IMAD.IADD R36, R36, 0x1, R17 ;  /* 0x0000000124247824 */ /* 0x010fe400078e0211 */
[----:B--2---:R-:W-:Y:S02]  /*1c40*/  @P0 IMAD.IADD R39, R39, 0x1, R20 ;  /* 0x0000000127270824 */ /* 0x004fe400078e0214 */
[----:B---3--:R-:W-:-:S07]  /*1c50*/  @P0 IMAD.IADD R36, R36, 0x1, R15 ;  /* 0x0000000124240824 */ /* 0x008fce00078e020f */
.L_x_19:
[----:B------:R-:W-:Y:S05]  /*1c60*/  BSYNC.RECONVERGENT B0 ;  /* 0x0000000000007941 */ /* 0x000fea0003800200 */
.L_x_18:
[----:B---3--:R-:W0:Y:S01]  /*1c70*/  MUFU.RCP64H R11, R35 ;  /* 0x00000023000b7308 */ /* 0x008e220000001800 */
[----:B------:R-:W-:Y:S01]  /*1c80*/  IMAD.MOV.U32 R10, RZ, RZ, 0x1 ;  /* 0x00000001ff0a7424 */ /* 0x000fe200078e00ff */
[----:B------:R-:W3:Y:S01]  /*1c90*/  LDCU UR6, c[0x0][0x3f8] ;  /* 0x00007f00ff0677ac */ /* 0x000ee20008000800 */
[C---:B------:R-:W-:Y:S01]  /*1ca0*/  IMAD.IADD R27, R36.reuse, 0x1, -R39 ;  /* 0x00000001241b7824 */ /* 0x040fe200078e0a27 */
[CC--:B------:R-:W-:Y:S01]  /*1cb0*/  ISETP.GE.AND P0, PT, R36.reuse, R39.reuse, PT ;  /* 0x000000272400720c */ /* 0x0c0fe20003f06270 */
[----:B------:R-:W-:Y:S01]  /*1cc0*/  BSSY.RECONVERGENT B2, `(.L_x_27) ;  /* 0x000001a000027945 */ /* 0x000fe20003800200 */
[----:B------:R-:W-:Y:S02]  /*1cd0*/  ISETP.GE.AND P1, PT, R39, R36, PT ;  /* 0x000000242700720c */ /* 0x000fe40003f26270 */
[CC--:B------:R-:W-:Y:S02]  /*1ce0*/  IADD3 R0, PT, PT, -R36.reuse, R39.reuse, RZ ;  /* 0x0000002724007210 */ /* 0x0c0fe40007ffe1ff */
[----:B------:R-:W-:-:S02]  /*1cf0*/  VIMNMX R24, PT, PT, R36, R39, PT ;  /* 0x0000002724187248 */ /* 0x000fc40003fe0100 */
[----:B------:R-:W-:Y:S02]  /*1d00*/  SEL R27, R27, RZ, P0 ;  /* 0x000000ff1b1b7207 */ /* 0x000fe40000000000 */
[----:B------:R-:W-:Y:S01]  /*1d10*/  SEL R0, R0, RZ, P1 ;  /* 0x000000ff00007207 */ /* 0x000fe20000800000 */
[----:B0-----:R-:W-:-:S08]  /*1d20*/  DFMA R12, -R34, R10, 1 ;  /* 0x3ff00000220c742b */ /* 0x001fd0000000010a */
[----:B------:R-:W-:-:S08]  /*1d30*/  DFMA R12, R12, R12, R12 ;  /* 0x0000000c0c0c722b */ /* 0x000fd0000000000c */
[----:B------:R-:W-:Y:S01]  /*1d40*/  DFMA R12, R10, R12, R10 ;  /* 0x0000000c0a0c722b */ /* 0x000fe2000000000a */
[----:B------:R-:W-:-:S04]  /*1d50*/  IADD3 R10, PT, PT, R27, R24, R0 ;  /* 0x000000181b0a7210 */ /* 0x000fc80007ffe000 */
[----:B---3--:R-:W-:-:S03]  /*1d60*/  IADD3 R22, PT, PT, -R10, UR6, RZ ;  /* 0x000000060a167c10 */ /* 0x008fc6000fffe1ff */
[----:B------:R-:W-:-:S03]  /*1d70*/  DFMA R10, -R34, R12, 1 ;  /* 0x3ff00000220a742b */ /* 0x000fc6000000010c */
[----:B------:R-:W0:Y:S05]  /*1d80*/  I2F.F64 R22, R22 ;  /* 0x0000001600167312 */ /* 0x000e2a0000201c00 */
[----:B------:R-:W-:-:S08]  /*1d90*/  DFMA R10, R12, R10, R12 ;  /* 0x0000000a0c0a722b */ /* 0x000fd0000000000c */
[----:B0-----:R-:W-:Y:S01]  /*1da0*/  DMUL R12, R22, R10 ;  /* 0x0000000a160c7228 */ /* 0x001fe20000000000 */
[----:B------:R-:W-:-:S07]  /*1db0*/  FSETP.GEU.AND P1, PT, |R23|, 6.5827683646048100446e-37, PT ;  /* 0x036000001700780b */ /* 0x000fce0003f2e200 */
[----:B------:R-:W-:-:S08]  /*1dc0*/  DFMA R14, -R34, R12, R22 ;  /* 0x0000000c220e722b */ /* 0x000fd00000000116 */
[----:B------:R-:W-:-:S10]  /*1dd0*/  DFMA R12, R10, R14, R12 ;  /* 0x0000000e0a0c722b */ /* 0x000fd4000000000c */
[----:B------:R-:W-:-:S05]  /*1de0*/  FFMA R10, RZ, R35, R13 ;  /* 0x00000023ff0a7223 */ /* 0x000fca000000000d */
[----:B------:R-:W-:-:S13]  /*1df0*/  FSETP.GT.AND P0, PT, |R10|, 1.469367938527859385e-39, PT ;  /* 0x001000000a00780b */ /* 0x000fda0003f04200 */
[----:B------:R-:W-:Y:S05]  /*1e00*/  @P0 BRA P1, `(.L_x_28) ;  /* 0x0000000000140947 */ /* 0x000fea0000800000 */
[----:B------:R-:W-:Y:S01]  /*1e10*/  IMAD.MOV.U32 R18, RZ, RZ, R34 ;  /* 0x000000ffff127224 */ /* 0x000fe200078e0022 */
[----:B------:R-:W-:Y:S01]  /*1e20*/  MOV R10, 0x1e50 ;  /* 0x00001e50000a7802 */ /* 0x000fe20000000f00 */
[----:B------:R-:W-:-:S07]  /*1e30*/  IMAD.MOV.U32 R19, RZ, RZ, R35 ;  /* 0x000000ffff137224 */ /* 0x000fce00078e0023 */
[----:B-12---:R-:W-:Y:S05]  /*1e40*/  CALL.REL.NOINC `($__internal_0_$__cuda_sm20_div_rn_f64_full) ;  /* 0x0000019000907944 */ /* 0x006fea0003c00000 */
[----:B------:R-:W-:-:S07]  /*1e50*/  IMAD.MOV.U32 R13, RZ, RZ, R11 ;  /* 0x000000ffff0d7224 */ /* 0x000fce00078e000b */
.L_x_28:
[----:B------:R-:W-:Y:S05]  /*1e60*/  BSYNC.RECONVERGENT B2 ;  /* 0x0000000000027941 */ /* 0x000fea0003800200 */
.L_x_27:
[----:B------:R-:W0:Y:S01]  /*1e70*/  MUFU.RCP64H R11, R35 ;  /* 0x00000023000b7308 */ /* 0x000e220000001800 */
[----:B------:R-:W-:Y:S01]  /*1e80*/  IMAD.MOV.U32 R10, RZ, RZ, 0x1 ;  /* 0x00000001ff0a7424 */ /* 0x000fe200078e00ff */
[----:B------:R-:W-:Y:S01]  /*1e90*/  BSSY.RECONVERGENT B2, `(.L_x_29) ;  /* 0x0000014000027945 */ /* 0x000fe20003800200 */
[----:B------:R-:W-:-:S05]  /*1ea0*/  DADD R46, R12, R46 ;  /* 0x000000000c2e7229 */ /* 0x000fca000000002e */
[----:B------:R-:W3:Y:S01]  /*1eb0*/  I2F.F64 R22, R27 ;  /* 0x0000001b00167312 */ /* 0x000ee20000201c00 */
[----:B0-----:R-:W-:Y:S01]  /*1ec0*/  DFMA R14, -R34, R10, 1 ;  /* 0x3ff00000220e742b */ /* 0x001fe2000000010a */
[----:B---3--:R-:W-:-:S07]  /*1ed0*/  FSETP.GEU.AND P1, PT, |R23|, 6.5827683646048100446e-37, PT ;  /* 0x036000001700780b */ /* 0x008fce0003f2e200 */
        /* <DEDUP_REMOVED lines=15> */
.L_x_30:
[----:B------:R-:W-:Y:S05]  /*1fd0*/  BSYNC.RECONVERGENT B2 ;  /* 0x0000000000027941 */ /* 0x000fea0003800200 */
.L_x_29:
        /* <DEDUP_REMOVED lines=17> */
[----:B------:R-:W-:Y:S01]  /*20f0*/  MOV R18, R34 ;  /* 0x0000002200127202 */ /* 0x000fe20000000f00 */
[----:B------:R-:W-:Y:S01]  /*2100*/  IMAD.MOV.U32 R19, RZ, RZ, R35 ;  /* 0x000000ffff137224 */ /* 0x000fe200078e0023 */
[----:B------:R-:W-:-:S07]  /*2110*/  MOV R10, 0x2130 ;  /* 0x00002130000a7802 */ /* 0x000fce0000000f00 */
[----:B-12---:R-:W-:Y:S05]  /*2120*/  CALL.REL.NOINC `($__internal_0_$__cuda_sm20_div_rn_f64_full) ;  /* 0x0000018c00d87944 */ /* 0x006fea0003c00000 */
[----:B------:R-:W-:-:S07]  /*2130*/  IMAD.MOV.U32 R13, RZ, RZ, R11 ;  /* 0x000000ffff0d7224 */ /* 0x000fce00078e000b */
.L_x_32:
[----:B------:R-:W-:Y:S05]  /*2140*/  BSYNC.RECONVERGENT B2 ;  /* 0x0000000000027941 */ /* 0x000fea0003800200 */
.L_x_31:
        /* <DEDUP_REMOVED lines=22> */
.L_x_34:
[----:B------:R-:W-:Y:S05]  /*22b0*/  BSYNC.RECONVERGENT B2 ;  /* 0x0000000000027941 */ /* 0x000fea0003800200 */
.L_x_33:
[----:B------:R-:W0:Y:S01]  /*22c0*/  LDCU UR6, c[0x0][0x404] ;  /* 0x00008080ff0677ac */ /* 0x000e220008000800 */
[----:B------:R-:W-:Y:S01]  /*22d0*/  VIADD R31, R31, 0x1 ;  /* 0x000000011f1f7836 */ /* 0x000fe20000000000 */
[----:B------:R-:W-:Y:S01]  /*22e0*/  DADD R32, R10, R32 ;  /* 0x000000000a207229 */ /* 0x000fe20000000020 */
[----:B------:R-:W-:Y:S01]  /*22f0*/  VIADD R28, R28, 0x1 ;  /* 0x000000011c1c7836 */ /* 0x000fe20000000000 */
[----:B------:R-:W-:Y:S02]  /*2300*/  IADD3 R29, PT, PT, R29, 0x1, RZ ;  /* 0x000000011d1d7810 */ /* 0x000fe40007ffe0ff */
[----:B------:R-:W-:Y:S01]  /*2310*/  ISETP.NE.AND P0, PT, R31, R2, PT ;  /* 0x000000021f00720c */ /* 0x000fe20003f05270 */
[----:B0-----:R-:W-:-:S12]  /*2320*/  VIADD R0, R26, UR6 ;  /* 0x000000061a007c36 */ /* 0x001fd80008000000 */
[----:B------:R-:W-:Y:S05]  /*2330*/  @P0 BRA `(.L_x_35) ;  /* 0xffffffe800880947 */ /* 0x000fea000383ffff */
.L_x_17:
[----:B------:R-:W-:Y:S05]  /*2340*/  BSYNC.RECONVERGENT B1 ;  /* 0x0000000000017941 */ /* 0x000fea0003800200 */
.L_x_16:
[----:B------:R-:W-:Y:S01]  /*2350*/  ISETP.GT.AND P0, PT, R6, R7, PT ;  /* 0x000000070600720c */ /* 0x000fe20003f04270 */
[----:B------:R-:W-:Y:S01]  /*2360*/  BSSY.RECONVERGENT B0, `(.L_x_36) ;  /* 0x0000080000007945 */ /* 0x000fe20003800200 */
[----:B------:R-:W-:-:S11]  /*2370*/  CS2R R22, SRZ ;  /* 0x0000000000167805 */ /* 0x000fd6000001ff00 */
[----:B------:R-:W-:Y:S05]  /*2380*/  @!P0 BRA `(.L_x_37) ;  /* 0x0000000400f48947 */ /* 0x000fea0003800000 */
[----:B------:R-:W3:Y:S01]  /*2390*/  LDCU UR6, c[0x0][0x400] ;  /* 0x00008000ff0677ac */ /* 0x000ee20008000800 */
[----:B0-----:R-:W-:Y:S01]  /*23a0*/  IMAD.IADD R11, R9, 0x1, -R6 ;  /* 0x00000001090b7824 */ /* 0x001fe200078e0a06 */
[----:B------:R-:W-:Y:S01]  /*23b0*/  LOP3.LUT R53, R5, 0xf, RZ, 0xc0, !PT ;  /* 0x0000000f05357812 */ /* 0x000fe200078ec0ff */
[----:B------:R-:W-:Y:S01]  /*23c0*/  BSSY.RECONVERGENT B1, `(.L_x_38) ;  /* 0x0000039000017945 */ /* 0x000fe20003800200 */
[----:B------:R-:W-:Y:S02]  /*23d0*/  IMAD.MOV.U32 R48, RZ, RZ, RZ ;  /* 0x000000ffff307224 */ /* 0x000fe400078e00ff */
[----:B------:R-:W-:Y:S01]  /*23e0*/  ISETP.NE.AND P1, PT, R53, RZ, PT ;  /* 0x000000ff3500720c */ /* 0x000fe20003f25270 */
[----:B------:R-:W-:Y:S02]  /*23f0*/  IMAD.MOV.U32 R24, RZ, RZ, R7 ;  /* 0x000000ffff187224 */ /* 0x000fe400078e0007 */
[----:B---3--:R-:W-:-:S05]  /*2400*/  IMAD R11, R8, UR6, R11 ;  /* 0x00000006080b7c24 */ /* 0x008fca000f8e020b */
[----:B------:R-:W-:-:S13]  /*2410*/  ISETP.GT.U32.AND P0, PT, R11, -0x10, PT ;  /* 0xfffffff00b00780c */ /* 0x000fda0003f04070 */
[----:B------:R-:W-:Y:S05]  /*2420*/  @P0 BRA `(.L_x_39) ;  /* 0x0000000000c80947 */ /* 0x000fea0003800000 */
[----:B------:R-:W-:Y:S01]  /*2430*/  LOP3.LUT R49, R5, 0xfffffff0, RZ, 0xc0, !PT ;  /* 0xfffffff005317812 */ /* 0x000fe200078ec0ff */
[----:B------:R-:W-:Y:S02]  /*2440*/  IMAD.MOV.U32 R48, RZ, RZ, RZ ;  /* 0x000000ffff307224 */ /* 0x000fe400078e00ff */
[----:B------:R-:W-:Y:S02]  /*2450*/  IMAD.MOV.U32 R24, RZ, RZ, R7 ;  /* 0x000000ffff187224 */ /* 0x000fe400078e0007 */
[----:B------:R-:W-:-:S07]  /*2460*/  IMAD.MOV.U32 R0, RZ, RZ, RZ ;  /* 0x000000ffff007224 */ /* 0x000fce00078e00ff */
.L_x_40:
[----:B------:R-:W0:Y:S02]  /*2470*/  LDC.64 R34, c[0x0][0x3d8] ;  /* 0x0000f600ff227b82 */ /* 0x000e240000000a00 */
[----:B0-----:R-:W-:-:S05]  /*2480*/  IMAD.WIDE R34, R24, 0x8, R34 ;  /* 0x0000000818227825 */ /* 0x001fca00078e0222 */
[----:B------:R-:W3:Y:S04]  /*2490*/  LDG.E.64 R10, desc[UR4][R34.64] ;  /* 0x00000004220a7981 */ /* 0x000ee8000c1e1b00 */
[----:B------:R-:W4:Y:S04]  /*24a0*/  LDG.E.64 R36, desc[UR4][R34.64+0x8] ;  /* 0x0000080422247981 */ /* 0x000f28000c1e1b00 */
[----:B------:R-:W5:Y:S04]  /*24b0*/  LDG.E.64 R40, desc[UR4][R34.64+0x10] ;  /* 0x0000100422287981 */ /* 0x000f68000c1e1b00 */
[----:B------:R-:W2:Y:S04]  /*24c0*/  LDG.E.64 R38, desc[UR4][R34.64+0x18] ;  /* 0x0000180422267981 */ /* 0x000ea8000c1e1b00 */
        /* <DEDUP_REMOVED lines=8> */
[----:B------:R-:W2:Y:S01]  /*2550*/  LDG.E.64 R12, desc[UR4][R34.64+0x60] ;  /* 0x00006004220c7981 */ /* 0x000ea2000c1e1b00 */
[----:B---3--:R0:W-:Y:S08]  /*2560*/  F2I.F64.TRUNC R52, R10 ;  /* 0x0000000a00347311 */ /* 0x0081f0000030d100 */
[----:B----4-:R3:W4:Y:S01]  /*2570*/  F2I.F64.TRUNC R51, R36 ;  /* 0x0000002400337311 */ /* 0x010722000030d100 */
[----:B0-----:R-:W4:Y:S07]  /*2580*/  LDG.E.64 R10, desc[UR4][R34.64+0x68] ;  /* 0x00006804220a7981 */ /* 0x001f2e000c1e1b00 */
[----:B-----5:R0:W-:Y:S01]  /*2590*/  F2I.F64.TRUNC R50, R40 ;  /* 0x0000002800327311 */ /* 0x0201e2000030d100 */
[----:B---3--:R-:W3:Y:S04]  /*25a0*/  LDG.E.64 R36, desc[UR4][R34.64+0x70] ;  /* 0x0000700422247981 */ /* 0x008ee8000c1e1b00 */
[----:B0-----:R-:W5:Y:S03]  /*25b0*/  LDG.E.64 R40, desc[UR4][R34.64+0x78] ;  /* 0x0000780422287981 */ /* 0x001f66000c1e1b00 */
[----:B--2---:R-:W0:Y:S01]  /*25c0*/  F2I.F64.TRUNC R39, R38 ;  /* 0x0000002600277311 */ /* 0x004e22000030d100 */
[----:B----4-:R-:W-:-:S07]  /*25d0*/  IADD3 R51, PT, PT, R51, R52, R48 ;  /* 0x0000003433337210 */ /* 0x010fce0007ffe030 */
[----:B------:R-:W-:Y:S08]  /*25e0*/  F2I.F64.TRUNC R30, R30 ;  /* 0x0000001e001e7311 */ /* 0x000ff0000030d100 */
[----:B------:R-:W2:Y:S01]  /*25f0*/  F2I.F64.TRUNC R29, R28 ;  /* 0x0000001c001d7311 */ /* 0x000ea2000030d100 */
[----:B0-----:R-:W-:-:S07]  /*2600*/  IADD3 R39, PT, PT, R39, R50, R51 ;  /* 0x0000003227277210 */ /* 0x001fce0007ffe033 */
[----:B------:R-:W-:Y:S08]  /*2610*/  F2I.F64.TRUNC R26, R26 ;  /* 0x0000001a001a7311 */ /* 0x000ff0000030d100 */
[----:B------:R-:W0:Y:S01]  /*2620*/  F2I.F64.TRUNC R23, R22 ;  /* 0x0000001600177311 */ /* 0x000e22000030d100 */
[----:B--2---:R-:W-:-:S07]  /*2630*/  IADD3 R29, PT, PT, R29, R30, R39 ;  /* 0x0000001e1d1d7210 */ /* 0x004fce0007ffe027 */
[----:B------:R-:W-:Y:S01]  /*2640*/  F2I.F64.TRUNC R20, R20 ;  /* 0x0000001400147311 */ /* 0x000fe2000030d100 */
[----:B------:R-:W-:-:S07]  /*2650*/  VIADD R0, R0, 0x10 ;  /* 0x0000001000007836 */ /* 0x000fce0000000000 */
[----:B------:R-:W2:Y:S01]  /*2660*/  F2I.F64.TRUNC R19, R18 ;  /* 0x0000001200137311 */ /* 0x000ea2000030d100 */
[----:B0-----:R-:W-:-:S07]  /*2670*/  IADD3 R23, PT, PT, R23, R26, R29 ;  /* 0x0000001a17177210 */ /* 0x001fce0007ffe01d */
[----:B------:R-:W-:Y:S08]  /*2680*/  F2I.F64.TRUNC R16, R16 ;  /* 0x0000001000107311 */ /* 0x000ff0000030d100 */
[----:B------:R-:W0:Y:S01]  /*2690*/  F2I.F64.TRUNC R14, R14 ;  /* 0x0000000e000e7311 */ /* 0x000e22000030d100 */
[----:B------:R-:W-:-:S07]  /*26a0*/  ISETP.NE.AND P0, PT, R0, R49, PT ;  /* 0x000000310000720c */ /* 0x000fce0003f05270 */
[----:B------:R-:W-:Y:S01]  /*26b0*/  F2I.F64.TRUNC R13, R12 ;  /* 0x0000000c000d7311 */ /* 0x000fe2000030d100 */
[----:B--2---:R-:W-:-:S04]  /*26c0*/  IADD3 R19, PT, PT, R19, R20, R23 ;  /* 0x0000001413137210 */ /* 0x004fc80007ffe017 */
[----:B0-----:R-:W-:Y:S02]  /*26d0*/  IADD3 R14, PT, PT, R14, R16, R19 ;  /* 0x000000100e0e7210 */ /* 0x001fe40007ffe013 */
[----:B------:R-:W-:Y:S01]  /*26e0*/  IADD3 R24, PT, PT, R24, 0x10, RZ ;  /* 0x0000001018187810 */ /* 0x000fe20007ffe0ff */
[----:B------:R-:W0:Y:S08]  /*26f0*/  F2I.F64.TRUNC R10, R10 ;  /* 0x0000000a000a7311 */ /* 0x000e30000030d100 */
[----:B---3--:R-:W-:Y:S08]  /*2700*/  F2I.F64.TRUNC R37, R36 ;  /* 0x0000002400257311 */ /* 0x008ff0000030d100 */
[----:B-----5:R-:W2:Y:S01]  /*2710*/  F2I.F64.TRUNC R40, R40 ;  /* 0x0000002800287311 */ /* 0x020ea2000030d100 */
[----:B0-----:R-:W-:-:S04]  /*2720*/  IADD3 R10, PT, PT, R10, R13, R14 ;  /* 0x0000000d0a0a7210 */ /* 0x001fc80007ffe00e */
[----:B--2---:R-:W-:Y:S01]  /*2730*/  IADD3 R48, PT, PT, R40, R37, R10 ;  /* 0x0000002528307210 */ /* 0x004fe20007ffe00a */
[----:B------:R-:W-:Y:S06]  /*2740*/  @P0 BRA `(.L_x_40) ;  /* 0xfffffffc00480947 */ /* 0x000fec000383ffff */
.L_x_39:
[----:B------:R-:W-:Y:S05]  /*2750*/  BSYNC.RECONVERGENT B1 ;  /* 0x0000000000017941 */ /* 0x000fea0003800200 */
.L_x_38:
[----:B------:R-:W-:Y:S04]  /*2760*/  BSSY.RECONVERGENT B1, `(.L_x_41) ;  /* 0x000003e000017945 */ /* 0x000fe80003800200 */
[----:B------:R-:W-:Y:S05]  /*2770*/  @!P1 BRA `(.L_x_42) ;  /* 0x0000000000f09947 */ /* 0x000fea0003800000 */
[----:B------:R-:W-:Y:S01]  /*2780*/  ISETP.GE.U32.AND P0, PT, R53, 0x8, PT ;  /* 0x000000083500780c */ /* 0x000fe20003f06070 */
[----:B------:R-:W-:Y:S01]  /*2790*/  BSSY.RECONVERGENT B2, `(.L_x_43) ;  /* 0x000001b000027945 */ /* 0x000fe20003800200 */
[----:B------:R-:W-:-:S04]  /*27a0*/  LOP3.LUT R0, R5, 0x7, RZ, 0xc0, !PT ;  /* 0x0000000705007812 */ /* 0x000fc800078ec0ff */
[----:B------:R-:W-:-:S07]  /*27b0*/  ISETP.NE.AND P1, PT, R0, RZ, PT ;  /* 0x000000ff0000720c */ /* 0x000fce0003f25270 */
[----:B------:R-:W-:Y:S06]  /*27c0*/  @!P0 BRA `(.L_x_44) ;  /* 0x00000000005c8947 */ /* 0x000fec0003800000 */
        /* <DEDUP_REMOVED lines=9> */
[----:B------:R-:W2:Y:S01]  /*2860*/  LDG.E.64 R18, desc[UR4][R22.64+0x38] ;  /* 0x0000380416127981 */ /* 0x000ea2000c1e1b00 */
[----:B------:R-:W-:Y:S01]  /*2870*/  VIADD R24, R24, 0x8 ;  /* 0x0000000818187836 */ /* 0x000fe20000000000 */
[----:B---3--:R-:W-:Y:S08]  /*2880*/  F2I.F64.TRUNC R27, R26 ;  /* 0x0000001a001b7311 */ /* 0x008ff0000030d100 */
[----:B----4-:R-:W0:Y:S08]  /*2890*/  F2I.F64.TRUNC R28, R28 ;  /* 0x0000001c001c7311 */ /* 0x010e30000030d100 */
[----:B-----5:R-:W-:Y:S01]  /*28a0*/  F2I.F64.TRUNC R21, R20 ;  /* 0x0000001400157311 */ /* 0x020fe2000030d100 */
[----:B0-----:R-:W-:-:S07]  /*28b0*/  IADD3 R48, PT, PT, R28, R27, R48 ;  /* 0x0000001b1c307210 */ /* 0x001fce0007ffe030 */
[----:B--2---:R-:W0:Y:S08]  /*28c0*/  F2I.F64.TRUNC R16, R16 ;  /* 0x0000001000107311 */ /* 0x004e30000030d100 */
[----:B------:R-:W-:Y:S01]  /*28d0*/  F2I.F64.TRUNC R15, R14 ;  /* 0x0000000e000f7311 */ /* 0x000fe2000030d100 */
[----:B0-----:R-:W-:-:S07]  /*28e0*/  IADD3 R48, PT, PT, R16, R21, R48 ;  /* 0x0000001510307210 */ /* 0x001fce0007ffe030 */
[----:B------:R-:W0:Y:S08]  /*28f0*/  F2I.F64.TRUNC R12, R12 ;  /* 0x0000000c000c7311 */ /* 0x000e30000030d100 */
[----:B------:R-:W-:Y:S01]  /*2900*/  F2I.F64.TRUNC R11, R10 ;  /* 0x0000000a000b7311 */ /* 0x000fe2000030d100 */
[----:B0-----:R-:W-:-:S07]  /*2910*/  IADD3 R48, PT, PT, R12, R15, R48 ;  /* 0x0000000f0c307210 */ /* 0x001fce0007ffe030 */
[----:B------:R-:W0:Y:S02]  /*2920*/  F2I.F64.TRUNC R18, R18 ;  /* 0x0000001200127311 */ /* 0x000e24000030d100 */
[----:B0-----:R-:W-:-:S07]  /*2930*/  IADD3 R48, PT, PT, R18, R11, R48 ;  /* 0x0000000b12307210 */ /* 0x001fce0007ffe030 */
.L_x_44:
[----:B------:R-:W-:Y:S05]  /*2940*/  BSYNC.RECONVERGENT B2 ;  /* 0x0000000000027941 */ /* 0x000fea0003800200 */
.L_x_43:
        /* <DEDUP_REMOVED lines=11> */
[----:B------:R-:W2:Y:S01]  /*2a00*/  LDG.E.64 R18, desc[UR4][R10.64+0x18] ;  /* 0x000018040a127981 */ /* 0x000ea2000c1e1b00 */
[----:B------:R-:W-:Y:S01]  /*2a10*/  VIADD R24, R24, 0x4 ;  /* 0x0000000418187836 */ /* 0x000fe20000000000 */
[----:B---3--:R-:W-:Y:S08]  /*2a20*/  F2I.F64.TRUNC R13, R12 ;  /* 0x0000000c000d7311 */ /* 0x008ff0000030d100 */
[----:B----4-:R-:W0:Y:S08]  /*2a30*/  F2I.F64.TRUNC R14, R14 ;  /* 0x0000000e000e7311 */ /* 0x010e30000030d100 */
[----:B-----5:R-:W-:Y:S01]  /*2a40*/  F2I.F64.TRUNC R17, R16 ;  /* 0x0000001000117311 */ /* 0x020fe2000030d100 */
[----:B0-----:R-:W-:-:S07]  /*2a50*/  IADD3 R48, PT, PT, R14, R13, R48 ;  /* 0x0000000d0e307210 */ /* 0x001fce0007ffe030 */
[----:B--2---:R-:W0:Y:S02]  /*2a60*/  F2I.F64.TRUNC R18, R18 ;  /* 0x0000001200127311 */ /* 0x004e24000030d100 */
[----:B0-----:R-:W-:-:S07]  /*2a70*/  IADD3 R48, PT, PT, R18, R17, R48 ;  /* 0x0000001112307210 */ /* 0x001fce0007ffe030 */
.L_x_46:
[----:B------:R-:W-:Y:S05]  /*2a80*/  BSYNC.RECONVERGENT B2 ;  /* 0x0000000000027941 */ /* 0x000fea0003800200 */
.L_x_45:
[----:B------:R-:W-:Y:S05]  /*2a90*/  @!P1 BRA `(.L_x_42) ;  /* 0x0000000000289947 */ /* 0x000fea0003800000 */
[----:B------:R-:W-:-:S07]  /*2aa0*/  IMAD.MOV.U32 R0, RZ, RZ, RZ ;  /* 0x000000ffff007224 */ /* 0x000fce00078e00ff */
.L_x_47:
[----:B------:R-:W0:Y:S02]  /*2ab0*/  LDC.64 R10, c[0x0][0x3d8] ;  /* 0x0000f600ff0a7b82 */ /* 0x000e240000000a00 */
[----:B0-----:R-:W-:-:S06]  /*2ac0*/  IMAD.WIDE R10, R24, 0x8, R10 ;  /* 0x00000008180a7825 */ /* 0x001fcc00078e020a */
[----:B------:R-:W3:Y:S01]  /*2ad0*/  LDG.E.64 R10, desc[UR4][R10.64] ;  /* 0x000000040a0a7981 */ /* 0x000ee2000c1e1b00 */
[----:B------:R-:W-:Y:S02]  /*2ae0*/  VIADD R0, R0, 0x1 ;  /* 0x0000000100007836 */ /* 0x000fe40000000000 */
[----:B------:R-:W-:-:S03]  /*2af0*/  VIADD R24, R24, 0x1 ;  /* 0x0000000118187836 */ /* 0x000fc60000000000 */
[----:B------:R-:W-:Y:S01]  /*2b00*/  ISETP.NE.AND P0, PT, R0, R21, PT ;  /* 0x000000150000720c */ /* 0x000fe20003f05270 */
[----:B---3--:R-:W0:Y:S02]  /*2b10*/  F2I.F64.TRUNC R13, R10 ;  /* 0x0000000a000d7311 */ /* 0x008e24000030d100 */
[----:B0-----:R-:W-:-:S10]  /*2b20*/  IMAD.IADD R48, R13, 0x1, R48 ;  /* 0x000000010d307824 */ /* 0x001fd400078e0230 */
[----:B------:R-:W-:Y:S05]  /*2b30*/  @P0 BRA `(.L_x_47) ;  /* 0xfffffffc00dc0947 */ /* 0x000fea000383ffff */
.L_x_42:
[----:B------:R-:W-:Y:S05]  /*2b40*/  BSYNC.RECONVERGENT B1 ;  /* 0x0000000000017941 */ /* 0x000fea0003800200 */
.L_x_41:
[----:B------:R3:W4:Y:S02]  /*2b50*/  I2F.F64 R22, R48 ;  /* 0x0000003000167312 */ /* 0x0007240000201c00 */
.L_x_37:
[----:B------:R-:W-:Y:S05]  /*2b60*/  BSYNC.RECONVERGENT B0 ;  /* 0x0000000000007941 */ /* 0x000fea0003800200 */
.L_x_36:
[----:B------:R-:W5:Y:S01]  /*2b70*/  LDCU UR6, c[0x0][0x3f8] ;  /* 0x00007f00ff0677ac */ /* 0x000f620008000800 */
[----:B------:R-:W-:Y:S01]  /*2b80*/  I2F.F64 R38, R2 ;  /* 0x0000000200267312 */ /* 0x000fe20000201c00 */
[----:B0-----:R-:W-:Y:S01]  /*2b90*/  IMAD.MOV.U32 R10, RZ, RZ, 0x1 ;  /* 0x00000001ff0a7424 */ /* 0x001fe200078e00ff */
[----:B----4-:R-:W-:Y:S01]  /*2ba0*/  FSETP.GEU.AND P1, PT, |R23|, 6.5827683646048100446e-37, PT ;  /* 0x036000001700780b */ /* 0x010fe20003f2e200 */
[----:B------:R-:W-:Y:S05]  /*2bb0*/  BSSY.RECONVERGENT B1, `(.L_x_48) ;  /* 0x0000015000017945 */ /* 0x000fea0003800200 */
[----:B-----5:R-:W0:Y:S02]  /*2bc0*/  I2F.F64 R36, UR6 ;  /* 0x0000000600247d12 */ /* 0x020e240008201c00 */
[----:B0-----:R-:W-:-:S06]  /*2bd0*/  DMUL R34, R38, R36 ;  /* 0x0000002426227228 */ /* 0x001fcc0000000000 */
[----:B------:R-:W0:Y:S02]  /*2be0*/  MUFU.RCP64H R11, R35 ;  /* 0x00000023000b7308 */ /* 0x000e240000001800 */
        /* <DEDUP_REMOVED lines=12> */
[----:B------:R-:W-:Y:S02]  /*2cb0*/  MOV R19, R35 ;  /* 0x0000002300137202 */ /* 0x000fe40000000f00 */
[----:B------:R-:W-:-:S07]  /*2cc0*/  MOV R10, 0x2ce0 ;  /* 0x00002ce0000a7802 */ /* 0x000fce0000000f00 */
[----:B-123--:R-:W-:Y:S05]  /*2cd0*/  CALL.REL.NOINC `($__internal_0_$__cuda_sm20_div_rn_f64_full) ;  /* 0x0000018000ec7944 */ /* 0x00efea0003c00000 */
[----:B------:R-:W-:Y:S02]  /*2ce0*/  IMAD.MOV.U32 R16, RZ, RZ, R12 ;  /* 0x000000ffff107224 */ /* 0x000fe400078e000c */
[----:B------:R-:W-:-:S07]  /*2cf0*/  IMAD.MOV.U32 R17, RZ, RZ, R11 ;  /* 0x000000ffff117224 */ /* 0x000fce00078e000b */
.L_x_49:
[----:B------:R-:W-:Y:S05]  /*2d00*/  BSYNC.RECONVERGENT B1 ;  /* 0x0000000000017941 */ /* 0x000fea0003800200 */
.L_x_48:
[----:B------:R-:W-:Y:S01]  /*2d10*/  DSETP.NEU.AND P0, PT, R16, 1, PT ;  /* 0x3ff000001000742a */ /* 0x000fe20003f0d000 */
[----:B------:R-:W-:Y:S01]  /*2d20*/  BSSY.RECONVERGENT B0, `(.L_x_50) ;  /* 0x00000bb000007945 */ /* 0x000fe20003800200 */
[----:B------:R-:W-:-:S04]  /*2d30*/  CS2R R26, SRZ ;  /* 0x00000000001a7805 */ /* 0x000fc8000001ff00 */
[----:B------:R-:W-:-:S14]  /*2d40*/  DSETP.EQ.OR P0, PT, R16, RZ, !P0 ;  /* 0x000000ff1000722a */ /* 0x000fdc0004702400 */
[----:B------:R-:W-:Y:S05]  /*2d50*/  @P0 BRA `(.L_x_51) ;  /* 0x0000000800dc0947 */ /* 0x000fea0003800000 */
[----:B------:R-:W-:Y:S01]  /*2d60*/  ISETP.GT.AND P0, PT, R17, 0xfffff, PT ;  /* 0x000fffff1100780c */ /* 0x000fe20003f04270 */
[----:B------:R-:W-:Y:S01]  /*2d70*/  IMAD.MOV.U32 R10, RZ, RZ, R16 ;  /* 0x000000ffff0a7224 */ /* 0x000fe200078e0010 */
[----:B------:R-:W-:Y:S01]  /*2d80*/  BSSY.RECONVERGENT B1, `(.L_x_52) ;  /* 0x0000053000017945 */ /* 0x000fe20003800200 */
[--C-:B------:R-:W-:Y:S02]  /*2d90*/  IMAD.MOV.U32 R11, RZ, RZ, R17.reuse ;  /* 0x000000ffff0b7224 */ /* 0x100fe400078e0011 */
[----:B------:R-:W-:Y:S02]  /*2da0*/  IMAD.MOV.U32 R0, RZ, RZ, R17 ;  /* 0x000000ffff007224 */ /* 0x000fe400078e0011 */
[----:B------:R-:W-:-:S06]  /*2db0*/  IMAD.MOV.U32 R21, RZ, RZ, -0x3ff ;  /* 0xfffffc01ff157424 */ /* 0x000fcc00078e00ff */
[----:B------:R-:W-:Y:S01]  /*2dc0*/  @!P0 DMUL R10, R16, 1.80143985094819840000e+16 ;  /* 0x43500000100a8828 */ /* 0x000fe20000000000 */
[----:B------:R-:W-:-:S09]  /*2dd0*/  @!P0 IMAD.MOV.U32 R21, RZ, RZ, -0x435 ;  /* 0xfffffbcbff158424 */ /* 0x000fd200078e00ff */
[----:B------:R-:W-:-:S04]  /*2de0*/  @!P0 IMAD.MOV.U32 R0, RZ, RZ, R11 ;  /* 0x000000ffff008224 */ /* 0x000fc800078e000b */
[----:B------:R-:W-:-:S05]  /*2df0*/  VIADD R12, R0, 0xffffffff ;  /* 0xffffffff000c7836 */ /* 0x000fca0000000000 */
[----:B------:R-:W-:Y:S02]  /*2e00*/  ISETP.GT.U32.AND P1, PT, R12, 0x7feffffe, PT ;  /* 0x7feffffe0c00780c */ /* 0x000fe40003f24070 */
[----:B------:R-:W-:Y:S01]  /*2e10*/  MOV R12, R16 ;  /* 0x00000010000c7202 */ /* 0x000fe20000000f00 */
[----:B------:R-:W-:-:S10]  /*2e20*/  @!P0 IMAD.MOV.U32 R12, RZ, RZ, R10 ;  /* 0x000000ffff0c8224 */ /* 0x000fd400078e000a */
[----:B------:R-:W-:Y:S05]  /*2e30*/  @P1 BRA `(.L_x_53) ;  /* 0x0000000400041947 */ /* 0x000fea0003800000 */
[----:B------:R-:W-:Y:S01]  /*2e40*/  LOP3.LUT R10, R0, 0xfffff, RZ, 0xc0, !PT ;  /* 0x000fffff000a7812 */ /* 0x000fe200078ec0ff */
[----:B------:R-:W-:Y:S01]  /*2e50*/  IMAD.MOV.U32 R26, RZ, RZ, -0x748574fc ;  /* 0x8b7a8b04ff1a7424 */ /* 0x000fe200078e00ff */
[----:B------:R-:W-:Y:S01]  /*2e60*/  UMOV UR6, 0x3ae80f1e ;  /* 0x3ae80f1e00067882 */ /* 0x000fe20000000000 */
[----:B------:R-:W-:Y:S01]  /*2e70*/  IMAD.MOV.U32 R27, RZ, RZ, 0x3ed0ee25 ;  /* 0x3ed0ee25ff1b7424 */ /* 0x000fe200078e00ff */
[----:B------:R-:W-:Y:S01]  /*2e80*/  LOP3.LUT R11, R10, 0x3ff00000, RZ, 0xfc, !PT ;  /* 0x3ff000000a0b7812 */ /* 0x000fe200078efcff */
[----:B------:R-:W-:Y:S01]  /*2e90*/  IMAD.MOV.U32 R10, RZ, RZ, R12 ;  /* 0x000000ffff0a7224 */ /* 0x000fe200078e000c */
[----:B------:R-:W-:Y:S01]  /*2ea0*/  UMOV UR7, 0x3eb1380b ;  /* 0x3eb1380b00077882 */ /* 0x000fe20000000000 */
[----:B------:R-:W-:Y:S01]  /*2eb0*/  IMAD.MOV.U32 R12, RZ, RZ, RZ ;  /* 0x000000ffff0c7224 */ /* 0x000fe200078e00ff */
[----:B------:R-:W-:Y:S01]  /*2ec0*/  ISETP.GE.U32.AND P0, PT, R11, 0x3ff6a09f, PT ;  /* 0x3ff6a09f0b00780c */ /* 0x000fe20003f06070 */
[----:B------:R-:W-:Y:S01]  /*2ed0*/  IMAD.MOV.U32 R29, RZ, RZ, 0x43300000 ;  /* 0x43300000ff1d7424 */ /* 0x000fe200078e00ff */
[----:B------:R-:W-:Y:S01]  /*2ee0*/  LEA.HI R28, R0, R21, RZ, 0xc ;  /* 0x00000015001c7211 */ /* 0x000fe200078f60ff */
[----:B------:R-:W-:Y:S01]  /*2ef0*/  UMOV UR8, 0x80000000 ;  /* 0x8000000000087882 */ /* 0x000fe20000000000 */
[----:B------:R-:W-:-:S09]  /*2f00*/  UMOV UR9, 0x43300000 ;  /* 0x4330000000097882 */ /* 0x000fd20000000000 */
[----:B------:R-:W-:Y:S01]  /*2f10*/  @P0 VIADD R13, R11, 0xfff00000 ;  /* 0xfff000000b0d0836 */ /* 0x000fe20000000000 */
[----:B------:R-:W-:-:S03]  /*2f20*/  @P0 IADD3 R28, PT, PT, R28, 0x1, RZ ;  /* 0x000000011c1c0810 */ /* 0x000fc60007ffe0ff */
[----:B------:R-:W-:Y:S01]  /*2f30*/  @P0 IMAD.MOV.U32 R11, RZ, RZ, R13 ;  /* 0x000000ffff0b0224 */ /* 0x000fe200078e000d */
[----:B------:R-:W-:-:S05]  /*2f40*/  LOP3.LUT R28, R28, 0x80000000, RZ, 0x3c, !PT ;  /* 0x800000001c1c7812 */ /* 0x000fca00078e3cff */
[C---:B------:R-:W-:Y:S02]  /*2f50*/  DADD R22, R10.reuse, 1 ;  /* 0x3ff000000a167429 */ /* 0x040fe40000000000 */
[----:B------:R-:W-:-:S04]  /*2f60*/  DADD R10, R10, -1 ;  /* 0xbff000000a0a7429 */ /* 0x000fc80000000000 */
[----:B------:R-:W0:Y:S02]  /*2f70*/  MUFU.RCP64H R13, R23 ;  /* 0x00000017000d7308 */ /* 0x000e240000001800 */
[----:B0-----:R-:W-:-:S08]  /*2f80*/  DFMA R14, -R22, R12, 1 ;  /* 0x3ff00000160e742b */ /* 0x001fd0000000010c */
[----:B------:R-:W-:-:S08]  /*2f90*/  DFMA R14, R14, R14, R14 ;  /* 0x0000000e0e0e722b */ /* 0x000fd0000000000e */
[----:B------:R-:W-:-:S08]  /*2fa0*/  DFMA R12, R12, R14, R12 ;  /* 0x0000000e0c0c722b */ /* 0x000fd0000000000c */
[----:B------:R-:W-:-:S08]  /*2fb0*/  DMUL R14, R10, R12 ;  /* 0x0000000c0a0e7228 */ /* 0x000fd00000000000 */
[----:B------:R-:W-:-:S08]  /*2fc0*/  DFMA R14, R10, R12, R14 ;  /* 0x0000000c0a0e722b */ /* 0x000fd0000000000e */
[----:B------:R-:W-:Y:S02]  /*2fd0*/  DMUL R18, R14, R14 ;  /* 0x0000000e0e127228 */ /* 0x000fe40000000000 */
[----:B------:R-:W-:-:S06]  /*2fe0*/  DADD R20, R10, -R14 ;  /* 0x000000000a147229 */ /* 0x000fcc000000080e */
[----:B------:R-:W-:Y:S01]  /*2ff0*/  DFMA R22, R18, UR6, R26 ;  /* 0x0000000612167c2b */ /* 0x000fe2000800001a */
[----:B------:R-:W-:Y:S01]  /*3000*/  UMOV UR6, 0x9f02676f ;  /* 0x9f02676f00067882 */ /* 0x000fe20000000000 */
[----:B------:R-:W-:Y:S01]  /*3010*/  UMOV UR7, 0x3ef3b266 ;  /* 0x3ef3b26600077882 */ /* 0x000fe20000000000 */
[----:B------:R-:W-:Y:S02]  /*3020*/  DADD R26, R20, R20 ;  /* 0x00000000141a7229 */ /* 0x000fe40000000014 */
[----:B------:R-:W-:Y:S01]  /*3030*/  DADD R20, R28, -UR8 ;  /* 0x800000081c147e29 */ /* 0x000fe20008000000 */
[----:B------:R-:W-:Y:S01]  /*3040*/  UMOV UR8, 0xfefa39ef ;  /* 0xfefa39ef00087882 */ /* 0x000fe20000000000 */
[----:B------:R-:W-:Y:S01]  /*3050*/  UMOV UR9, 0x3fe62e42 ;  /* 0x3fe62e4200097882 */ /* 0x000fe20000000000 */
[----:B------:R-:W-:Y:S01]  /*3060*/  DFMA R22, R18, R22, UR6 ;  /* 0x0000000612167e2b */ /* 0x000fe20008000016 */
[----:B------:R-:W-:Y:S01]  /*3070*/  UMOV UR6, 0xa9ab0956 ;  /* 0xa9ab095600067882 */ /* 0x000fe20000000000 */
[----:B------:R-:W-:Y:S01]  /*3080*/  UMOV UR7, 0x3f1745cb ;  /* 0x3f1745cb00077882 */ /* 0x000fe20000000000 */
[----:B------:R-:W-:-:S02]  /*3090*/  DFMA R28, R10, -R14, R26 ;  /* 0x8000000e0a1c722b */ /* 0x000fc4000000001a */
[----:B------:R-:W-:-:S03]  /*30a0*/  DFMA R10, R20, UR8, R14 ;  /* 0x00000008140a7c2b */ /* 0x000fc6000800000e */
[----:B------:R-:W-:Y:S01]  /*30b0*/  DFMA R22, R18, R22, UR6 ;  /* 0x0000000612167e2b */ /* 0x000fe20008000016 */
[----:B------:R-:W-:Y:S01]  /*30c0*/  UMOV UR6, 0x2d1b5154 ;  /* 0x2d1b515400067882 */ /* 0x000fe20000000000 */
[----:B------:R-:W-:Y:S01]  /*30d0*/  UMOV UR7, 0x3f3c71c7 ;  /* 0x3f3c71c700077882 */ /* 0x000fe20000000000 */
[----:B------:R-:W-:-:S05]  /*30e0*/  DMUL R28, R12, R28 ;  /* 0x0000001c0c1c7228 */ /* 0x000fca0000000000 */
[----:B------:R-:W-:Y:S01]  /*30f0*/  DFMA R22, R18, R22, UR6 ;  /* 0x0000000612167e2b */ /* 0x000fe20008000016 */
[----:B------:R-:W-:Y:S01]  /*3100*/  UMOV UR6, 0x923be72d ;  /* 0x923be72d00067882 */ /* 0x000fe20000000000 */
[----:B------:R-:W-:-:S06]  /*3110*/  UMOV UR7, 0x3f624924 ;  /* 0x3f62492400077882 */ /* 0x000fcc0000000000 */
        /* <DEDUP_REMOVED lines=8> */
[----:B------:R-:W-:Y:S02]  /*31a0*/  UMOV UR7, 0x3fe62e42 ;  /* 0x3fe62e4200077882 */ /* 0x000fe40000000000 */
[----:B------:R-:W-:Y:S01]  /*31b0*/  DFMA R22, R20, -UR6, R10 ;  /* 0x8000000614167c2b */ /* 0x000fe2000800000a */
[----:B------:R-:W-:Y:S01]  /*31c0*/  UMOV UR6, 0x3b39803f ;  /* 0x3b39803f00067882 */ /* 0x000fe20000000000 */
[----:B------:R-:W-:Y:S02]  /*31d0*/  UMOV UR7, 0x3c7abc9e ;  /* 0x3c7abc9e00077882 */ /* 0x000fe40000000000 */
[----:B------:R-:W-:-:S04]  /*31e0*/  DMUL R26, R18, R26 ;  /* 0x0000001a121a7228 */ /* 0x000fc80000000000 */
[----:B------:R-:W-:-:S04]  /*31f0*/  DADD R22, -R14, R22 ;  /* 0x000000000e167229 */ /* 0x000fc80000000116 */
[----:B------:R-:W-:-:S08]  /*3200*/  DFMA R26, R14, R26, R28 ;  /* 0x0000001a0e1a722b */ /* 0x000fd0000000001c */
[----:B------:R-:W-:-:S08]  /*3210*/  DADD R22, R26, -R22 ;  /* 0x000000001a167229 */ /* 0x000fd00000000816 */
[----:B------:R-:W-:-:S08]  /*3220*/  DFMA R22, R20, UR6, R22 ;  /* 0x0000000614167c2b */ /* 0x000fd00008000016 */
[----:B------:R-:W-:Y:S01]  /*3230*/  DADD R22, R10, R22 ;  /* 0x000000000a167229 */ /* 0x000fe20000000016 */
[----:B------:R-:W-:Y:S10]  /*3240*/  BRA `(.L_x_54) ;  /* 0x0000000000187947 */ /* 0x000ff40003800000 */
.L_x_53:
[----:B------:R-:W-:Y:S01]  /*3250*/  IMAD.MOV.U32 R12, RZ, RZ, 0x0 ;  /* 0x00000000ff0c7424 */ /* 0x000fe200078e00ff */
[----:B------:R-:W-:Y:S01]  /*3260*/  LOP3.LUT P0, RZ, R11, 0x7fffffff, RZ, 0xc0, !PT ;  /* 0x7fffffff0bff7812 */ /* 0x000fe2000780c0ff */
[----:B------:R-:W-:-:S06]  /*3270*/  IMAD.MOV.U32 R13, RZ, RZ, 0x7ff00000 ;  /* 0x7ff00000ff0d7424 */ /* 0x000fcc00078e00ff */
[----:B------:R-:W-:-:S10]  /*3280*/  DFMA R12, R10, R12, +INF ;  /* 0x7ff000000a0c742b */ /* 0x000fd4000000000c */
[----:B------:R-:W-:Y:S02]  /*3290*/  FSEL R22, R12, RZ, P0 ;  /* 0x000000ff0c167208 */ /* 0x000fe40000000000 */
[----:B------:R-:W-:-:S07]  /*32a0*/  FSEL R23, R13, -QNAN , P0 ;  /* 0xfff000000d177808 */ /* 0x000fce0000000000 */
.L_x_54:
[----:B------:R-:W-:Y:S05]  /*32b0*/  BSYNC.RECONVERGENT B1 ;  /* 0x0000000000017941 */ /* 0x000fea0003800200 */
.L_x_52:
[----:B------:R-:W-:Y:S01]  /*32c0*/  DADD R10, -R16, 1 ;  /* 0x3ff00000100a7429 */ /* 0x000fe20000000100 */
[----:B------:R-:W-:Y:S01]  /*32d0*/  IMAD.MOV.U32 R12, RZ, RZ, -0x25f2dc ;  /* 0xffda0d24ff0c7424 */ /* 0x000fe200078e00ff */
[----:B------:R-:W-:Y:S01]  /*32e0*/  MOV R15, 0x3ff71547 ;  /* 0x3ff71547000f7802 */ /* 0x000fe20000000f00 */
[----:B------:R-:W-:Y:S01]  /*32f0*/  IMAD.MOV.U32 R13, RZ, RZ, 0x3c7777d0 ;  /* 0x3c7777d0ff0d7424 */ /* 0x000fe200078e00ff */
[----:B------:R-:W-:Y:S01]  /*3300*/  BSSY.RECONVERGENT B1, `(.L_x_55) ;  /* 0x0000058000017945 */ /* 0x000fe20003800200 */
[----:B------:R-:W-:Y:S02]  /*3310*/  IMAD.MOV.U32 R14, RZ, RZ, 0x652b82fe ;  /* 0x652b82feff0e7424 */ /* 0x000fe400078e00ff */
[----:B------:R-:W-:Y:S02]  /*3320*/  IMAD.MOV.U32 R29, RZ, RZ, -0x3ff ;  /* 0xfffffc01ff1d7424 */ /* 0x000fe400078e00ff */
[----:B------:R-:W-:Y:S01]  /*3330*/  DMUL R20, R22, R12 ;  /* 0x0000000c16147228 */ /* 0x000fe20000000000 */
[----:B------:R-:W-:Y:S01]  /*3340*/  ISETP.GT.AND P0, PT, R11, 0xfffff, PT ;  /* 0x000fffff0b00780c */ /* 0x000fe20003f04270 */
[----:B------:R-:W-:-:S02]  /*3350*/  IMAD.MOV.U32 R18, RZ, RZ, R10 ;  /* 0x000000ffff127224 */ /* 0x000fc400078e000a */
[--C-:B------:R-:W-:Y:S02]  /*3360*/  IMAD.MOV.U32 R19, RZ, RZ, R11.reuse ;  /* 0x000000ffff137224 */ /* 0x100fe400078e000b */
[----:B------:R-:W-:Y:S02]  /*3370*/  IMAD.MOV.U32 R0, RZ, RZ, R11 ;  /* 0x000000ffff007224 */ /* 0x000fe400078e000b */
[----:B------:R-:W-:Y:S01]  /*3380*/  DFMA R20, R22, R14, R20 ;  /* 0x0000000e1614722b */ /* 0x000fe20000000014 */
[----:B------:R-:W-:-:S05]  /*3390*/  IMAD.MOV.U32 R40, RZ, RZ, R10 ;  /* 0x000000ffff287224 */ /* 0x000fca00078e000a */
[----:B------:R-:W-:Y:S01]  /*33a0*/  @!P0 DMUL R18, R10, 1.80143985094819840000e+16 ;  /* 0x435000000a128828 */ /* 0x000fe20000000000 */
[----:B------:R-:W-:Y:S01]  /*33b0*/  @!P0 IMAD.MOV.U32 R29, RZ, RZ, -0x435 ;  /* 0xfffffbcbff1d8424 */ /* 0x000fe200078e00ff */
[----:B------:R-:W-:-:S08]  /*33c0*/  DMUL R16, R20, R16 ;  /* 0x0000001014107228 */ /* 0x000fd00000000000 */
[----:B------:R-:W-:Y:S02]  /*33d0*/  @!P0 IMAD.MOV.U32 R0, RZ, RZ, R19 ;  /* 0x000000ffff008224 */ /* 0x000fe400078e0013 */
[----:B------:R-:W-:Y:S02]  /*33e0*/  @!P0 IMAD.MOV.U32 R40, RZ, RZ, R18 ;  /* 0x000000ffff288224 */ /* 0x000fe400078e0012 */
[----:B------:R-:W-:-:S05]  /*33f0*/  VIADD R22, R0, 0xffffffff ;  /* 0xffffffff00167836 */ /* 0x000fca0000000000 */
[----:B------:R-:W-:-:S13]  /*3400*/  ISETP.GT.U32.AND P1, PT, R22, 0x7feffffe, PT ;  /* 0x7feffffe1600780c */ /* 0x000fda0003f24070 */
[----:B------:R-:W-:Y:S05]  /*3410*/  @P1 BRA `(.L_x_56) ;  /* 0x0000000400001947 */ /* 0x000fea0003800000 */
[----:B------:R-:W-:Y:S01]  /*3420*/  LOP3.LUT R18, R0, 0xfffff, RZ, 0xc0, !PT ;  /* 0x000fffff00127812 */ /* 0x000fe200078ec0ff */
[----:B------:R-:W-:Y:S01]  /*3430*/  IMAD.MOV.U32 R26, RZ, RZ, -0x748574fc ;  /* 0x8b7a8b04ff1a7424 */ /* 0x000fe200078e00ff */
[----:B------:R-:W-:Y:S01]  /*3440*/  UMOV UR6, 0x3ae80f1e ;  /* 0x3ae80f1e00067882 */ /* 0x000fe20000000000 */
[----:B------:R-:W-:Y:S01]  /*3450*/  IMAD.MOV.U32 R27, RZ, RZ, 0x3ed0ee25 ;  /* 0x3ed0ee25ff1b7424 */ /* 0x000fe200078e00ff */
[----:B------:R-:W-:Y:S01]  /*3460*/  LOP3.LUT R41, R18, 0x3ff00000, RZ, 0xfc, !PT ;  /* 0x3ff0000012297812 */ /* 0x000fe200078efcff */
[----:B------:R-:W-:Y:S01]  /*3470*/  IMAD.MOV.U32 R18, RZ, RZ, RZ ;  /* 0x000000ffff127224 */ /* 0x000fe200078e00ff */
[----:B------:R-:W-:Y:S01]  /*3480*/  UMOV UR7, 0x3eb1380b ;  /* 0x3eb1380b00077882 */ /* 0x000fe20000000000 */
[----:B------:R-:W-:Y:S01]  /*3490*/  UMOV UR8, 0x80000000 ;  /* 0x8000000000087882 */ /* 0x000fe20000000000 */
[----:B------:R-:W-:Y:S01]  /*34a0*/  ISETP.GE.U32.AND P0, PT, R41, 0x3ff6a09f, PT ;  /* 0x3ff6a09f2900780c */ /* 0x000fe20003f06070 */
[----:B------:R-:W-:-:S12]  /*34b0*/  UMOV UR9, 0x43300000 ;  /* 0x4330000000097882 */ /* 0x000fd80000000000 */
[----:B------:R-:W-:-:S05]  /*34c0*/  @P0 VIADD R19, R41, 0xfff00000 ;  /* 0xfff0000029130836 */ /* 0x000fca0000000000 */
[----:B------:R-:W-:-:S06]  /*34d0*/  @P0 MOV R41, R19 ;  /* 0x0000001300290202 */ /* 0x000fcc0000000f00 */
[C---:B------:R-:W-:Y:S02]  /*34e0*/  DADD R30, R40.reuse, 1 ;  /* 0x3ff00000281e7429 */ /* 0x040fe40000000000 */
[----:B------:R-:W-:-:S04]  /*34f0*/  DADD R40, R40, -1 ;  /* 0xbff0000028287429 */ /* 0x000fc80000000000 */
[----:B------:R-:W0:Y:S02]  /*3500*/  MUFU.RCP64H R19, R31 ;  /* 0x0000001f00137308 */ /* 0x000e240000001800 */
[----:B0-----:R-:W-:Y:S01]  /*3510*/  DFMA R20, -R30, R18, 1 ;  /* 0x3ff000001e14742b */ /* 0x001fe20000000112 */
[----:B------:R-:W-:Y:S01]  /*3520*/  LEA.HI R30, R0, R29, RZ, 0xc ;  /* 0x0000001d001e7211 */ /* 0x000fe200078f60ff */
[----:B------:R-:W-:-:S04]  /*3530*/  IMAD.MOV.U32 R31, RZ, RZ, 0x43300000 ;  /* 0x43300000ff1f7424 */ /* 0x000fc800078e00ff */
[----:B------:R-:W-:Y:S02]  /*3540*/  @P0 VIADD R30, R30, 0x1 ;  /* 0x000000011e1e0836 */ /* 0x000fe40000000000 */
[----:B------:R-:W-:-:S03]  /*3550*/  DFMA R20, R20, R20, R20 ;  /* 0x000000141414722b */ /* 0x000fc60000000014 */
[----:B------:R-:W-:-:S05]  /*3560*/  LOP3.LUT R30, R30, 0x80000000, RZ, 0x3c, !PT ;  /* 0x800000001e1e7812 */ /* 0x000fca00078e3cff */
[----:B------:R-:W-:Y:S02]  /*3570*/  DFMA R18, R18, R20, R18 ;  /* 0x000000141212722b */ /* 0x000fe40000000012 */
[----:B------:R-:W-:Y:S01]  /*3580*/  DADD R30, R30, -UR8 ;  /* 0x800000081e1e7e29 */ /* 0x000fe20008000000 */
[----:B------:R-:W-:Y:S01]  /*3590*/  UMOV UR8, 0xfefa39ef ;  /* 0xfefa39ef00087882 */ /* 0x000fe20000000000 */
[----:B------:R-:W-:-:S04]  /*35a0*/  UMOV UR9, 0x3fe62e42 ;  /* 0x3fe62e4200097882 */ /* 0x000fc80000000000 */
[----:B------:R-:W-:-:S08]  /*35b0*/  DMUL R20, R40, R18 ;  /* 0x0000001228147228 */ /* 0x000fd00000000000 */
[----:B------:R-:W-:-:S08]  /*35c0*/  DFMA R20, R40, R18, R20 ;  /* 0x000000122814722b */ /* 0x000fd00000000014 */
[----:B------:R-:W-:Y:S02]  /*35d0*/  DMUL R22, R20, R20 ;  /* 0x0000001414167228 */ /* 0x000fe40000000000 */
[----:B------:R-:W-:-:S06]  /*35e0*/  DADD R28, R40, -R20 ;  /* 0x00000000281c7229 */ /* 0x000fcc0000000814 */
[----:B------:R-:W-:Y:S01]  /*35f0*/  DFMA R26, R22, UR6, R26 ;  /* 0x00000006161a7c2b */ /* 0x000fe2000800001a */
[----:B------:R-:W-:Y:S01]  /*3600*/  UMOV UR6, 0x9f02676f ;  /* 0x9f02676f00067882 */ /* 0x000fe20000000000 */
[----:B------:R-:W-:Y:S01]  /*3610*/  UMOV UR7, 0x3ef3b266 ;  /* 0x3ef3b26600077882 */ /* 0x000fe20000000000 */
[----:B------:R-:W-:-:S05]  /*3620*/  DADD R28, R28, R28 ;  /* 0x000000001c1c7229 */ /* 0x000fca000000001c */
[----:B------:R-:W-:Y:S01]  /*3630*/  DFMA R26, R22, R26, UR6 ;  /* 0x00000006161a7e2b */ /* 0x000fe2000800001a */
[----:B------:R-:W-:Y:S01]  /*3640*/  UMOV UR6, 0xa9ab0956 ;  /* 0xa9ab095600067882 */ /* 0x000fe20000000000 */
[----:B------:R-:W-:Y:S01]  /*3650*/  UMOV UR7, 0x3f1745cb ;  /* 0x3f1745cb00077882 */ /* 0x000fe20000000000 */
[----:B------:R-:W-:Y:S02]  /*3660*/  DFMA R40, R40, -R20, R28 ;  /* 0x800000142828722b */ /* 0x000fe4000000001c */
        /* <DEDUP_REMOVED lines=27> */
.L_x_56:
[----:B------:R-:W-:Y:S01]  /*3820*/  IMAD.MOV.U32 R20, RZ, RZ, 0x0 ;  /* 0x00000000ff147424 */ /* 0x000fe200078e00ff */
[----:B------:R-:W-:Y:S01]  /*3830*/  LOP3.LUT P0, RZ, R19, 0x7fffffff, RZ, 0xc0, !PT ;  /* 0x7fffffff13ff7812 */ /* 0x000fe2000780c0ff */
[----:B------:R-:W-:-:S06]  /*3840*/  IMAD.MOV.U32 R21, RZ, RZ, 0x7ff00000 ;  /* 0x7ff00000ff157424 */ /* 0x000fcc00078e00ff */
[----:B------:R-:W-:-:S10]  /*3850*/  DFMA R20, R18, R20, +INF ;  /* 0x7ff000001214742b */ /* 0x000fd40000000014 */
[----:B------:R-:W-:Y:S02]  /*3860*/  FSEL R18, R20, RZ, P0 ;  /* 0x000000ff14127208 */ /* 0x000fe40000000000 */
[----:B------:R-:W-:-:S07]  /*3870*/  FSEL R19, R21, -QNAN , P0 ;  /* 0xfff0000015137808 */ /* 0x000fce0000000000 */
.L_x_57:
[----:B------:R-:W-:Y:S05]  /*3880*/  BSYNC.RECONVERGENT B1 ;  /* 0x0000000000017941 */ /* 0x000fea0003800200 */
.L_x_55:
[----:B------:R-:W-:-:S08]  /*3890*/  DMUL R12, R18, R12 ;  /* 0x0000000c120c7228 */ /* 0x000fd00000000000 */
[----:B------:R-:W-:-:S08]  /*38a0*/  DFMA R12, R18, R14, R12 ;  /* 0x0000000e120c722b */ /* 0x000fd0000000000c */
[----:B------:R-:W-:-:S08]  /*38b0*/  DFMA R12, R10, R12, R16 ;  /* 0x0000000c0a0c722b */ /* 0x000fd00000000010 */
[----:B------:R-:W-:-:S11]  /*38c0*/  DADD R26, -RZ, -R12 ;  /* 0x00000000ff1a7229 */ /* 0x000fd6000000090c */
.L_x_51:
[----:B------:R-:W-:Y:S05]  /*38d0*/  BSYNC.RECONVERGENT B0 ;  /* 0x0000000000007941 */ /* 0x000fea0003800200 */
.L_x_50:
[----:B------:R-:W-:Y:S01]  /*38e0*/  ISETP.GT.AND P0, PT, R6, R7, PT ;  /* 0x000000070600720c */ /* 0x000fe20003f04270 */
[----:B------:R-:W-:Y:S01]  /*38f0*/  BSSY.RECONVERGENT B0, `(.L_x_58) ;  /* 0x0000080000007945 */ /* 0x000fe20003800200 */
[----:B------:R-:W-:-:S11]  /*3900*/  CS2R R22, SRZ ;  /* 0x0000000000167805 */ /* 0x000fd6000001ff00 */
[----:B------:R-:W-:Y:S05]  /*3910*/  @!P0 BRA `(.L_x_59) ;  /* 0x0000000400f48947 */ /* 0x000fea0003800000 */
[----:B------:R-:W0:Y:S01]  /*3920*/  LDCU UR6, c[0x0][0x400] ;  /* 0x00008000ff0677ac */ /* 0x000e220008000800 */
[----:B------:R-:W-:Y:S01]  /*3930*/  IMAD.IADD R11, R9, 0x1, -R6 ;  /* 0x00000001090b7824 */ /* 0x000fe200078e0a06 */
[----:B------:R-:W-:Y:S01]  /*3940*/  LOP3.LUT R0, R5, 0xf, RZ, 0xc0, !PT ;  /* 0x0000000f05007812 */ /* 0x000fe200078ec0ff */
[----:B------:R-:W-:Y:S01]  /*3950*/  BSSY.RECONVERGENT B1, `(.L_x_60) ;  /* 0x0000039000017945 */ /* 0x000fe20003800200 */
[----:B------:R-:W-:Y:S02]  /*3960*/  MOV R29, RZ ;  /* 0x000000ff001d7202 */ /* 0x000fe40000000f00 */
[----:B------:R-:W-:Y:S01]  /*3970*/  ISETP.NE.AND P1, PT, R0, RZ, PT ;  /* 0x000000ff0000720c */ /* 0x000fe20003f25270 */
[----:B0-----:R-:W-:-:S05]  /*3980*/  IMAD R11, R8, UR6, R11 ;  /* 0x00000006080b7c24 */ /* 0x001fca000f8e020b */
[----:B------:R-:W-:Y:S01]  /*3990*/  ISETP.GT.U32.AND P0, PT, R11, -0x10, PT ;  /* 0xfffffff00b00780c */ /* 0x000fe20003f04070 */
[----:B------:R-:W-:-:S12]  /*39a0*/  IMAD.MOV.U32 R11, RZ, RZ, R7 ;  /* 0x000000ffff0b7224 */ /* 0x000fd800078e0007 */
[----:B------:R-:W-:Y:S05]  /*39b0*/  @P0 BRA `(.L_x_61) ;  /* 0x0000000000c80947 */ /* 0x000fea0003800000 */
[----:B------:R-:W-:Y:S01]  /*39c0*/  LOP3.LUT R13, R5, 0xfffffff0, RZ, 0xc0, !PT ;  /* 0xfffffff0050d7812 */ /* 0x000fe200078ec0ff */
[----:B------:R-:W-:Y:S02]  /*39d0*/  IMAD.MOV.U32 R29, RZ, RZ, RZ ;  /* 0x000000ffff1d7224 */ /* 0x000fe400078e00ff */
[----:B------:R-:W-:Y:S02]  /*39e0*/  IMAD.MOV.U32 R11, RZ, RZ, R7 ;  /* 0x000000ffff0b7224 */ /* 0x000fe400078e0007 */
[----:B------:R-:W-:-:S07]  /*39f0*/  IMAD.MOV.U32 R10, RZ, RZ, RZ ;  /* 0x000000ffff0a7224 */ /* 0x000fce00078e00ff */
.L_x_62:
[----:B------:R-:W0:Y:S02]  /*3a00*/  LDC.64 R20, c[0x0][0x3c8] ;  /* 0x0000f200ff147b82 */ /* 0x000e240000000a00 */
        /* <DEDUP_REMOVED lines=14> */
[----:B-----5:R0:W-:Y:S08]  /*3af0*/  F2I.F64.TRUNC R49, R18 ;  /* 0x0000001200317311 */ /* 0x0201f0000030d100 */
[----:B--2---:R2:W-:Y:S01]  /*3b00*/  F2I.F64.TRUNC R41, R16 ;  /* 0x0000001000297311 */ /* 0x0045e2000030d100 */
[----:B0-----:R-:W5:Y:S04]  /*3b10*/  LDG.E.64 R18, desc[UR4][R20.64+0x60] ;  /* 0x0000600414127981 */ /* 0x001f68000c1e1b00 */
[----:B--2---:R-:W2:Y:S03]  /*3b20*/  LDG.E.64 R16, desc[UR4][R20.64+0x68] ;  /* 0x0000680414107981 */ /* 0x004ea6000c1e1b00 */
[----:B---3--:R0:W-:Y:S08]  /*3b30*/  F2I.F64.TRUNC R28, R22 ;  /* 0x00000016001c7311 */ /* 0x0081f0000030d100 */
[----:B------:R3:W-:Y:S01]  /*3b40*/  F2I.F64.TRUNC R40, R14 ;  /* 0x0000000e00287311 */ /* 0x0007e2000030d100 */
[----:B0-----:R-:W2:Y:S04]  /*3b50*/  LDG.E.64 R22, desc[UR4][R20.64+0x78] ;  /* 0x0000780414167981 */ /* 0x001ea8000c1e1b00 */
[----:B---3--:R-:W3:Y:S03]  /*3b60*/  LDG.E.64 R14, desc[UR4][R20.64+0x70] ;  /* 0x00007004140e7981 */ /* 0x008ee6000c1e1b00 */
[----:B------:R-:W0:Y:S08]  /*3b70*/  F2I.F64.TRUNC R24, R50 ;  /* 0x0000003200187311 */ /* 0x000e30000030d100 */
[----:B------:R-:W-:Y:S08]  /*3b80*/  F2I.F64.TRUNC R48, R60 ;  /* 0x0000003c00307311 */ /* 0x000ff0000030d100 */
[----:B------:R-:W1:Y:S01]  /*3b90*/  F2I.F64.TRUNC R51, R58 ;  /* 0x0000003a00337311 */ /* 0x000e62000030d100 */
[----:B0-----:R-:W-:-:S04]  /*3ba0*/  IADD3 R12, PT, PT, R24, R12, R29 ;  /* 0x0000000c180c7210 */ /* 0x001fc80007ffe01d */
[----:B------:R-:W-:-:S03]  /*3bb0*/  IADD3 R12, PT, PT, R49, R28, R12 ;  /* 0x0000001c310c7210 */ /* 0x000fc60007ffe00c */
[----:B------:R-:W-:Y:S01]  /*3bc0*/  F2I.F64.TRUNC R50, R56 ;  /* 0x0000003800327311 */ /* 0x000fe2000030d100 */
[----:B------:R-:W-:-:S07]  /*3bd0*/  IADD3 R12, PT, PT, R40, R41, R12 ;  /* 0x00000029280c7210 */ /* 0x000fce0007ffe00c */
[----:B------:R-:W0:Y:S01]  /*3be0*/  F2I.F64.TRUNC R53, R52 ;  /* 0x0000003400357311 */ /* 0x000e22000030d100 */
[----:B------:R-:W-:-:S07]  /*3bf0*/  VIADD R10, R10, 0x10 ;  /* 0x000000100a0a7836 */ /* 0x000fce0000000000 */
[----:B------:R-:W-:Y:S01]  /*3c00*/  F2I.F64.TRUNC R54, R54 ;  /* 0x0000003600367311 */ /* 0x000fe2000030d100 */
[----:B-1----:R-:W-:Y:S02]  /*3c10*/  IADD3 R12, PT, PT, R51, R48, R12 ;  /* 0x00000030330c7210 */ /* 0x002fe40007ffe00c */
[----:B------:R-:W-:Y:S02]  /*3c20*/  ISETP.NE.AND P0, PT, R10, R13, PT ;  /* 0x0000000d0a00720c */ /* 0x000fe40003f05270 */
[----:B0-----:R-:W-:Y:S01]  /*3c30*/  IADD3 R12, PT, PT, R53, R50, R12 ;  /* 0x00000032350c7210 */ /* 0x001fe20007ffe00c */
[----:B------:R-:W-:Y:S02]  /*3c40*/  VIADD R11, R11, 0x10 ;  /* 0x000000100b0b7836 */ /* 0x000fe40000000000 */
[----:B----4-:R-:W0:Y:S08]  /*3c50*/  F2I.F64.TRUNC R31, R30 ;  /* 0x0000001e001f7311 */ /* 0x010e30000030d100 */
[----:B-----5:R-:W-:Y:S08]  /*3c60*/  F2I.F64.TRUNC R18, R18 ;  /* 0x0000001200127311 */ /* 0x020ff0000030d100 */
[----:B--2---:R-:W1:Y:S01]  /*3c70*/  F2I.F64.TRUNC R16, R16 ;  /* 0x0000001000107311 */ /* 0x004e62000030d100 */
[----:B0-----:R-:W-:-:S07]  /*3c80*/  IADD3 R31, PT, PT, R31, R54, R12 ;  /* 0x000000361f1f7210 */ /* 0x001fce0007ffe00c */
[----:B------:R-:W-:Y:S08]  /*3c90*/  F2I.F64.TRUNC R22, R22 ;  /* 0x0000001600167311 */ /* 0x000ff0000030d100 */
[----:B---3--:R-:W0:Y:S01]  /*3ca0*/  F2I.F64.TRUNC R15, R14 ;  /* 0x0000000e000f7311 */ /* 0x008e22000030d100 */
[----:B-1----:R-:W-:-:S04]  /*3cb0*/  IADD3 R18, PT, PT, R16, R18, R31 ;  /* 0x0000001210127210 */ /* 0x002fc80007ffe01f */
[----:B0-----:R-:W-:Y:S01]  /*3cc0*/  IADD3 R29, PT, PT, R22, R15, R18 ;  /* 0x0000000f161d7210 */ /* 0x001fe20007ffe012 */
[----:B------:R-:W-:Y:S06]  /*3cd0*/  @P0 BRA `(.L_x_62) ;  /* 0xfffffffc00480947 */ /* 0x000fec000383ffff */
.L_x_61:
[----:B------:R-:W-:Y:S05]  /*3ce0*/  BSYNC.RECONVERGENT B1 ;  /* 0x0000000000017941 */ /* 0x000fea0003800200 */
.L_x_60:
[----:B------:R-:W-:Y:S04]  /*3cf0*/  BSSY.RECONVERGENT B1, `(.L_x_63) ;  /* 0x000003e000017945 */ /* 0x000fe80003800200 */
[----:B------:R-:W-:Y:S05]  /*3d00*/  @!P1 BRA `(.L_x_64) ;  /* 0x0000000000f09947 */ /* 0x000fea0003800000 */
[----:B------:R-:W-:Y:S01]  /*3d10*/  ISETP.GE.U32.AND P0, PT, R0, 0x8, PT ;  /* 0x000000080000780c */ /* 0x000fe20003f06070 */
[----:B------:R-:W-:Y:S01]  /*3d20*/  BSSY.RECONVERGENT B2, `(.L_x_65) ;  /* 0x000001b000027945 */ /* 0x000fe20003800200 */
[----:B------:R-:W-:-:S04]  /*3d30*/  LOP3.LUT R10, R5, 0x7, RZ, 0xc0, !PT ;  /* 0x00000007050a7812 */ /* 0x000fc800078ec0ff */
[----:B------:R-:W-:-:S07]  /*3d40*/  ISETP.NE.AND P1, PT, R10, RZ, PT ;  /* 0x000000ff0a00720c */ /* 0x000fce0003f25270 */
[----:B------:R-:W-:Y:S06]  /*3d50*/  @!P0 BRA `(.L_x_66) ;  /* 0x00000000005c8947 */ /* 0x000fec0003800000 */
[----:B---3--:R-:W0:Y:S02]  /*3d60*/  LDC.64 R48, c[0x0][0x3c8] ;  /* 0x0000f200ff307b82 */ /* 0x008e240000000a00 */
        /* <DEDUP_REMOVED lines=22> */
.L_x_66:
[----:B------:R-:W-:Y:S05]  /*3ed0*/  BSYNC.RECONVERGENT B2 ;  /* 0x0000000000027941 */ /* 0x000fea0003800200 */
.L_x_65:
        /* <DEDUP_REMOVED lines=8> */
[----:B------:R-:W4:Y:S04]  /*3f60*/  LDG.E.64 R18, desc[UR4][R16.64] ;  /* 0x0000000410127981 */ /* 0x000f28000c1e1b00 */
[----:B------:R-:W5:Y:S04]  /*3f70*/  LDG.E.64 R20, desc[UR4][R16.64+0x8] ;  /* 0x0000080410147981 */ /* 0x000f68000c1e1b00 */
[----:B------:R-:W2:Y:S04]  /*3f80*/  LDG.E.64 R12, desc[UR4][R16.64+0x10] ;  /* 0x00001004100c7981 */ /* 0x000ea8000c1e1b00 */
[----:B------:R-:W3:Y:S01]  /*3f90*/  LDG.E.64 R14, desc[UR4][R16.64+0x18] ;  /* 0x00001804100e7981 */ /* 0x000ee2000c1e1b00 */
[----:B------:R-:W-:Y:S01]  /*3fa0*/  VIADD R11, R11, 0x4 ;  /* 0x000000040b0b7836 */ /* 0x000fe20000000000 */
[----:B----4-:R-:W-:Y:S08]  /*3fb0*/  F2I.F64.TRUNC R18, R18 ;  /* 0x0000001200127311 */ /* 0x010ff0000030d100 */
[----:B-----5:R-:W0:Y:S08]  /*3fc0*/  F2I.F64.TRUNC R20, R20 ;  /* 0x0000001400147311 */ /* 0x020e30000030d100 */
[----:B--2---:R-:W-:Y:S01]  /*3fd0*/  F2I.F64.TRUNC R12, R12 ;  /* 0x0000000c000c7311 */ /* 0x004fe2000030d100 */
[----:B0-----:R-:W-:-:S07]  /*3fe0*/  IADD3 R29, PT, PT, R20, R18, R29 ;  /* 0x00000012141d7210 */ /* 0x001fce0007ffe01d */
[----:B---3--:R-:W0:Y:S02]  /*3ff0*/  F2I.F64.TRUNC R14, R14 ;  /* 0x0000000e000e7311 */ /* 0x008e24000030d100 */
[----:B0-----:R-:W-:-:S07]  /*4000*/  IADD3 R29, PT, PT, R14, R12, R29 ;  /* 0x0000000c0e1d7210 */ /* 0x001fce0007ffe01d */
.L_x_68:
[----:B------:R-:W-:Y:S05]  /*4010*/  BSYNC.RECONVERGENT B2 ;  /* 0x0000000000027941 */ /* 0x000fea0003800200 */
.L_x_67:
[----:B------:R-:W-:Y:S05]  /*4020*/  @!P1 BRA `(.L_x_64) ;  /* 0x0000000000289947 */ /* 0x000fea0003800000 */
[----:B------:R-:W-:-:S07]  /*4030*/  HFMA2 R15, -RZ, RZ, 0, 0 ;  /* 0x00000000ff0f7431 */ /* 0x000fce00000001ff */
.L_x_69:
[----:B------:R-:W0:Y:S02]  /*4040*/  LDC.64 R12, c[0x0][0x3c8] ;  /* 0x0000f200ff0c7b82 */ /* 0x000e240000000a00 */
[----:B0-----:R-:W-:-:S06]  /*4050*/  IMAD.WIDE R12, R11, 0x8, R12 ;  /* 0x000000080b0c7825 */ /* 0x001fcc00078e020c */
[----:B------:R-:W4:Y:S01]  /*4060*/  LDG.E.64 R12, desc[UR4][R12.64] ;  /* 0x000000040c0c7981 */ /* 0x000f22000c1e1b00 */
[----:B------:R-:W-:Y:S02]  /*4070*/  VIADD R15, R15, 0x1 ;  /* 0x000000010f0f7836 */ /* 0x000fe40000000000 */
[----:B------:R-:W-:-:S03]  /*4080*/  VIADD R11, R11, 0x1 ;  /* 0x000000010b0b7836 */ /* 0x000fc60000000000 */
[----:B------:R-:W-:Y:S01]  /*4090*/  ISETP.NE.AND P0, PT, R15, R0, PT ;  /* 0x000000000f00720c */ /* 0x000fe20003f05270 */
[----:B----4-:R-:W0:Y:S02]  /*40a0*/  F2I.F64.TRUNC R10, R12 ;  /* 0x0000000c000a7311 */ /* 0x010e24000030d100 */
[----:B0-----:R-:W-:-:S10]  /*40b0*/  IMAD.IADD R29, R10, 0x1, R29 ;  /* 0x000000010a1d7824 */ /* 0x001fd400078e021d */
[----:B------:R-:W-:Y:S05]  /*40c0*/  @P0 BRA `(.L_x_69) ;  /* 0xfffffffc00dc0947 */ /* 0x000fea000383ffff */
.L_x_64:
[----:B------:R-:W-:Y:S05]  /*40d0*/  BSYNC.RECONVERGENT B1 ;  /* 0x0000000000017941 */ /* 0x000fea0003800200 */
.L_x_63:
[----:B------:R0:W4:Y:S02]  /*40e0*/  I2F.F64 R22, R29 ;  /* 0x0000001d00167312 */ /* 0x0001240000201c00 */
.L_x_59:
[----:B------:R-:W-:Y:S05]  /*40f0*/  BSYNC.RECONVERGENT B0 ;  /* 0x0000000000007941 */ /* 0x000fea0003800200 */
.L_x_58:
[----:B------:R-:W5:Y:S01]  /*4100*/  MUFU.RCP64H R11, R35 ;  /* 0x00000023000b7308 */ /* 0x000f620000001800 */
[----:B------:R-:W-:Y:S01]  /*4110*/  IMAD.MOV.U32 R10, RZ, RZ, 0x1 ;  /* 0x00000001ff0a7424 */ /* 0x000fe200078e00ff */
[----:B----4-:R-:W-:Y:S01]  /*4120*/  FSETP.GEU.AND P1, PT, |R23|, 6.5827683646048100446e-37, PT ;  /* 0x036000001700780b */ /* 0x010fe20003f2e200 */
[----:B------:R-:W-:Y:S04]  /*4130*/  BSSY.RECONVERGENT B1, `(.L_x_70) ;  /* 0x0000012000017945 */ /* 0x000fe80003800200 */
[----:B-----5:R-:W-:-:S08]  /*4140*/  DFMA R12, -R34, R10, 1 ;  /* 0x3ff00000220c742b */ /* 0x020fd0000000010a */
        /* <DEDUP_REMOVED lines=13> */
[----:B0123--:R-:W-:Y:S05]  /*4220*/  CALL.REL.NOINC `($__internal_0_$__cuda_sm20_div_rn_f64_full) ;  /* 0x0000016c00987944 */ /* 0x00ffea0003c00000 */
[----:B------:R-:W-:Y:S02]  /*4230*/  IMAD.MOV.U32 R16, RZ, RZ, R12 ;  /* 0x000000ffff107224 */ /* 0x000fe400078e000c */
[----:B------:R-:W-:-:S07]  /*4240*/  IMAD.MOV.U32 R17, RZ, RZ, R11 ;  /* 0x000000ffff117224 */ /* 0x000fce00078e000b */
.L_x_71:
[----:B------:R-:W-:Y:S05]  /*4250*/  BSYNC.RECONVERGENT B1 ;  /* 0x0000000000017941 */ /* 0x000fea0003800200 */
.L_x_70:
[----:B------:R-:W-:Y:S01]  /*4260*/  DSETP.NEU.AND P0, PT, R16, 1, PT ;  /* 0x3ff000001000742a */ /* 0x000fe20003f0d000 */
[----:B------:R-:W-:Y:S01]  /*4270*/  BSSY.RECONVERGENT B0, `(.L_x_72) ;  /* 0x00000b8000007945 */ /* 0x000fe20003800200 */
[----:B------:R-:W-:-:S04]  /*4280*/  CS2R R10, SRZ ;  /* 0x00000000000a7805 */ /* 0x000fc8000001ff00 */
[----:B------:R-:W-:-:S14]  /*4290*/  DSETP.EQ.OR P0, PT, R16, RZ, !P0 ;  /* 0x000000ff1000722a */ /* 0x000fdc0004702400 */
[----:B------:R-:W-:Y:S05]  /*42a0*/  @P0 BRA `(.L_x_73) ;  /* 0x0000000800d00947 */ /* 0x000fea0003800000 */
[----:B------:R-:W-:Y:S01]  /*42b0*/  ISETP.GT.AND P0, PT, R17, 0xfffff, PT ;  /* 0x000fffff1100780c */ /* 0x000fe20003f04270 */
[--C-:B------:R-:W-:Y:S01]  /*42c0*/  IMAD.MOV.U32 R11, RZ, RZ, R17.reuse ;  /* 0x000000ffff0b7224 */ /* 0x100fe200078e0011 */
[----:B------:R-:W-:Y:S01]  /*42d0*/  MOV R10, R16 ;  /* 0x00000010000a7202 */ /* 0x000fe20000000f00 */
[----:B------:R-:W-:Y:S01]  /*42e0*/  IMAD.MOV.U32 R19, RZ, RZ, R17 ;  /* 0x000000ffff137224 */ /* 0x000fe200078e0011 */
[----:B------:R-:W-:Y:S01]  /*42f0*/  BSSY.RECONVERGENT B1, `(.L_x_74) ;  /* 0x0000050000017945 */ /* 0x000fe20003800200 */
[----:B------:R-:W-:-:S08]  /*4300*/  IMAD.MOV.U32 R28, RZ, RZ, R16 ;  /* 0x000000ffff1c7224 */ /* 0x000fd000078e0010 */
[----:B------:R-:W-:-:S10]  /*4310*/  @!P0 DMUL R10, R16, 1.80143985094819840000e+16 ;  /* 0x43500000100a8828 */ /* 0x000fd40000000000 */
[----:B------:R-:W-:Y:S02]  /*4320*/  @!P0 IMAD.MOV.U32 R19, RZ, RZ, R11 ;  /* 0x000000ffff138224 */ /* 0x000fe400078e000b */
[----:B------:R-:W-:Y:S02]  /*4330*/  @!P0 IMAD.MOV.U32 R28, RZ, RZ, R10 ;  /* 0x000000ffff1c8224 */ /* 0x000fe400078e000a */
[----:B------:R-:W-:-:S05]  /*4340*/  VIADD R0, R19, 0xffffffff ;  /* 0xffffffff13007836 */ /* 0x000fca0000000000 */
[----:B------:R-:W-:Y:S01]  /*4350*/  ISETP.GT.U32.AND P1, PT, R0, 0x7feffffe, PT ;  /* 0x7feffffe0000780c */ /* 0x000fe20003f24070 */
[----:B------:R-:W-:Y:S02]  /*4360*/  IMAD.MOV.U32 R0, RZ, RZ, -0x3ff ;  /* 0xfffffc01ff007424 */ /* 0x000fe400078e00ff */
[----:B------:R-:W-:-:S10]  /*4370*/  @!P0 IMAD.MOV.U32 R0, RZ, RZ, -0x435 ;  /* 0xfffffbcbff008424 */ /* 0x000fd400078e00ff */
[----:B------:R-:W-:Y:S05]  /*4380*/  @P1 BRA `(.L_x_75) ;  /* 0x0000000400001947 */ /* 0x000fea0003800000 */
[C---:B------:R-:W-:Y:S01]  /*4390*/  LOP3.LUT R10, R19.reuse, 0xfffff, RZ, 0xc0, !PT ;  /* 0x000fffff130a7812 */ /* 0x040fe200078ec0ff */
[----:B------:R-:W-:Y:S01]  /*43a0*/  IMAD.MOV.U32 R22, RZ, RZ, -0x748574fc ;  /* 0x8b7a8b04ff167424 */ /* 0x000fe200078e00ff */
[----:B------:R-:W-:Y:S01]  /*43b0*/  UMOV UR6, 0x3ae80f1e ;  /* 0x3ae80f1e00067882 */ /* 0x000fe20000000000 */
[----:B------:R-:W-:Y:S01]  /*43c0*/  IMAD.MOV.U32 R23, RZ, RZ, 0x3ed0ee25 ;  /* 0x3ed0ee25ff177424 */ /* 0x000fe200078e00ff */
[----:B0-----:R-:W-:Y:S01]  /*43d0*/  LOP3.LUT R29, R10, 0x3ff00000, RZ, 0xfc, !PT ;  /* 0x3ff000000a1d7812 */ /* 0x001fe200078efcff */
[----:B------:R-:W-:Y:S01]  /*43e0*/  IMAD.MOV.U32 R10, RZ, RZ, RZ ;  /* 0x000000ffff0a7224 */ /* 0x000fe200078e00ff */
[----:B------:R-:W-:Y:S01]  /*43f0*/  UMOV UR7, 0x3eb1380b ;  /* 0x3eb1380b00077882 */ /* 0x000fe20000000000 */
[----:B------:R-:W-:Y:S01]  /*4400*/  LEA.HI R0, R19, R0, RZ, 0xc ;  /* 0x0000000013007211 */ /* 0x000fe200078f60ff */
[----:B------:R-:W-:Y:S01]  /*4410*/  IMAD.MOV.U32 R19, RZ, RZ, 0x43300000 ;  /* 0x43300000ff137424 */ /* 0x000fe200078e00ff */
[----:B------:R-:W-:Y:S01]  /*4420*/  ISETP.GE.U32.AND P0, PT, R29, 0x3ff6a09f, PT ;  /* 0x3ff6a09f1d00780c */ /* 0x000fe20003f06070 */
[----:B------:R-:W-:Y:S01]  /*4430*/  UMOV UR8, 0x80000000 ;  /* 0x8000000000087882 */ /* 0x000fe20000000000 */
[----:B------:R-:W-:-:S11]  /*4440*/  UMOV UR9, 0x43300000 ;  /* 0x4330000000097882 */ /* 0x000fd60000000000 */
[----:B------:R-:W-:Y:S01]  /*4450*/  @P0 IADD3 R11, PT, PT, R29, -0x100000, RZ ;  /* 0xfff000001d0b0810 */ /* 0x000fe20007ffe0ff */
[----:B------:R-:W-:-:S04]  /*4460*/  @P0 VIADD R0, R0, 0x1 ;  /* 0x0000000100000836 */ /* 0x000fc80000000000 */
[----:B------:R-:W-:Y:S01]  /*4470*/  @P0 IMAD.MOV.U32 R29, RZ, RZ, R11 ;  /* 0x000000ffff1d0224 */ /* 0x000fe200078e000b */
[----:B------:R-:W-:-:S05]  /*4480*/  LOP3.LUT R18, R0, 0x80000000, RZ, 0x3c, !PT ;  /* 0x8000000000127812 */ /* 0x000fca00078e3cff */
[C---:B------:R-:W-:Y:S02]  /*4490*/  DADD R20, R28.reuse, 1 ;  /* 0x3ff000001c147429 */ /* 0x040fe40000000000 */
[----:B------:R-:W-:Y:S02]  /*44a0*/  DADD R28, R28, -1 ;  /* 0xbff000001c1c7429 */ /* 0x000fe40000000000 */
[----:B------:R-:W-:Y:S01]  /*44b0*/  DADD R18, R18, -UR8 ;  /* 0x8000000812127e29 */ /* 0x000fe20008000000 */
[----:B------:R-:W-:Y:S01]  /*44c0*/  UMOV UR8, 0xfefa39ef ;  /* 0xfefa39ef00087882 */ /* 0x000fe20000000000 */
[----:B------:R-:W0:Y:S01]  /*44d0*/  MUFU.RCP64H R11, R21 ;  /* 0x00000015000b7308 */ /* 0x000e220000001800 */
[----:B------:R-:W-:Y:S01]  /*44e0*/  UMOV UR9, 0x3fe62e42 ;  /* 0x3fe62e4200097882 */ /* 0x000fe20000000000 */
[----:B0-----:R-:W-:-:S08]  /*44f0*/  DFMA R12, -R20, R10, 1 ;  /* 0x3ff00000140c742b */ /* 0x001fd0000000010a */
[----:B------:R-:W-:-:S08]  /*4500*/  DFMA R12, R12, R12, R12 ;  /* 0x0000000c0c0c722b */ /* 0x000fd0000000000c */
[----:B------:R-:W-:-:S08]  /*4510*/  DFMA R10, R10, R12, R10 ;  /* 0x0000000c0a0a722b */ /* 0x000fd0000000000a */
[----:B------:R-:W-:-:S08]  /*4520*/  DMUL R12, R28, R10 ;  /* 0x0000000a1c0c7228 */ /* 0x000fd00000000000 */
[----:B------:R-:W-:-:S08]  /*4530*/  DFMA R12, R28, R10, R12 ;  /* 0x0000000a1c0c722b */ /* 0x000fd0000000000c */
[----:B------:R-:W-:-:S08]  /*4540*/  DMUL R14, R12, R12 ;  /* 0x0000000c0c0e7228 */ /* 0x000fd00000000000 */
[----:B------:R-:W-:Y:S01]  /*4550*/  DFMA R20, R14, UR6, R22 ;  /* 0x000000060e147c2b */ /* 0x000fe20008000016 */
[----:B------:R-:W-:Y:S01]  /*4560*/  UMOV UR6, 0x9f02676f ;  /* 0x9f02676f00067882 */ /* 0x000fe20000000000 */
[----:B------:R-:W-:Y:S01]  /*4570*/  UMOV UR7, 0x3ef3b266 ;  /* 0x3ef3b26600077882 */ /* 0x000fe20000000000 */
[----:B------:R-:W-:-:S05]  /*4580*/  DADD R22, R28, -R12 ;  /* 0x000000001c167229 */ /* 0x000fca000000080c */
[----:B------:R-:W-:Y:S01]  /*4590*/  DFMA R20, R14, R20, UR6 ;  /* 0x000000060e147e2b */ /* 0x000fe20008000014 */
        /* <DEDUP_REMOVED lines=31> */
.L_x_75:
[----:B------:R-:W-:Y:S01]  /*4790*/  IMAD.MOV.U32 R12, RZ, RZ, 0x0 ;  /* 0x00000000ff0c7424 */ /* 0x000fe200078e00ff */
[----:B------:R-:W-:Y:S01]  /*47a0*/  LOP3.LUT P0, RZ, R11, 0x7fffffff, RZ, 0xc0, !PT ;  /* 0x7fffffff0bff7812 */ /* 0x000fe2000780c0ff */
[----:B------:R-:W-:-:S06]  /*47b0*/  IMAD.MOV.U32 R13, RZ, RZ, 0x7ff00000 ;  /* 0x7ff00000ff0d7424 */ /* 0x000fcc00078e00ff */
[----:B------:R-:W-:-:S10]  /*47c0*/  DFMA R12, R10, R12, +INF ;  /* 0x7ff000000a0c742b */ /* 0x000fd4000000000c */
[----:B------:R-:W-:Y:S02]  /*47d0*/  FSEL R20, R12, RZ, P0 ;  /* 0x000000ff0c147208 */ /* 0x000fe40000000000 */
[----:B------:R-:W-:-:S07]  /*47e0*/  FSEL R21, R13, -QNAN , P0 ;  /* 0xfff000000d157808 */ /* 0x000fce0000000000 */
.L_x_76:
[----:B------:R-:W-:Y:S05]  /*47f0*/  BSYNC.RECONVERGENT B1 ;  /* 0x0000000000017941 */ /* 0x000fea0003800200 */
.L_x_74:
[----:B------:R-:W-:Y:S01]  /*4800*/  DADD R10, -R16, 1 ;  /* 0x3ff00000100a7429 */ /* 0x000fe20000000100 */
[----:B------:R-:W-:Y:S01]  /*4810*/  IMAD.MOV.U32 R12, RZ, RZ, -0x25f2dc ;  /* 0xffda0d24ff0c7424 */ /* 0x000fe200078e00ff */
[----:B------:R-:W-:Y:S01]  /*4820*/  BSSY.RECONVERGENT B1, `(.L_x_77) ;  /* 0x0000058000017945 */ /* 0x000fe20003800200 */
[----:B------:R-:W-:Y:S01]  /*4830*/  IMAD.MOV.U32 R13, RZ, RZ, 0x3c7777d0 ;  /* 0x3c7777d0ff0d7424 */ /* 0x000fe200078e00ff */
[----:B------:R-:W-:Y:S01]  /*4840*/  MOV R31, 0xfffffc01 ;  /* 0xfffffc01001f7802 */ /* 0x000fe20000000f00 */
[----:B------:R-:W-:Y:S02]  /*4850*/  IMAD.MOV.U32 R14, RZ, RZ, 0x652b82fe ;  /* 0x652b82feff0e7424 */ /* 0x000fe400078e00ff */
[----:B------:R-:W-:Y:S02]  /*4860*/  IMAD.MOV.U32 R15, RZ, RZ, 0x3ff71547 ;  /* 0x3ff71547ff0f7424 */ /* 0x000fe400078e00ff */
[----:B------:R-:W-:Y:S01]  /*4870*/  DMUL R22, R20, R12 ;  /* 0x0000000c14167228 */ /* 0x000fe20000000000 */
[----:B------:R-:W-:Y:S01]  /*4880*/  ISETP.GT.AND P0, PT, R11, 0xfffff, PT ;  /* 0x000fffff0b00780c */ /* 0x000fe20003f04270 */
[--C-:B------:R-:W-:Y:S01]  /*4890*/  IMAD.MOV.U32 R19, RZ, RZ, R11.reuse ;  /* 0x000000ffff137224 */ /* 0x100fe200078e000b */
[----:B------:R-:W-:Y:S01]  /*48a0*/  MOV R18, R10 ;  /* 0x0000000a00127202 */ /* 0x000fe20000000f00 */
[----:B------:R-:W-:-:S02]  /*48b0*/  IMAD.MOV.U32 R0, RZ, RZ, R11 ;  /* 0x000000ffff007224 */ /* 0x000fc400078e000b */
[----:B---3--:R-:W-:Y:S02]  /*48c0*/  IMAD.MOV.U32 R48, RZ, RZ, R10 ;  /* 0x000000ffff307224 */ /* 0x008fe400078e000a */
[----:B------:R-:W-:-:S06]  /*48d0*/  DFMA R22, R20, R14, R22 ;  /* 0x0000000e1416722b */ /* 0x000fcc0000000016 */
        /* <DEDUP_REMOVED lines=9> */
[----:B------:R-:W-:Y:S01]  /*4970*/  IMAD.MOV.U32 R40, RZ, RZ, RZ ;  /* 0x000000ffff287224 */ /* 0x000fe200078e00ff */
[----:B------:R-:W-:Y:S01]  /*4980*/  UMOV UR6, 0x3ae80f1e ;  /* 0x3ae80f1e00067882 */ /* 0x000fe20000000000 */
[----:B------:R-:W-:Y:S01]  /*4990*/  IMAD.MOV.U32 R22, RZ, RZ, -0x748574fc ;  /* 0x8b7a8b04ff167424 */ /* 0x000fe200078e00ff */
[----:B------:R-:W-:Y:S01]  /*49a0*/  LOP3.LUT R49, R18, 0x3ff00000, RZ, 0xfc, !PT ;  /* 0x3ff0000012317812 */ /* 0x000fe200078efcff */
[----:B------:R-:W-:Y:S01]  /*49b0*/  IMAD.MOV.U32 R23, RZ, RZ, 0x3ed0ee25 ;  /* 0x3ed0ee25ff177424 */ /* 0x000fe200078e00ff */
[----:B------:R-:W-:Y:S01]  /*49c0*/  UMOV UR7, 0x3eb1380b ;  /* 0x3eb1380b00077882 */ /* 0x000fe20000000000 */
[----:B------:R-:W-:Y:S02]  /*49d0*/  LEA.HI R31, R0, R31, RZ, 0xc ;  /* 0x0000001f001f7211 */ /* 0x000fe400078f60ff */
[----:B------:R-:W-:-:S13]  /*49e0*/  ISETP.GE.U32.AND P0, PT, R49, 0x3ff6a09f, PT ;  /* 0x3ff6a09f3100780c */ /* 0x000fda0003f06070 */
[----:B------:R-:W-:Y:S01]  /*49f0*/  @P0 VIADD R19, R49, 0xfff00000 ;  /* 0xfff0000031130836 */ /* 0x000fe20000000000 */
[----:B------:R-:W-:-:S03]  /*4a00*/  @P0 IADD3 R31, PT, PT, R31, 0x1, RZ ;  /* 0x000000011f1f0810 */ /* 0x000fc60007ffe0ff */
[----:B------:R-:W-:Y:S01]  /*4a10*/  @P0 IMAD.MOV.U32 R49, RZ, RZ, R19 ;  /* 0x000000ffff310224 */ /* 0x000fe200078e0013 */
[----:B------:R-:W-:Y:S01]  /*4a20*/  LOP3.LUT R30, R31, 0x80000000, RZ, 0x3c, !PT ;  /* 0x800000001f1e7812 */ /* 0x000fe200078e3cff */
[----:B------:R-:W-:-:S04]  /*4a30*/  IMAD.MOV.U32 R31, RZ, RZ, 0x43300000 ;  /* 0x43300000ff1f7424 */ /* 0x000fc800078e00ff */
[C---:B0-----:R-:W-:Y:S02]  /*4a40*/  DADD R28, R48.reuse, 1 ;  /* 0x3ff00000301c7429 */ /* 0x041fe40000000000 */
[----:B------:R-:W-:-:S04]  /*4a50*/  DADD R48, R48, -1 ;  /* 0xbff0000030307429 */ /* 0x000fc80000000000 */
[----:B------:R-:W0:Y:S02]  /*4a60*/  MUFU.RCP64H R41, R29 ;  /* 0x0000001d00297308 */ /* 0x000e240000001800 */
        /* <DEDUP_REMOVED lines=27> */
[----:B------:R-:W-:Y:S01]  /*4c20*/  DADD R30, R30, -UR6 ;  /* 0x800000061e1e7e29 */ /* 0x000fe20008000000 */
[----:B------:R-:W-:Y:S01]  /*4c30*/  UMOV UR6, 0x55555554 ;  /* 0x5555555400067882 */ /* 0x000fe20000000000 */
[----:B------:R-:W-:Y:S02]  /*4c40*/  UMOV UR7, 0x3fb55555 ;  /* 0x3fb5555500077882 */ /* 0x000fe40000000000 */
[----:B------:R-:W-:Y:S01]  /*4c50*/  DFMA R48, R20, R28, UR6 ;  /* 0x0000000614307e2b */ /* 0x000fe2000800001c */
[----:B------:R-:W-:Y:S01]  /*4c60*/  UMOV UR6, 0xfefa39ef ;  /* 0xfefa39ef00067882 */ /* 0x000fe20000000000 */
[----:B------:R-:W-:Y:S01]  /*4c70*/  UMOV UR7, 0x3fe62e42 ;  /* 0x3fe62e4200077882 */ /* 0x000fe20000000000 */
[----:B------:R-:W-:-:S02]  /*4c80*/  DMUL R22, R40, R22 ;  /* 0x0000001628167228 */ /* 0x000fc40000000000 */
[----:B------:R-:W-:-:S03]  /*4c90*/  DFMA R28, R30, UR6, R18 ;  /* 0x000000061e1c7c2b */ /* 0x000fc60008000012 */
[----:B------:R-:W-:-:S05]  /*4ca0*/  DMUL R48, R20, R48 ;  /* 0x0000003014307228 */ /* 0x000fca0000000000 */
[----:B------:R-:W-:Y:S01]  /*4cb0*/  DFMA R20, R30, -UR6, R28 ;  /* 0x800000061e147c2b */ /* 0x000fe2000800001c */
[----:B------:R-:W-:Y:S01]  /*4cc0*/  UMOV UR6, 0x3b39803f ;  /* 0x3b39803f00067882 */ /* 0x000fe20000000000 */
[----:B------:R-:W-:Y:S01]  /*4cd0*/  UMOV UR7, 0x3c7abc9e ;  /* 0x3c7abc9e00077882 */ /* 0x000fe20000000000 */
[----:B------:R-:W-:-:S05]  /*4ce0*/  DFMA R22, R18, R48, R22 ;  /* 0x000000301216722b */ /* 0x000fca0000000016 */
[----:B------:R-:W-:-:S08]  /*4cf0*/  DADD R20, -R18, R20 ;  /* 0x0000000012147229 */ /* 0x000fd00000000114 */
[----:B------:R-:W-:-:S08]  /*4d00*/  DADD R20, R22, -R20 ;  /* 0x0000000016147229 */ /* 0x000fd00000000814 */
[----:B------:R-:W-:-:S08]  /*4d10*/  DFMA R20, R30, UR6, R20 ;  /* 0x000000061e147c2b */ /* 0x000fd00008000014 */
[----:B------:R-:W-:Y:S01]  /*4d20*/  DADD R20, R28, R20 ;  /* 0x000000001c147229 */ /* 0x000fe20000000014 */
[----:B------:R-:W-:Y:S10]  /*4d30*/  BRA `(.L_x_79) ;  /* 0x0000000000187947 */ /* 0x000ff40003800000 */
.L_x_78:
[----:B------:R-:W-:Y:S01]  /*4d40*/  IMAD.MOV.U32 R20, RZ, RZ, 0x0 ;  /* 0x00000000ff147424 */ /* 0x000fe200078e00ff */
[----:B------:R-:W-:Y:S01]  /*4d50*/  LOP3.LUT P0, RZ, R19, 0x7fffffff, RZ, 0xc0, !PT ;  /* 0x7fffffff13ff7812 */ /* 0x000fe2000780c0ff */
[----:B------:R-:W-:-:S06]  /*4d60*/  IMAD.MOV.U32 R21, RZ, RZ, 0x7ff00000 ;  /* 0x7ff00000ff157424 */ /* 0x000fcc00078e00ff */
[----:B------:R-:W-:-:S10]  /*4d70*/  DFMA R20, R18, R20, +INF ;  /* 0x7ff000001214742b */ /* 0x000fd40000000014 */
[----:B------:R-:W-:Y:S02]  /*4d80*/  FSEL R20, R20, RZ, P0 ;  /* 0x000000ff14147208 */ /* 0x000fe40000000000 */
[----:B------:R-:W-:-:S07]  /*4d90*/  FSEL R21, R21, -QNAN , P0 ;  /* 0xfff0000015157808 */ /* 0x000fce0000000000 */
.L_x_79:
[----:B------:R-:W-:Y:S05]  /*4da0*/  BSYNC.RECONVERGENT B1 ;  /* 0x0000000000017941 */ /* 0x000fea0003800200 */
.L_x_77:
[----:B------:R-:W-:-:S08]  /*4db0*/  DMUL R12, R20, R12 ;  /* 0x0000000c140c7228 */ /* 0x000fd00000000000 */
[----:B------:R-:W-:-:S08]  /*4dc0*/  DFMA R12, R20, R14, R12 ;  /* 0x0000000e140c722b */ /* 0x000fd0000000000c */
[----:B------:R-:W-:-:S08]  /*4dd0*/  DFMA R10, R10, R12, R16 ;  /* 0x0000000c0a0a722b */ /* 0x000fd00000000010 */
[----:B------:R-:W-:-:S11]  /*4de0*/  DADD R10, -RZ, -R10 ;  /* 0x00000000ff0a7229 */ /* 0x000fd6000000090a */
.L_x_73:
[----:B------:R-:W-:Y:S05]  /*4df0*/  BSYNC.RECONVERGENT B0 ;  /* 0x0000000000007941 */ /* 0x000fea0003800200 */
.L_x_72:
[----:B------:R-:W-:Y:S01]  /*4e00*/  DSETP.NEU.AND P0, PT, R46, RZ, PT ;  /* 0x000000ff2e00722a */ /* 0x000fe20003f0d000 */
[----:B------:R-:W-:Y:S01]  /*4e10*/  BSSY.RECONVERGENT B0, `(.L_x_80) ;  /* 0x000005f000007945 */ /* 0x000fe20003800200 */
[----:B------:R-:W-:-:S12]  /*4e20*/  CS2R R12, SRZ ;  /* 0x00000000000c7805 */ /* 0x000fd8000001ff00 */
[----:B------:R-:W-:Y:S05]  /*4e30*/  @!P0 BRA `(.L_x_81) ;  /* 0x0000000400708947 */ /* 0x000fea0003800000 */
[----:B------:R-:W-:Y:S01]  /*4e40*/  ISETP.GT.AND P0, PT, R47, 0xfffff, PT ;  /* 0x000fffff2f00780c */ /* 0x000fe20003f04270 */
[--C-:B------:R-:W-:Y:S01]  /*4e50*/  IMAD.MOV.U32 R12, RZ, RZ, R46.reuse ;  /* 0x000000ffff0c7224 */ /* 0x100fe200078e002e */
[----:B------:R-:W-:Y:S01]  /*4e60*/  BSSY.RECONVERGENT B1, `(.L_x_82) ;  /* 0x0000052000017945 */ /* 0x000fe20003800200 */
[--C-:B------:R-:W-:Y:S02]  /*4e70*/  IMAD.MOV.U32 R13, RZ, RZ, R47.reuse ;  /* 0x000000ffff0d7224 */ /* 0x100fe400078e002f */
[----:B------:R-:W-:Y:S02]  /*4e80*/  IMAD.MOV.U32 R19, RZ, RZ, R47 ;  /* 0x000000ffff137224 */ /* 0x000fe400078e002f */
[----:B------:R-:W-:-:S06]  /*4e90*/  IMAD.MOV.U32 R28, RZ, RZ, R46 ;  /* 0x000000ffff1c7224 */ /* 0x000fcc00078e002e */
[----:B------:R-:W-:-:S10]  /*4ea0*/  @!P0 DMUL R12, R46, 1.80143985094819840000e+16 ;  /* 0x435000002e0c8828 */ /* 0x000fd40000000000 */
[----:B------:R-:W-:Y:S02]  /*4eb0*/  @!P0 IMAD.MOV.U32 R19, RZ, RZ, R13 ;  /* 0x000000ffff138224 */ /* 0x000fe400078e000d */
[----:B------:R-:W-:Y:S02]  /*4ec0*/  @!P0 IMAD.MOV.U32 R28, RZ, RZ, R12 ;  /* 0x000000ffff1c8224 */ /* 0x000fe400078e000c */
[----:B------:R-:W-:-:S05]  /*4ed0*/  VIADD R0, R19, 0xffffffff ;  /* 0xffffffff13007836 */ /* 0x000fca0000000000 */
[----:B------:R-:W-:Y:S02]  /*4ee0*/  ISETP.GT.U32.AND P1, PT, R0, 0x7feffffe, PT ;  /* 0x7feffffe0000780c */ /* 0x000fe40003f24070 */
[----:B------:R-:W-:Y:S01]  /*4ef0*/  MOV R0, 0xfffffc01 ;  /* 0xfffffc0100007802 */ /* 0x000fe20000000f00 */
        /* <DEDUP_REMOVED lines=14> */
[----:B------:R-:W-:Y:S01]  /*4fe0*/  @P0 VIADD R13, R29, 0xfff00000 ;  /* 0xfff000001d0d0836 */ /* 0x000fe20000000000 */
[----:B------:R-:W-:-:S03]  /*4ff0*/  @P0 IADD3 R0, PT, PT, R0, 0x1, RZ ;  /* 0x0000000100000810 */ /* 0x000fc60007ffe0ff */
        /* <DEDUP_REMOVED lines=50> */
.L_x_83:
[----:B------:R-:W-:Y:S01]  /*5320*/  IMAD.MOV.U32 R14, RZ, RZ, 0x0 ;  /* 0x00000000ff0e7424 */ /* 0x000fe200078e00ff */
[----:B------:R-:W-:Y:S01]  /*5330*/  LOP3.LUT P0, RZ, R13, 0x7fffffff, RZ, 0xc0, !PT ;  /* 0x7fffffff0dff7812 */ /* 0x000fe2000780c0ff */
[----:B------:R-:W-:-:S06]  /*5340*/  IMAD.MOV.U32 R15, RZ, RZ, 0x7ff00000 ;  /* 0x7ff00000ff0f7424 */ /* 0x000fcc00078e00ff */
[----:B------:R-:W-:-:S10]  /*5350*/  DFMA R14, R12, R14, +INF ;  /* 0x7ff000000c0e742b */ /* 0x000fd4000000000e */
[----:B------:R-:W-:Y:S02]  /*5360*/  FSEL R20, R14, RZ, P0 ;  /* 0x000000ff0e147208 */ /* 0x000fe40000000000 */
[----:B------:R-:W-:-:S07]  /*5370*/  FSEL R21, R15, -QNAN , P0 ;  /* 0xfff000000f157808 */ /* 0x000fce0000000000 */
.L_x_84:
[----:B------:R-:W-:Y:S05]  /*5380*/  BSYNC.RECONVERGENT B1 ;  /* 0x0000000000017941 */ /* 0x000fea0003800200 */
.L_x_82:
[----:B------:R-:W-:Y:S01]  /*5390*/  UMOV UR6, 0xffda0d24 ;  /* 0xffda0d2400067882 */ /* 0x000fe20000000000 */
[----:B------:R-:W-:Y:S02]  /*53a0*/  UMOV UR7, 0x3c7777d0 ;  /* 0x3c7777d000077882 */ /* 0x000fe40000000000 */
[----:B------:R-:W-:Y:S01]  /*53b0*/  DMUL R12, R20, UR6 ;  /* 0x00000006140c7c28 */ /* 0x000fe20008000000 */
[----:B------:R-:W-:Y:S01]  /*53c0*/  UMOV UR6, 0x652b82fe ;  /* 0x652b82fe00067882 */ /* 0x000fe20000000000 */
[----:B------:R-:W-:-:S06]  /*53d0*/  UMOV UR7, 0x3ff71547 ;  /* 0x3ff7154700077882 */ /* 0x000fcc0000000000 */
[----:B------:R-:W-:-:S08]  /*53e0*/  DFMA R12, R20, UR6, R12 ;  /* 0x00000006140c7c2b */ /* 0x000fd0000800000c */
[----:B------:R-:W-:-:S11]  /*53f0*/  DMUL R12, R12, R46 ;  /* 0x0000002e0c0c7228 */ /* 0x000fd60000000000 */
.L_x_81:
[----:B------:R-:W-:Y:S05]  /*5400*/  BSYNC.RECONVERGENT B0 ;  /* 0x0000000000007941 */ /* 0x000fea0003800200 */
.L_x_80:
        /* <DEDUP_REMOVED lines=21> */
[----:B0-----:R-:W-:Y:S01]  /*5560*/  IMAD.MOV.U32 R29, RZ, RZ, 0x3ed0ee25 ;  /* 0x3ed0ee25ff1d7424 */ /* 0x001fe200078e00ff */
[----:B------:R-:W-:Y:S01]  /*5570*/  LOP3.LUT R31, R14, 0x3ff00000, RZ, 0xfc, !PT ;  /* 0x3ff000000e1f7812 */ /* 0x000fe200078efcff */
        /* <DEDUP_REMOVED lines=59> */
.L_x_88:
[----:B------:R-:W-:Y:S01]  /*5930*/  IMAD.MOV.U32 R16, RZ, RZ, 0x0 ;  /* 0x00000000ff107424 */ /* 0x000fe200078e00ff */
[----:B------:R-:W-:Y:S01]  /*5940*/  LOP3.LUT P0, RZ, R15, 0x7fffffff, RZ, 0xc0, !PT ;  /* 0x7fffffff0fff7812 */ /* 0x000fe2000780c0ff */
[----:B------:R-:W-:-:S06]  /*5950*/  IMAD.MOV.U32 R17, RZ, RZ, 0x7ff00000 ;  /* 0x7ff00000ff117424 */ /* 0x000fcc00078e00ff */
[----:B------:R-:W-:-:S10]  /*5960*/  DFMA R16, R14, R16, +INF ;  /* 0x7ff000000e10742b */ /* 0x000fd40000000010 */
[----:B------:R-:W-:Y:S02]  /*5970*/  FSEL R22, R16, RZ, P0 ;  /* 0x000000ff10167208 */ /* 0x000fe40000000000 */
[----:B------:R-:W-:-:S07]  /*5980*/  FSEL R23, R17, -QNAN , P0 ;  /* 0xfff0000011177808 */ /* 0x000fce0000000000 */
.L_x_89:
[----:B------:R-:W-:Y:S05]  /*5990*/  BSYNC.RECONVERGENT B1 ;  /* 0x0000000000017941 */ /* 0x000fea0003800200 */
.L_x_87:
[----:B------:R-:W-:Y:S01]  /*59a0*/  UMOV UR6, 0xffda0d24 ;  /* 0xffda0d2400067882 */ /* 0x000fe20000000000 */
[----:B------:R-:W-:Y:S02]  /*59b0*/  UMOV UR7, 0x3c7777d0 ;  /* 0x3c7777d000077882 */ /* 0x000fe40000000000 */
[----:B------:R-:W-:Y:S01]  /*59c0*/  DMUL R14, R22, UR6 ;  /* 0x00000006160e7c28 */ /* 0x000fe20008000000 */
[----:B------:R-:W-:Y:S01]  /*59d0*/  UMOV UR6, 0x652b82fe ;  /* 0x652b82fe00067882 */ /* 0x000fe20000000000 */
[----:B------:R-:W-:-:S06]  /*59e0*/  UMOV UR7, 0x3ff71547 ;  /* 0x3ff7154700077882 */ /* 0x000fcc0000000000 */
[----:B------:R-:W-:-:S08]  /*59f0*/  DFMA R14, R22, UR6, R14 ;  /* 0x00000006160e7c2b */ /* 0x000fd0000800000e */
[----:B------:R-:W-:-:S11]  /*5a00*/  DMUL R14, R14, R44 ;  /* 0x0000002c0e0e7228 */ /* 0x000fd60000000000 */
.L_x_86:
[----:B------:R-:W-:Y:S05]  /*5a10*/  BSYNC.RECONVERGENT B0 ;  /* 0x0000000000007941 */ /* 0x000fea0003800200 */
.L_x_85:
        /* <DEDUP_REMOVED lines=34> */
[C---:B0-----:R-:W-:Y:S02]  /*5c40*/  DADD R28, R40.reuse, 1 ;  /* 0x3ff00000281c7429 */ /* 0x041fe40000000000 */
        /* <DEDUP_REMOVED lines=47> */
.L_x_93:
[----:B------:R-:W-:Y:S01]  /*5f40*/  IMAD.MOV.U32 R18, RZ, RZ, 0x0 ;  /* 0x00000000ff127424 */ /* 0x000fe200078e00ff */
[----:B------:R-:W-:Y:S01]  /*5f50*/  LOP3.LUT P0, RZ, R17, 0x7fffffff, RZ, 0xc0, !PT ;  /* 0x7fffffff11ff7812 */ /* 0x000fe2000780c0ff */
[----:B------:R-:W-:-:S06]  /*5f60*/  IMAD.MOV.U32 R19, RZ, RZ, 0x7ff00000 ;  /* 0x7ff00000ff137424 */ /* 0x000fcc00078e00ff */
[----:B------:R-:W-:-:S10]  /*5f70*/  DFMA R18, R16, R18, +INF ;  /* 0x7ff000001012742b */ /* 0x000fd40000000012 */
[----:B------:R-:W-:Y:S02]  /*5f80*/  FSEL R28, R18, RZ, P0 ;  /* 0x000000ff121c7208 */ /* 0x000fe40000000000 */
[----:B0-----:R-:W-:-:S07]  /*5f90*/  FSEL R29, R19, -QNAN , P0 ;  /* 0xfff00000131d7808 */ /* 0x001fce0000000000 */
.L_x_94:
[----:B------:R-:W-:Y:S05]  /*5fa0*/  BSYNC.RECONVERGENT B1 ;  /* 0x0000000000017941 */ /* 0x000fea0003800200 */
.L_x_92:
[----:B------:R-:W-:Y:S01]  /*5fb0*/  UMOV UR6, 0xffda0d24 ;  /* 0xffda0d2400067882 */ /* 0x000fe20000000000 */
[----:B------:R-:W-:Y:S02]  /*5fc0*/  UMOV UR7, 0x3c7777d0 ;  /* 0x3c7777d000077882 */ /* 0x000fe40000000000 */
[----:B------:R-:W-:Y:S01]  /*5fd0*/  DMUL R16, R28, UR6 ;  /* 0x000000061c107c28 */ /* 0x000fe20008000000 */
[----:B------:R-:W-:Y:S01]  /*5fe0*/  UMOV UR6, 0x652b82fe ;  /* 0x652b82fe00067882 */ /* 0x000fe20000000000 */
[----:B------:R-:W-:-:S06]  /*5ff0*/  UMOV UR7, 0x3ff71547 ;  /* 0x3ff7154700077882 */ /* 0x000fcc0000000000 */
[----:B------:R-:W-:-:S08]  /*6000*/  DFMA R16, R28, UR6, R16 ;  /* 0x000000061c107c2b */ /* 0x000fd00008000010 */
[----:B------:R-:W-:-:S11]  /*6010*/  DMUL R16, R16, R42 ;  /* 0x0000002a10107228 */ /* 0x000fd60000000000 */
.L_x_91:
[----:B------:R-:W-:Y:S05]  /*6020*/  BSYNC.RECONVERGENT B0 ;  /* 0x0000000000007941 */ /* 0x000fea0003800200 */
.L_x_90:
        /* <DEDUP_REMOVED lines=8> */
[----:B0-----:R-:W-:Y:S02]  /*60b0*/  IMAD.MOV.U32 R29, RZ, RZ, R33 ;  /* 0x000000ffff1d7224 */ /* 0x001fe400078e0021 */
        /* <DEDUP_REMOVED lines=73> */
.L_x_98:
[----:B------:R-:W-:Y:S01]  /*6550*/  IMAD.MOV.U32 R20, RZ, RZ, 0x0 ;  /* 0x00000000ff147424 */ /* 0x000fe200078e00ff */
[----:B------:R-:W-:Y:S01]  /*6560*/  LOP3.LUT P0, RZ, R19, 0x7fffffff, RZ, 0xc0, !PT ;  /* 0x7fffffff13ff7812 */ /* 0x000fe2000780c0ff */
[----:B------:R-:W-:-:S06]  /*6570*/  IMAD.MOV.U32 R21, RZ, RZ, 0x7ff00000 ;  /* 0x7ff00000ff157424 */ /* 0x000fcc00078e00ff */
[----:B------:R-:W-:-:S10]  /*6580*/  DFMA R20, R18, R20, +INF ;  /* 0x7ff000001214742b */ /* 0x000fd40000000014 */
[----:B------:R-:W-:Y:S02]  /*6590*/  FSEL R30, R20, RZ, P0 ;  /* 0x000000ff141e7208 */ /* 0x000fe40000000000 */
[----:B------:R-:W-:-:S07]  /*65a0*/  FSEL R31, R21, -QNAN , P0 ;  /* 0xfff00000151f7808 */ /* 0x000fce0000000000 */
.L_x_99:
[----:B------:R-:W-:Y:S05]  /*65b0*/  BSYNC.RECONVERGENT B1 ;  /* 0x0000000000017941 */ /* 0x000fea0003800200 */
.L_x_97:
[----:B------:R-:W-:Y:S01]  /*65c0*/  UMOV UR6, 0xffda0d24 ;  /* 0xffda0d2400067882 */ /* 0x000fe20000000000 */
[----:B------:R-:W-:Y:S02]  /*65d0*/  UMOV UR7, 0x3c7777d0 ;  /* 0x3c7777d000077882 */ /* 0x000fe40000000000 */
[----:B------:R-:W-:Y:S01]  /*65e0*/  DMUL R18, R30, UR6 ;  /* 0x000000061e127c28 */ /* 0x000fe20008000000 */
[----:B------:R-:W-:Y:S01]  /*65f0*/  UMOV UR6, 0x652b82fe ;  /* 0x652b82fe00067882 */ /* 0x000fe20000000000 */
[----:B------:R-:W-:-:S06]  /*6600*/  UMOV UR7, 0x3ff71547 ;  /* 0x3ff7154700077882 */ /* 0x000fcc0000000000 */
[----:B------:R-:W-:-:S08]  /*6610*/  DFMA R18, R30, UR6, R18 ;  /* 0x000000061e127c2b */ /* 0x000fd00008000012 */
[----:B------:R-:W-:-:S11]  /*6620*/  DMUL R18, R18, R32 ;  /* 0x0000002012127228 */ /* 0x000fd60000000000 */
.L_x_96:
[----:B------:R-:W-:Y:S05]  /*6630*/  BSYNC.RECONVERGENT B0 ;  /* 0x0000000000007941 */ /* 0x000fea0003800200 */
.L_x_95:
[----:B------:R-:W-:Y:S01]  /*6640*/  DADD R12, R14, R12 ;  /* 0x000000000e0c7229 */ /* 0x000fe2000000000c */
[----:B------:R-:W4:Y:S01]  /*6650*/  LDCU UR6, c[0x0][0x410] ;  /* 0x00008200ff0677ac */ /* 0x000f220008000800 */
[----:B------:R-:W5:Y:S01]  /*6660*/  LDC.64 R14, c[0x0][0x380] ;  /* 0x0000e000ff0e7b82 */ /* 0x000f620000000a00 */
[----:B------:R-:W-:Y:S01]  /*6670*/  DADD R10, R10, R26 ;  /* 0x000000000a0a7229 */ /* 0x000fe2000000001a */
[----:B------:R-:W-:Y:S01]  /*6680*/  ISETP.GE.AND P0, PT, R2, 0x1, PT ;  /* 0x000000010200780c */ /* 0x000fe20003f06270 */
[----:B------:R-:W-:Y:S01]  /*6690*/  BSSY.RECONVERGENT B1, `(.L_x_100) ;  /* 0x0000178000017945 */ /* 0x000fe20003800200 */
[----:B---3--:R-:W-:Y:S02]  /*66a0*/  CS2R R48, SRZ ;  /* 0x0000000000307805 */ /* 0x008fe4000001ff00 */
[----:B------:R-:W-:Y:S01]  /*66b0*/  CS2R R46, SRZ ;  /* 0x00000000002e7805 */ /* 0x000fe2000001ff00 */
[----:B------:R-:W-:Y:S01]  /*66c0*/  DADD R12, R12, R16 ;  /* 0x000000000c0c7229 */ /* 0x000fe20000000010 */
[----:B------:R-:W-:-:S02]  /*66d0*/  CS2R R44, SRZ ;  /* 0x00000000002c7805 */ /* 0x000fc4000001ff00 */
[----:B------:R-:W-:-:S05]  /*66e0*/  CS2R R42, SRZ ;  /* 0x00000000002a7805 */ /* 0x000fca000001ff00 */
[----:B------:R-:W-:Y:S01]  /*66f0*/  DADD R12, R12, R18 ;  /* 0x000000000c0c7229 */ /* 0x000fe20000000012 */
[----:B----4-:R-:W-:-:S07]  /*6700*/  IMAD R0, R25, UR6, R8 ;  /* 0x0000000619007c24 */ /* 0x010fce000f8e0208 */
[----:B------:R-:W-:Y:S01]  /*6710*/  DADD R10, R12, R10 ;  /* 0x000000000c0a7229 */ /* 0x000fe2000000000a */
[----:B-----5:R-:W-:-:S06]  /*6720*/  IMAD.WIDE.U32 R12, R0, 0x8, R14 ;  /* 0x00000008000c7825 */ /* 0x020fcc00078e000e */
[----:B------:R3:W-:Y:S01]  /*6730*/  STG.E.64 desc[UR4][R12.64], R10 ;  /* 0x0000000a0c007986 */ /* 0x0007e2000c101b04 */
[----:B------:R-:W-:Y:S05]  /*6740*/  @!P0 BRA `(.L_x_101) ;  /* 0x0000001400b08947 */ /* 0x000fea0003800000 */
[----:B------:R-:W4:Y:S01]  /*6750*/  LDCU UR6, c[0x0][0x3f8] ;  /* 0x00007f00ff0677ac */ /* 0x000f220008000800 */
[----:B------:R-:W-:Y:S01]  /*6760*/  IMAD.MOV.U32 R27, RZ, RZ, RZ ;  /* 0x000000ffff1b7224 */ /* 0x000fe200078e00ff */
[----:B------:R-:W-:Y:S02]  /*6770*/  PRMT R26, RZ, 0x7610, R26 ;  /* 0x00007610ff1a7816 */ /* 0x000fe4000000001a */
[----:B------:R-:W-:Y:S01]  /*6780*/  CS2R R42, SRZ ;  /* 0x00000000002a7805 */ /* 0x000fe2000001ff00 */
[----:B------:R-:W3:Y:S01]  /*6790*/  LDCU UR7, c[0x0][0x404] ;  /* 0x00008080ff0777ac */ /* 0x000ee20008000800 */
[----:B------:R-:W-:Y:S02]  /*67a0*/  PRMT R28, RZ, 0x7610, R28 ;  /* 0x00007610ff1c7816 */ /* 0x000fe4000000001c */
[----:B------:R-:W-:Y:S02]  /*67b0*/  CS2R R44, SRZ ;  /* 0x00000000002c7805 */ /* 0x000fe4000001ff00 */
[----:B------:R-:W-:-:S02]  /*67c0*/  CS2R R46, SRZ ;  /* 0x00000000002e7805 */ /* 0x000fc4000001ff00 */
[----:B------:R-:W-:Y:S01]  /*67d0*/  CS2R R48, SRZ ;  /* 0x0000000000307805 */ /* 0x000fe2000001ff00 */
[----:B----4-:R-:W-:Y:S02]  /*67e0*/  IMAD R24, R2, UR6, RZ ;  /* 0x0000000602187c24 */ /* 0x010fe4000f8e02ff */
[----:B---3--:R-:W-:-:S04]  /*67f0*/  IMAD.U32 R10, RZ, RZ, UR7 ;  /* 0x00000007ff0a7e24 */ /* 0x008fc8000f8e00ff */
[----:B------:R-:W3:Y:S03]  /*6800*/  I2F.F64 R24, R24 ;  /* 0x0000001800187312 */ /* 0x000ee60000201c00 */
.L_x_119:
[----:B------:R-:W4:Y:S01]  /*6810*/  LDCU UR6, c[0x0][0x404] ;  /* 0x00008080ff0677ac */ /* 0x000f220008000800 */
[----:B------:R-:W-:Y:S01]  /*6820*/  BSSY.RECONVERGENT B0, `(.L_x_102) ;  /* 0x00000f0000007945 */ /* 0x000fe20003800200 */
[----:B------:R-:W-:Y:S02]  /*6830*/  IMAD.MOV.U32 R60, RZ, RZ, RZ ;  /* 0x000000ffff3c7224 */ /* 0x000fe400078e00ff */
[----:B0-----:R-:W-:Y:S02]  /*6840*/  IMAD.MOV.U32 R29, RZ, RZ, RZ ;  /* 0x000000ffff1d7224 */ /* 0x001fe400078e00ff */
[----:B----4-:R-:W-:-:S04]  /*6850*/  IMAD R12, R27, UR6, RZ ;  /* 0x000000061b0c7c24 */ /* 0x010fc8000f8e02ff */
[----:B------:R-:W-:-:S05]  /*6860*/  VIADD R30, R12, UR6 ;  /* 0x000000060c1e7c36 */ /* 0x000fca0008000000 */
[----:B------:R-:W-:-:S04]  /*6870*/  VIMNMX R11, PT, PT, R5, R30, PT ;  /* 0x0000001e050b7248 */ /* 0x000fc80003fe0100 */
[----:B------:R-:W-:-:S13]  /*6880*/  ISETP.GE.AND P0, PT, R12, R11, PT ;  /* 0x0000000b0c00720c */ /* 0x000fda0003f06270 */
[----:B------:R-:W-:Y:S05]  /*6890*/  @P0 BRA `(.L_x_103) ;  /* 0x0000000c00a00947 */ /* 0x000fea0003800000 */
[----:B------:R-:W-:Y:S01]  /*68a0*/  VIMNMX R21, PT, PT, R5, R10, PT ;  /* 0x0000000a05157248 */ /* 0x000fe20003fe0100 */
[----:B------:R-:W-:Y:S01]  /*68b0*/  BSSY.RECONVERGENT B2, `(.L_x_104) ;  /* 0x0000065000027945 */ /* 0x000fe20003800200 */
[----:B------:R-:W-:Y:S01]  /*68c0*/  MOV R10, R12 ;  /* 0x0000000c000a7202 */ /* 0x000fe20000000f00 */
[----:B------:R-:W-:Y:S02]  /*68d0*/  IMAD.MOV.U32 R29, RZ, RZ, RZ ;  /* 0x000000ffff1d7224 */ /* 0x000fe400078e00ff */
[----:B------:R-:W-:Y:S02]  /*68e0*/  IMAD.IADD R20, R21, 0x1, -R12 ;  /* 0x0000000115147824 */ /* 0x000fe400078e0a0c */
[----:B------:R-:W-:Y:S02]  /*68f0*/  IMAD.IADD R11, R10, 0x1, -R21 ;  /* 0x000000010a0b7824 */ /* 0x000fe400078e0a15 */
[----:B------:R-:W-:Y:S01]  /*6900*/  IMAD.MOV.U32 R60, RZ, RZ, RZ ;  /* 0x000000ffff3c7224 */ /* 0x000fe200078e00ff */
[----:B------:R-:W-:-:S02]  /*6910*/  LOP3.LUT P1, RZ, R20, 0xf, RZ, 0xc0, !PT ;  /* 0x0000000f14ff7812 */ /* 0x000fc4000782c0ff */
[----:B------:R-:W-:-:S13]  /*6920*/  ISETP.GT.U32.AND P0, PT, R11, -0x10, PT ;  /* 0xfffffff00b00780c */ /* 0x000fda0003f04070 */
[----:B------:R-:W-:Y:S05]  /*6930*/  @P0 BRA `(.L_x_105) ;  /* 0x0000000400700947 */ /* 0x000fea0003800000 */
[----:B------:R-:W-:Y:S01]  /*6940*/  LOP3.LUT R20, R20, 0xfffffff0, RZ, 0xc0, !PT ;  /* 0xfffffff014147812 */ /* 0x000fe200078ec0ff */
[----:B------:R-:W-:Y:S02]  /*6950*/  IMAD.MOV.U32 R29, RZ, RZ, RZ ;  /* 0x000000ffff1d7224 */ /* 0x000fe400078e00ff */
[----:B------:R-:W-:-:S07]  /*6960*/  IMAD.MOV.U32 R11, RZ, RZ, RZ ;  /* 0x000000ffff0b7224 */ /* 0x000fce00078e00ff */
.L_x_106:
[----:B------:R-:W0:Y:S01]  /*6970*/  LDC.64 R54, c[0x0][0x3e0] ;  /* 0x0000f800ff367b82 */ /* 0x000e220000000a00 */
[----:B------:R-:W-:-:S07]  /*6980*/  IMAD.IADD R12, R7, 0x1, R10 ;  /* 0x00000001070c7824 */ /* 0x000fce00078e020a */
[----:B------:R-:W4:Y:S01]  /*6990*/  LDC.64 R14, c[0x0][0x3d0] ;  /* 0x0000f400ff0e7b82 */ /* 0x000f220000000a00 */
[----:B0-----:R-:W-:-:S05]  /*69a0*/  IMAD.WIDE R54, R12, 0x8, R54 ;  /* 0x000000080c367825 */ /* 0x001fca00078e0236 */
[----:B------:R-:W5:Y:S04]  /*69b0*/  LDG.E.64 R22, desc[UR4][R54.64] ;  /* 0x0000000436167981 */ /* 0x000f68000c1e1b00 */
[----:B------:R-:W2:Y:S04]  /*69c0*/  LDG.E.64 R16, desc[UR4][R54.64+0x8] ;  /* 0x0000080436107981 */ /* 0x000ea8000c1e1b00 */
[----:B------:R-:W3:Y:S04]  /*69d0*/  LDG.E.64 R32, desc[UR4][R54.64+0x10] ;  /* 0x0000100436207981 */ /* 0x000ee8000c1e1b00 */
[----:B------:R-:W3:Y:S01]  /*69e0*/  LDG.E.64 R52, desc[UR4][R54.64+0x18] ;  /* 0x0000180436347981 */ /* 0x000ee2000c1e1b00 */
[----:B----4-:R-:W-:-:S03]  /*69f0*/  IMAD.WIDE R12, R12, 0x8, R14 ;  /* 0x000000080c0c7825 */ /* 0x010fc600078e020e */
[----:B------:R-:W4:Y:S04]  /*6a00*/  LDG.E.64 R58, desc[UR4][R54.64+0x20] ;  /* 0x00002004363a7981 */ /* 0x000f28000c1e1b00 */
[----:B------:R-:W4:Y:S04]  /*6a10*/  LDG.E.64 R50, desc[UR4][R54.64+0x28] ;  /* 0x0000280436327981 */ /* 0x000f28000c1e1b00 */
[----:B------:R-:W4:Y:S04]  /*6a20*/  LDG.E.64 R40, desc[UR4][R54.64+0x30] ;  /* 0x0000300436287981 */ /* 0x000f28000c1e1b00 */
[----:B------:R-:W4:Y:S01]  /*6a30*/  LDG.E.64 R56, desc[UR4][R12.64+0x18] ;  /* 0x000018040c387981 */ /* 0x000f22000c1e1b00 */
[----:B-----5:R-:W-:Y:S08]  /*6a40*/  F2I.F64.TRUNC R23, R22 ;  /* 0x0000001600177311 */ /* 0x020ff0000030d100 */
[----:B--2---:R-:W0:Y:S08]  /*6a50*/  F2I.F64.TRUNC R16, R16 ;  /* 0x0000001000107311 */ /* 0x004e30000030d100 */
[----:B---3--:R-:W-:Y:S08]  /*6a60*/  F2I.F64.TRUNC R32, R32 ;  /* 0x0000002000207311 */ /* 0x008ff0000030d100 */
[----:B------:R-:W2:Y:S01]  /*6a70*/  F2I.F64.TRUNC R52, R52 ;  /* 0x0000003400347311 */ /* 0x000ea2000030d100 */
[----:B0-----:R-:W-:-:S02]  /*6a80*/  IADD3 R19, PT, PT, R16, R23, R60 ;  /* 0x0000001710137210 */ /* 0x001fc40007ffe03c */
[----:B------:R-:W3:Y:S04]  /*6a90*/  LDG.E.64 R22, desc[UR4][R12.64] ;  /* 0x000000040c167981 */ /* 0x000ee8000c1e1b00 */
[----:B------:R-:W5:Y:S01]  /*6aa0*/  LDG.E.64 R16, desc[UR4][R12.64+0x8] ;  /* 0x000008040c107981 */ /* 0x000f62000c1e1b00 */
[----:B----4-:R0:W-:Y:S03]  /*6ab0*/  F2I.F64.TRUNC R15, R58 ;  /* 0x0000003a000f7311 */ /* 0x0101e6000030d100 */
[----:B------:R-:W4:Y:S01]  /*6ac0*/  LDG.E.64 R60, desc[UR4][R54.64+0x48] ;  /* 0x00004804363c7981 */ /* 0x000f22000c1e1b00 */
[----:B--2---:R-:W-:-:S03]  /*6ad0*/  IADD3 R14, PT, PT, R52, R32, R19 ;  /* 0x00000020340e7210 */ /* 0x004fc60007ffe013 */
[----:B------:R-:W2:Y:S01]  /*6ae0*/  LDG.E.64 R18, desc[UR4][R54.64+0x38] ;  /* 0x0000380436127981 */ /* 0x000ea2000c1e1b00 */
[----:B------:R1:W1:Y:S03]  /*6af0*/  F2I.F64.TRUNC R31, R50 ;  /* 0x00000032001f7311 */ /* 0x000266000030d100 */
[----:B------:R-:W4:Y:S04]  /*6b00*/  LDG.E.64 R52, desc[UR4][R12.64+0x10] ;  /* 0x000010040c347981 */ /* 0x000f28000c1e1b00 */
[----:B0-----:R-:W4:Y:S01]  /*6b10*/  LDG.E.64 R58, desc[UR4][R54.64+0x50] ;  /* 0x00005004363a7981 */ /* 0x001f22000c1e1b00 */
[----:B------:R-:W-:Y:S03]  /*6b20*/  F2I.F64.TRUNC R32, R40 ;  /* 0x0000002800207311 */ /* 0x000fe6000030d100 */
[----:B-1----:R-:W4:Y:S01]  /*6b30*/  LDG.E.64 R50, desc[UR4][R54.64+0x58] ;  /* 0x0000580436327981 */ /* 0x002f22000c1e1b00 */
[----:B------:R-:W-:-:S03]  /*6b40*/  IADD3 R31, PT, PT, R31, R15, R14 ;  /* 0x0000000f1f1f7210 */ /* 0x000fc60007ffe00e */
[----:B------:R-:W4:Y:S01]  /*6b50*/  LDG.E.64 R14, desc[UR4][R54.64+0x40] ;  /* 0x00004004360e7981 */ /* 0x000f22000c1e1b00 */
[----:B---3--:R-:W-:Y:S08]  /*6b60*/  F2I.F64.TRUNC R22, R22 ;  /* 0x0000001600167311 */ /* 0x008ff0000030d100 */
[----:B-----5:R-:W0:Y:S08]  /*6b70*/  F2I.F64.TRUNC R16, R16 ;  /* 0x0000001000107311 */ /* 0x020e30000030d100 */
[----:B--2---:R-:W1:Y:S01]  /*6b80*/  F2I.F64.TRUNC R19, R18 ;  /* 0x0000001200137311 */ /* 0x004e62000030d100 */
[----:B0-----:R-:W-:-:S02]  /*6b90*/  IADD3 R33, PT, PT, R16, R22, R29 ;  /* 0x0000001610217210 */ /* 0x001fc40007ffe01d */
[----:B------:R-:W2:Y:S05]  /*6ba0*/  LDG.E.64 R22, desc[UR4][R12.64+0x20] ;  /* 0x000020040c167981 */ /* 0x000eaa000c1e1b00 */
[----:B----4-:R-:W-:Y:S01]  /*6bb0*/  F2I.F64.TRUNC R52, R52 ;  /* 0x0000003400347311 */ /* 0x010fe2000030d100 */
[----:B------:R-:W3:Y:S01]  /*6bc0*/  LDG.E.64 R16, desc[UR4][R54.64+0x60] ;  /* 0x0000600436107981 */ /* 0x000ee2000c1e1b00 */
[----:B-1----:R-:W-:-:S03]  /*6bd0*/  IADD3 R32, PT, PT, R19, R32, R31 ;  /* 0x0000002013207210 */ /* 0x002fc60007ffe01f */
[----:B------:R-:W4:Y:S03]  /*6be0*/  LDG.E.64 R18, desc[UR4][R12.64+0x28] ;  /* 0x000028040c127981 */ /* 0x000f26000c1e1b00 */
[----:B------:R-:W0:Y:S08]  /*6bf0*/  F2I.F64.TRUNC R56, R56 ;  /* 0x0000003800387311 */ /* 0x000e30000030d100 */
[----:B------:R1:W-:Y:S01]  /*6c00*/  F2I.F64.TRUNC R40, R14 ;  /* 0x0000000e00287311 */ /* 0x0003e2000030d100 */
[----:B0-----:R-:W-:-:S02]  /*6c10*/  IADD3 R33, PT, PT, R56, R52, R33 ;  /* 0x0000003438217210 */ /* 0x001fc40007ffe021 */
[----:B------:R-:W5:Y:S04]  /*6c20*/  LDG.E.64 R56, desc[UR4][R12.64+0x38] ;  /* 0x000038040c387981 */ /* 0x000f68000c1e1b00 */
[----:B-1----:R-:W3:Y:S04]  /*6c30*/  LDG.E.64 R14, desc[UR4][R12.64+0x30] ;  /* 0x000030040c0e7981 */ /* 0x002ee8000c1e1b00 */
[----:B------:R-:W5:Y:S01]  /*6c40*/  LDG.E.64 R52, desc[UR4][R54.64+0x68] ;  /* 0x0000680436347981 */ /* 0x000f62000c1e1b00 */
[----:B------:R0:W-:Y:S03]  /*6c50*/  F2I.F64.TRUNC R29, R58 ;  /* 0x0000003a001d7311 */ /* 0x0001e6000030d100 */
[----:B0-----:R-:W5:Y:S05]  /*6c60*/  LDG.E.64 R58, desc[UR4][R54.64+0x78] ;  /* 0x00007804363a7981 */ /* 0x001f6a000c1e1b00 */
[----:B--2---:R-:W-:Y:S08]  /*6c70*/  F2I.F64.TRUNC R22, R22 ;  /* 0x0000001600167311 */ /* 0x004ff0000030d100 */
[----:B----4-:R-:W0:Y:S02]  /*6c80*/  F2I.F64.TRUNC R18, R18 ;  /* 0x0000001200127311 */ /* 0x010e24000030d100 */
[----:B0-----:R-:W-:-:S02]  /*6c90*/  IADD3 R33, PT, PT, R18, R22, R33 ;  /* 0x0000001612217210 */ /* 0x001fc40007ffe021 */
[----:B------:R-:W2:Y:S04]  /*6ca0*/  LDG.E.64 R22, desc[UR4][R12.64+0x40] ;  /* 0x000040040c167981 */ /* 0x000ea8000c1e1b00 */
[----:B------:R-:W4:Y:S01]  /*6cb0*/  LDG.E.64 R18, desc[UR4][R12.64+0x48] ;  /* 0x000048040c127981 */ /* 0x000f22000c1e1b00 */
[----:B---3--:R-:W-:Y:S08]  /*6cc0*/  F2I.F64.TRUNC R14, R14 ;  /* 0x0000000e000e7311 */ /* 0x008ff0000030d100 */
[----:B-----5:R-:W0:Y:S08]  /*6cd0*/  F2I.F64.TRUNC R56, R56 ;  /* 0x0000003800387311 */ /* 0x020e30000030d100 */
[----:B------:R1:W3:Y:S01]  /*6ce0*/  F2I.F64.TRUNC R41, R60 ;  /* 0x0000003c00297311 */ /* 0x0002e2000030d100 */
[----:B0-----:R-:W-:-:S07]  /*6cf0*/  IADD3 R33, PT, PT, R56, R14, R33 ;  /* 0x0000000e38217210 */ /* 0x001fce0007ffe021 */
[----:B------:R0:W-:Y:S01]  /*6d00*/  F2I.F64.TRUNC R31, R16 ;  /* 0x00000010001f7311 */ /* 0x0001e2000030d100 */
[----:B------:R-:W5:Y:S04]  /*6d10*/  LDG.E.64 R14, desc[UR4][R12.64+0x50] ;  /* 0x000050040c0e7981 */ /* 0x000f68000c1e1b00 */
[----:B-1----:R1:W5:Y:S03]  /*6d20*/  LDG.E.64 R60, desc[UR4][R54.64+0x70] ;  /* 0x00007004363c7981 */ /* 0x002366000c1e1b00 */
[----:B------:R3:W-:Y:S01]  /*6d30*/  F2I.F64.TRUNC R52, R52 ;  /* 0x0000003400347311 */ /* 0x0007e2000030d100 */
[----:B0-----:R-:W5:Y:S04]  /*6d40*/  LDG.E.64 R16, desc[UR4][R12.64+0x58] ;  /* 0x000058040c107981 */ /* 0x001f68000c1e1b00 */
[----:B------:R-:W1:Y:S01]  /*6d50*/  LDG.E.64 R54, desc[UR4][R12.64+0x60] ;  /* 0x000060040c367981 */ /* 0x000e62000c1e1b00 */
[----:B---3--:R-:W-:-:S02]  /*6d60*/  IADD3 R53, PT, PT, R41, R40, R32 ;  /* 0x0000002829357210 */ /* 0x008fc40007ffe020 */
[----:B------:R-:W-:Y:S01]  /*6d70*/  F2I.F64.TRUNC R50, R50 ;  /* 0x0000003200327311 */ /* 0x000fe2000030d100 */
[----:B------:R-:W3:Y:S07]  /*6d80*/  LDG.E.64 R40, desc[UR4][R12.64+0x70] ;  /* 0x000070040c287981 */ /* 0x000eee000c1e1b00 */
[----:B------:R0:W-:Y:S02]  /*6d90*/  F2I.F64.TRUNC R51, R58 ;  /* 0x0000003a00337311 */ /* 0x0001e4000030d100 */
[----:B0-----:R-:W3:Y:S06]  /*6da0*/  LDG.E.64 R58, desc[UR4][R12.64+0x78] ;  /* 0x000078040c3a7981 */ /* 0x001eec000c1e1b00 */
[----:B--2---:R-:W-:Y:S08]  /*6db0*/  F2I.F64.TRUNC R22, R22 ;  /* 0x0000001600167311 */ /* 0x004ff0000030d100 */
[----:B----4-:R-:W0:Y:S02]  /*6dc0*/  F2I.F64.TRUNC R18, R18 ;  /* 0x0000001200127311 */ /* 0x010e24000030d100 */
[----:B0-----:R-:W-:-:S02]  /*6dd0*/  IADD3 R57, PT, PT, R18, R22, R33 ;  /* 0x0000001612397210 */ /* 0x001fc40007ffe021 */
[----:B------:R-:W2:Y:S01]  /*6de0*/  LDG.E.64 R32, desc[UR4][R12.64+0x68] ;  /* 0x000068040c207981 */ /* 0x000ea2000c1e1b00 */
[----:B------:R-:W-:-:S03]  /*6df0*/  VIADD R11, R11, 0x10 ;  /* 0x000000100b0b7836 */ /* 0x000fc60000000000 */
[----:B-----5:R-:W-:Y:S02]  /*6e00*/  F2I.F64.TRUNC R14, R14 ;  /* 0x0000000e000e7311 */ /* 0x020fe4000030d100 */
[----:B------:R-:W-:-:S06]  /*6e10*/  ISETP.NE.AND P0, PT, R11, R20, PT ;  /* 0x000000140b00720c */ /* 0x000fcc0003f05270 */
[----:B------:R-:W0:Y:S08]  /*6e20*/  F2I.F64.TRUNC R16, R16 ;  /* 0x0000001000107311 */ /* 0x000e30000030d100 */
[----:B-1----:R-:W-:Y:S01]  /*6e30*/  F2I.F64.TRUNC R54, R54 ;  /* 0x0000003600367311 */ /* 0x002fe2000030d100 */
[----:B------:R-:W-:-:S07]  /*6e40*/  IADD3 R29, PT, PT, R50, R29, R53 ;  /* 0x0000001d321d7210 */ /* 0x000fce0007ffe035 */
[----:B------:R-:W1:Y:S01]  /*6e50*/  F2I.F64.TRUNC R60, R60 ;  /* 0x0000003c003c7311 */ /* 0x000e62000030d100 */
[----:B0-----:R-:W-:-:S07]  /*6e60*/  IADD3 R14, PT, PT, R16, R14, R57 ;  /* 0x0000000e100e7210 */ /* 0x001fce0007ffe039 */
[----:B---3--:R-:W-:Y:S08]  /*6e70*/  F2I.F64.TRUNC R40, R40 ;  /* 0x0000002800287311 */ /* 0x008ff0000030d100 */
[----:B------:R-:W-:Y:S01]  /*6e80*/  F2I.F64.TRUNC R58, R58 ;  /* 0x0000003a003a7311 */ /* 0x000fe2000030d100 */
[----:B------:R-:W-:Y:S02]  /*6e90*/  IADD3 R29, PT, PT, R52, R31, R29 ;  /* 0x0000001f341d7210 */ /* 0x000fe40007ffe01d */
[----:B------:R-:W-:-:S02]  /*6ea0*/  IADD3 R10, PT, PT, R10, 0x10, RZ ;  /* 0x000000100a0a7810 */ /* 0x000fc40007ffe0ff */
[----:B-1----:R-:W-:-:S03]  /*6eb0*/  IADD3 R60, PT, PT, R51, R60, R29 ;  /* 0x0000003c333c7210 */ /* 0x002fc60007ffe01d */
[----:B--2---:R-:W0:Y:S02]  /*6ec0*/  F2I.F64.TRUNC R33, R32 ;  /* 0x0000002000217311 */ /* 0x004e24000030d100 */
[----:B0-----:R-:W-:-:S04]  /*6ed0*/  IADD3 R15, PT, PT, R33, R54, R14 ;  /* 0x00000036210f7210 */ /* 0x001fc80007ffe00e */
[----:B------:R-:W-:Y:S01]  /*6ee0*/  IADD3 R29, PT, PT, R58, R40, R15 ;  /* 0x000000283a1d7210 */ /* 0x000fe20007ffe00f */
[----:B------:R-:W-:Y:S06]  /*6ef0*/  @P0 BRA `(.L_x_106) ;  /* 0xfffffff8009c0947 */ /* 0x000fec000383ffff */
.L_x_105:
[----:B------:R-:W-:Y:S05]  /*6f00*/  BSYNC.RECONVERGENT B2 ;  /* 0x0000000000027941 */ /* 0x000fea0003800200 */
.L_x_104:
[----:B------:R-:W-:Y:S05]  /*6f10*/  @!P1 BRA `(.L_x_103) ;  /* 0x0000000800009947 */ /* 0x000fea0003800000 */
[----:B------:R-:W0:Y:S01]  /*6f20*/  LDC.U16 R11, c[0x0][0x404] ;  /* 0x00010100ff0b7b82 */ /* 0x000e220000000400 */
[----:B------:R-:W-:Y:S01]  /*6f30*/  PRMT R12, R28, 0x9910, RZ ;  /* 0x000099101c0c7816 */ /* 0x000fe200000000ff */
[----:B------:R-:W-:Y:S01]  /*6f40*/  BSSY.RECONVERGENT B2, `(.L_x_107) ;  /* 0x0000039000027945 */ /* 0x000fe20003800200 */
[----:B0-----:R-:W-:-:S05]  /*6f50*/  PRMT R11, R11, 0x9910, RZ ;  /* 0x000099100b0b7816 */ /* 0x001fca00000000ff */
[----:B------:R-:W-:-:S04]  /*6f60*/  IMAD R12, R11, R12, RZ ;  /* 0x0000000c0b0c7224 */ /* 0x000fc800078e02ff */
[----:B------:R-:W-:-:S05]  /*6f70*/  IMAD.MOV R12, RZ, RZ, -R12 ;  /* 0x000000ffff0c7224 */ /* 0x000fca00078e0a0c */
[----:B------:R-:W-:-:S05]  /*6f80*/  PRMT R12, R12, 0x7710, RZ ;  /* 0x000077100c0c7816 */ /* 0x000fca00000000ff */
[----:B------:R-:W-:-:S05]  /*6f90*/  IMAD.IADD R12, R21, 0x1, R12 ;  /* 0x00000001150c7824 */ /* 0x000fca00078e020c */
        /* <DEDUP_REMOVED lines=9> */
[----:B------:R-:W5:Y:S04]  /*7030*/  LDG.E.64 R22, desc[UR4][R58.64] ;  /* 0x000000043a167981 */ /* 0x000f68000c1e1b00 */
[----:B------:R-:W2:Y:S04]  /*7040*/  LDG.E.64 R56, desc[UR4][R58.64+0x8] ;  /* 0x000008043a387981 */ /* 0x000ea8000c1e1b00 */
[----:B------:R-:W3:Y:S04]  /*7050*/  LDG.E.64 R40, desc[UR4][R58.64+0x10] ;  /* 0x000010043a287981 */ /* 0x000ee8000c1e1b00 */
[----:B------:R-:W3:Y:S04]  /*7060*/  LDG.E.64 R52, desc[UR4][R58.64+0x18] ;  /* 0x000018043a347981 */ /* 0x000ee8000c1e1b00 */
[----:B------:R-:W3:Y:S04]  /*7070*/  LDG.E.64 R32, desc[UR4][R58.64+0x20] ;  /* 0x000020043a207981 */ /* 0x000ee8000c1e1b00 */
[----:B------:R-:W3:Y:S04]  /*7080*/  LDG.E.64 R14, desc[UR4][R58.64+0x38] ;  /* 0x000038043a0e7981 */ /* 0x000ee8000c1e1b00 */
[----:B------:R-:W3:Y:S04]  /*7090*/  LDG.E.64 R18, desc[UR4][R58.64+0x28] ;  /* 0x000028043a127981 */ /* 0x000ee8000c1e1b00 */
[----:B------:R-:W3:Y:S01]  /*70a0*/  LDG.E.64 R16, desc[UR4][R58.64+0x30] ;  /* 0x000030043a107981 */ /* 0x000ee2000c1e1b00 */
[----:B----4-:R-:W-:-:S05]  /*70b0*/  IMAD.WIDE R54, R13, 0x8, R54 ;  /* 0x000000080d367825 */ /* 0x010fca00078e0236 */
[----:B------:R-:W4:Y:S01]  /*70c0*/  LDG.E.64 R58, desc[UR4][R54.64+0x8] ;  /* 0x00000804363a7981 */ /* 0x000f22000c1e1b00 */
[----:B-----5:R-:W-:Y:S08]  /*70d0*/  F2I.F64.TRUNC R51, R22 ;  /* 0x0000001600337311 */ /* 0x020ff0000030d100 */
[----:B--2---:R0:W2:Y:S08]  /*70e0*/  F2I.F64.TRUNC R12, R56 ;  /* 0x00000038000c7311 */ /* 0x0040b0000030d100 */
[----:B---3--:R3:W-:Y:S01]  /*70f0*/  F2I.F64.TRUNC R31, R40 ;  /* 0x00000028001f7311 */ /* 0x0087e2000030d100 */
[----:B0-----:R-:W5:Y:S04]  /*7100*/  LDG.E.64 R56, desc[UR4][R54.64+0x10] ;  /* 0x0000100436387981 */ /* 0x001f68000c1e1b00 */
[----:B---3--:R-:W3:Y:S03]  /*7110*/  LDG.E.64 R40, desc[UR4][R54.64] ;  /* 0x0000000436287981 */ /* 0x008ee6000c1e1b00 */
[----:B------:R0:W1:Y:S01]  /*7120*/  F2I.F64.TRUNC R20, R52 ;  /* 0x0000003400147311 */ /* 0x000062000030d100 */
[----:B--2---:R-:W-:-:S02]  /*7130*/  IADD3 R51, PT, PT, R12, R51, R60 ;  /* 0x000000330c337210 */ /* 0x004fc40007ffe03c */
[----:B------:R-:W2:Y:S05]  /*7140*/  LDG.E.64 R12, desc[UR4][R54.64+0x20] ;  /* 0x00002004360c7981 */ /* 0x000eaa000c1e1b00 */
[----:B------:R-:W-:Y:S01]  /*7150*/  F2I.F64.TRUNC R32, R32 ;  /* 0x0000002000207311 */ /* 0x000fe2000030d100 */
[----:B0-----:R-:W2:Y:S07]  /*7160*/  LDG.E.64 R52, desc[UR4][R54.64+0x18] ;  /* 0x0000180436347981 */ /* 0x001eae000c1e1b00 */
[----:B------:R0:W-:Y:S02]  /*7170*/  F2I.F64.TRUNC R33, R14 ;  /* 0x0000000e00217311 */ /* 0x0001e4000030d100 */
[----:B0-----:R-:W2:Y:S06]  /*7180*/  LDG.E.64 R14, desc[UR4][R54.64+0x28] ;  /* 0x00002804360e7981 */ /* 0x001eac000c1e1b00 */
[----:B------:R0:W4:Y:S08]  /*7190*/  F2I.F64.TRUNC R23, R18 ;  /* 0x0000001200177311 */ /* 0x000130000030d100 */
[----:B------:R1:W4:Y:S01]  /*71a0*/  F2I.F64.TRUNC R22, R16 ;  /* 0x0000001000167311 */ /* 0x000322000030d100 */
[----:B0-----:R-:W2:Y:S04]  /*71b0*/  LDG.E.64 R18, desc[UR4][R54.64+0x38] ;  /* 0x0000380436127981 */ /* 0x001ea8000c1e1b00 */
[----:B-1----:R-:W2:Y:S01]  /*71c0*/  LDG.E.64 R16, desc[UR4][R54.64+0x30] ;  /* 0x0000300436107981 */ /* 0x002ea2000c1e1b00 */
[----:B------:R-:W-:-:S04]  /*71d0*/  IADD3 R20, PT, PT, R20, R31, R51 ;  /* 0x0000001f14147210 */ /* 0x000fc80007ffe033 */
[----:B----4-:R-:W-:Y:S01]  /*71e0*/  IADD3 R20, PT, PT, R23, R32, R20 ;  /* 0x0000002017147210 */ /* 0x010fe20007ffe014 */
[----:B------:R-:W-:-:S03]  /*71f0*/  VIADD R10, R10, 0x8 ;  /* 0x000000080a0a7836 */ /* 0x000fc60000000000 */
[----:B------:R-:W-:Y:S01]  /*7200*/  IADD3 R60, PT, PT, R33, R22, R20 ;  /* 0x00000016213c7210 */ /* 0x000fe20007ffe014 */
[----:B-----5:R-:W-:Y:S08]  /*7210*/  F2I.F64.TRUNC R50, R56 ;  /* 0x0000003800327311 */ /* 0x020ff0000030d100 */
[----:B---3--:R-:W-:Y:S08]  /*7220*/  F2I.F64.TRUNC R40, R40 ;  /* 0x0000002800287311 */ /* 0x008ff0000030d100 */
[----:B------:R-:W0:Y:S08]  /*7230*/  F2I.F64.TRUNC R41, R58 ;  /* 0x0000003a00297311 */ /* 0x000e30000030d100 */
[----:B--2---:R-:W1:Y:S08]  /*7240*/  F2I.F64.TRUNC R53, R52 ;  /* 0x0000003400357311 */ /* 0x004e70000030d100 */
[----:B------:R-:W-:Y:S01]  /*7250*/  F2I.F64.TRUNC R12, R12 ;  /* 0x0000000c000c7311 */ /* 0x000fe2000030d100 */
[----:B0-----:R-:W-:-:S07]  /*7260*/  IADD3 R40, PT, PT, R41, R40, R29 ;  /* 0x0000002829287210 */ /* 0x001fce0007ffe01d */
[----:B------:R-:W0:Y:S01]  /*7270*/  F2I.F64.TRUNC R15, R14 ;  /* 0x0000000e000f7311 */ /* 0x000e22000030d100 */
[----:B-1----:R-:W-:-:S07]  /*7280*/  IADD3 R40, PT, PT, R53, R50, R40 ;  /* 0x0000003235287210 */ /* 0x002fce0007ffe028 */
[----:B------:R-:W-:Y:S08]  /*7290*/  F2I.F64.TRUNC R19, R18 ;  /* 0x0000001200137311 */ /* 0x000ff0000030d100 */
[----:B------:R-:W1:Y:S01]  /*72a0*/  F2I.F64.TRUNC R16, R16 ;  /* 0x0000001000107311 */ /* 0x000e62000030d100 */
[----:B0-----:R-:W-:-:S04]  /*72b0*/  IADD3 R40, PT, PT, R15, R12, R40 ;  /* 0x0000000c0f287210 */ /* 0x001fc80007ffe028 */
[----:B-1----:R-:W-:-:S07]  /*72c0*/  IADD3 R29, PT, PT, R19, R16, R40 ;  /* 0x00000010131d7210 */ /* 0x002fce0007ffe028 */
.L_x_108:
[----:B------:R-:W-:Y:S05]  /*72d0*/  BSYNC.RECONVERGENT B2 ;  /* 0x0000000000027941 */ /* 0x000fea0003800200 */
.L_x_107:
        /* <DEDUP_REMOVED lines=8> */
[----:B------:R-:W-:-:S05]  /*7360*/  LOP3.LUT R11, R21, 0x7, RZ, 0xc0, !PT ;  /* 0x00000007150b7812 */ /* 0x000fca00078ec0ff */
[----:B------:R-:W-:Y:S01]  /*7370*/  VIADD R12, R11, 0xffffffff ;  /* 0xffffffff0b0c7836 */ /* 0x000fe20000000000 */
[----:B------:R-:W-:-:S04]  /*7380*/  LOP3.LUT R11, R21, 0x3, RZ, 0xc0, !PT ;  /* 0x00000003150b7812 */ /* 0x000fc800078ec0ff */
[----:B------:R-:W-:Y:S02]  /*7390*/  ISETP.GE.U32.AND P0, PT, R12, 0x3, PT ;  /* 0x000000030c00780c */ /* 0x000fe40003f06070 */
[----:B------:R-:W-:-:S11]  /*73a0*/  ISETP.NE.AND P1, PT, R11, RZ, PT ;  /* 0x000000ff0b00720c */ /* 0x000fd60003f25270 */
[----:B------:R-:W-:Y:S05]  /*73b0*/  @!P0 BRA `(.L_x_110) ;  /* 0x0000000000688947 */ /* 0x000fea0003800000 */
[----:B------:R-:W0:Y:S01]  /*73c0*/  LDC.64 R52, c[0x0][0x3e0] ;  /* 0x0000f800ff347b82 */ /* 0x000e220000000a00 */
[----:B------:R-:W-:-:S07]  /*73d0*/  IADD3 R13, PT, PT, R7, R10, RZ ;  /* 0x0000000a070d7210 */ /* 0x000fce0007ffe0ff */
        /* <DEDUP_REMOVED lines=24> */
.L_x_110:
[----:B------:R-:W-:Y:S05]  /*7560*/  BSYNC.RECONVERGENT B2 ;  /* 0x0000000000027941 */ /* 0x000fea0003800200 */
.L_x_109:
[----:B------:R-:W-:Y:S05]  /*7570*/  @!P1 BRA `(.L_x_103) ;  /* 0x0000000000689947 */ /* 0x000fea0003800000 */
[----:B------:R-:W0:Y:S01]  /*7580*/  LDC.64 R14, c[0x0][0x3e0] ;  /* 0x0000f800ff0e7b82 */ /* 0x000e220000000a00 */
[----:B------:R-:W-:-:S07]  /*7590*/  IMAD.IADD R17, R7, 0x1, R10 ;  /* 0x0000000107117824 */ /* 0x000fce00078e020a */
[----:B------:R-:W4:Y:S01]  /*75a0*/  LDC.64 R12, c[0x0][0x3d0] ;  /* 0x0000f400ff0c7b82 */ /* 0x000f220000000a00 */
[----:B0-----:R-:W-:-:S05]  /*75b0*/  IMAD.WIDE R14, R17, 0x8, R14 ;  /* 0x00000008110e7825 */ /* 0x001fca00078e020e */
[----:B------:R-:W5:Y:S01]  /*75c0*/  LDG.E.64 R18, desc[UR4][R14.64] ;  /* 0x000000040e127981 */ /* 0x000f62000c1e1b00 */
[----:B----4-:R-:W-:-:S05]  /*75d0*/  IMAD.WIDE R12, R17, 0x8, R12 ;  /* 0x00000008110c7825 */ /* 0x010fca00078e020c */
[----:B------:R-:W4:Y:S01]  /*75e0*/  LDG.E.64 R16, desc[UR4][R12.64] ;  /* 0x000000040c107981 */ /* 0x000f22000c1e1b00 */
[----:B------:R-:W-:Y:S01]  /*75f0*/  ISETP.NE.AND P0, PT, R11, 0x1, PT ;  /* 0x000000010b00780c */ /* 0x000fe20003f05270 */
[----:B-----5:R-:W0:Y:S08]  /*7600*/  F2I.F64.TRUNC R19, R18 ;  /* 0x0000001200137311 */ /* 0x020e30000030d100 */
[----:B----4-:R-:W4:Y:S01]  /*7610*/  F2I.F64.TRUNC R16, R16 ;  /* 0x0000001000107311 */ /* 0x010f22000030d100 */
        /* <DEDUP_REMOVED lines=8> */
[----:B----4-:R-:W-:Y:S08]  /*76a0*/  F2I.F64.TRUNC R18, R18 ;  /* 0x0000001200127311 */ /* 0x010ff0000030d100 */
[----:B-----5:R-:W0:Y:S08]  /*76b0*/  F2I.F64.TRUNC R11, R10 ;  /* 0x0000000a000b7311 */ /* 0x020e30000030d100 */
[----:B--2---:R-:W2:Y:S08]  /*76c0*/  @P0 F2I.F64.TRUNC R17, R16 ;  /* 0x0000001000110311 */ /* 0x004eb0000030d100 */
[----:B---3--:R-:W3:Y:S01]  /*76d0*/  @P0 F2I.F64.TRUNC R20, R20 ;  /* 0x0000001400140311 */ /* 0x008ee2000030d100 */
[----:B0-----:R-:W-:-:S02]  /*76e0*/  IMAD.IADD R60, R60, 0x1, R11 ;  /* 0x000000013c3c7824 */ /* 0x001fc400078e020b */
[----:B------:R-:W-:Y:S02]  /*76f0*/  IMAD.IADD R29, R29, 0x1, R18 ;  /* 0x000000011d1d7824 */ /* 0x000fe400078e0212 */
[----:B--2---:R-:W-:Y:S02]  /*7700*/  @P0 IMAD.IADD R60, R60, 0x1, R17 ;  /* 0x000000013c3c0824 */ /* 0x004fe400078e0211 */
[----:B---3--:R-:W-:-:S07]  /*7710*/  @P0 IMAD.IADD R29, R29, 0x1, R20 ;  /* 0x000000011d1d0824 */ /* 0x008fce00078e0214 */
.L_x_103:
[----:B------:R-:W-:Y:S05]  /*7720*/  BSYNC.RECONVERGENT B0 ;  /* 0x0000000000007941 */ /* 0x000fea0003800200 */
.L_x_102:
[----:B---3--:R-:W0:Y:S01]  /*7730*/  MUFU.RCP64H R13, R25 ;  /* 0x00000019000d7308 */ /* 0x008e220000001800 */
[----:B------:R-:W-:Y:S01]  /*7740*/  HFMA2 R12, -RZ, RZ, 0, 5.9604644775390625e-08 ;  /* 0x00000001ff0c7431 */ /* 0x000fe200000001ff */
[----:B------:R-:W3:Y:S01]  /*7750*/  LDCU UR6, c[0x0][0x3f8] ;  /* 0x00007f00ff0677ac */ /* 0x000ee20008000800 */
[C---:B------:R-:W-:Y:S01]  /*7760*/  IMAD.IADD R32, R29.reuse, 0x1, -R60 ;  /* 0x000000011d207824 */ /* 0x040fe200078e0a3c */
[CC--:B------:R-:W-:Y:S01]  /*7770*/  ISETP.GE.AND P0, PT, R29.reuse, R60.reuse, PT ;  /* 0x0000003c1d00720c */ /* 0x0c0fe20003f06270 */
[C---:B------:R-:W-:Y:S01]  /*7780*/  IMAD.IADD R31, R60.reuse, 0x1, -R29 ;  /* 0x000000013c1f7824 */ /* 0x040fe200078e0a1d */
[----:B------:R-:W-:Y:S01]  /*7790*/  ISETP.GE.AND P1, PT, R60, R29, PT ;  /* 0x0000001d3c00720c */ /* 0x000fe20003f26270 */
[----:B------:R-:W-:Y:S01]  /*77a0*/  BSSY.RECONVERGENT B2, `(.L_x_111) ;  /* 0x0000019000027945 */ /* 0x000fe20003800200 */
[----:B------:R-:W-:Y:S02]  /*77b0*/  VIMNMX R29, PT, PT, R29, R60, PT ;  /* 0x0000003c1d1d7248 */ /* 0x000fe40003fe0100 */
[----:B------:R-:W-:-:S02]  /*77c0*/  SEL R32, R32, RZ, P0 ;  /* 0x000000ff20207207 */ /* 0x000fc40000000000 */
        /* <DEDUP_REMOVED lines=20> */
[----:B------:R-:W-:Y:S02]  /*7910*/  IMAD.MOV.U32 R14, RZ, RZ, R12 ;  /* 0x000000ffff0e7224 */ /* 0x000fe400078e000c */
[----:B------:R-:W-:-:S07]  /*7920*/  IMAD.MOV.U32 R15, RZ, RZ, R11 ;  /* 0x000000ffff0f7224 */ /* 0x000fce00078e000b */
.L_x_112:
[----:B------:R-:W-:Y:S05]  /*7930*/  BSYNC.RECONVERGENT B2 ;  /* 0x0000000000027941 */ /* 0x000fea0003800200 */
.L_x_111:
        /* <DEDUP_REMOVED lines=20> */
[----:B-12---:R-:W-:Y:S05]  /*7a80*/  CALL.REL.NOINC `($__internal_0_$__cuda_sm20_div_rn_f64_full) ;  /* 0x0000013400807944 */ /* 0x006fea0003c00000 */
[----:B------:R-:W-:-:S07]  /*7a90*/  IMAD.MOV.U32 R13, RZ, RZ, R11 ;  /* 0x000000ffff0d7224 */ /* 0x000fce00078e000b */
.L_x_114:
[----:B------:R-:W-:Y:S05]  /*7aa0*/  BSYNC.RECONVERGENT B2 ;  /* 0x0000000000027941 */ /* 0x000fea0003800200 */
.L_x_113:
        /* <DEDUP_REMOVED lines=22> */
.L_x_116:
[----:B------:R-:W-:Y:S05]  /*7c10*/  BSYNC.RECONVERGENT B2 ;  /* 0x0000000000027941 */ /* 0x000fea0003800200 */
.L_x_115:
        /* <DEDUP_REMOVED lines=21> */
[----:B------:R-:W-:-:S07]  /*7d70*/  MOV R13, R11 ;  /* 0x0000000b000d7202 */ /* 0x000fce0000000f00 */
.L_x_118:
[----:B------:R-:W-:Y:S05]  /*7d80*/  BSYNC.RECONVERGENT B2 ;  /* 0x0000000000027941 */ /* 0x000fea0003800200 */
.L_x_117:
[----:B------:R-:W0:Y:S01]  /*7d90*/  LDCU UR6, c[0x0][0x404] ;  /* 0x00008080ff0677ac */ /* 0x000e220008000800 */
[----:B------:R-:W-:Y:S01]  /*7da0*/  VIADD R27, R27, 0x1 ;  /* 0x000000011b1b7836 */ /* 0x000fe20000000000 */
[----:B------:R-:W-:Y:S01]  /*7db0*/  DADD R42, R12, R42 ;  /* 0x000000000c2a7229 */ /* 0x000fe2000000002a */
[----:B------:R-:W-:Y:S02]  /*7dc0*/  VIADD R28, R28, 0x1 ;  /* 0x000000011c1c7836 */ /* 0x000fe40000000000 */
[----:B------:R-:W-:Y:S01]  /*7dd0*/  VIADD R26, R26, 0x1 ;  /* 0x000000011a1a7836 */ /* 0x000fe20000000000 */
[----:B------:R-:W-:Y:S01]  /*7de0*/  ISETP.NE.AND P0, PT, R27, R2, PT ;  /* 0x000000021b00720c */ /* 0x000fe20003f05270 */
[----:B0-----:R-:W-:-:S12]  /*7df0*/  VIADD R10, R30, UR6 ;  /* 0x000000061e0a7c36 */ /* 0x001fd80008000000 */
[----:B------:R-:W-:Y:S05]  /*7e00*/  @P0 BRA `(.L_x_119) ;  /* 0xffffffe800800947 */ /* 0x000fea000383ffff */
.L_x_101:
[----:B------:R-:W-:Y:S05]  /*7e10*/  BSYNC.RECONVERGENT B1 ;  /* 0x0000000000017941 */ /* 0x000fea0003800200 */
.L_x_100:
[----:B------:R-:W-:Y:S01]  /*7e20*/  ISETP.GT.AND P1, PT, R6, R7, PT ;  /* 0x000000070600720c */ /* 0x000fe20003f24270 */
[----:B------:R-:W-:Y:S01]  /*7e30*/  BSSY.RECONVERGENT B0, `(.L_x_120) ;  /* 0x0000080000007945 */ /* 0x000fe20003800200 */
[----:B------:R-:W-:-:S11]  /*7e40*/  CS2R R22, SRZ ;  /* 0x0000000000167805 */ /* 0x000fd6000001ff00 */
[----:B------:R-:W-:Y:S05]  /*7e50*/  @!P1 BRA `(.L_x_121) ;  /* 0x0000000400f49947 */ /* 0x000fea0003800000 */
[----:B------:R-:W4:Y:S01]  /*7e60*/  LDCU UR6, c[0x0][0x400] ;  /* 0x00008000ff0677ac */ /* 0x000f220008000800 */
[----:B---3--:R-:W-:Y:S01]  /*7e70*/  IMAD.IADD R11, R9, 0x1, -R6 ;  /* 0x00000001090b7824 */ /* 0x008fe200078e0a06 */
[----:B------:R-:W-:Y:S01]  /*7e80*/  LOP3.LUT R10, R5, 0xf, RZ, 0xc0, !PT ;  /* 0x0000000f050a7812 */ /* 0x000fe200078ec0ff */
[----:B------:R-:W-:Y:S01]  /*7e90*/  BSSY.RECONVERGENT B1, `(.L_x_122) ;  /* 0x0000039000017945 */ /* 0x000fe20003800200 */
[----:B------:R-:W-:Y:S02]  /*7ea0*/  IMAD.MOV.U32 R13, RZ, RZ, RZ ;  /* 0x000000ffff0d7224 */ /* 0x000fe400078e00ff */
[----:B------:R-:W-:Y:S01]  /*7eb0*/  ISETP.NE.AND P2, PT, R10, RZ, PT ;  /* 0x000000ff0a00720c */ /* 0x000fe20003f45270 */
[----:B------:R-:W-:Y:S02]  /*7ec0*/  IMAD.MOV.U32 R12, RZ, RZ, R7 ;  /* 0x000000ffff0c7224 */ /* 0x000fe400078e0007 */
[----:B----4-:R-:W-:-:S05]  /*7ed0*/  IMAD R11, R8, UR6, R11 ;  /* 0x00000006080b7c24 */ /* 0x010fca000f8e020b */
[----:B------:R-:W-:-:S13]  /*7ee0*/  ISETP.GT.U32.AND P0, PT, R11, -0x10, PT ;  /* 0xfffffff00b00780c */ /* 0x000fda0003f04070 */
[----:B------:R-:W-:Y:S05]  /*7ef0*/  @P0 BRA `(.L_x_123) ;  /* 0x0000000000c80947 */ /* 0x000fea0003800000 */
[----:B------:R-:W-:Y:S01]  /*7f00*/  LOP3.LUT R14, R5, 0xfffffff0, RZ, 0xc0, !PT ;  /* 0xfffffff0050e7812 */ /* 0x000fe200078ec0ff */
[----:B------:R-:W-:Y:S01]  /*7f10*/  IMAD.MOV.U32 R13, RZ, RZ, RZ ;  /* 0x000000ffff0d7224 */ /* 0x000fe200078e00ff */
[----:B------:R-:W-:Y:S01]  /*7f20*/  MOV R12, R7 ;  /* 0x00000007000c7202 */ /* 0x000fe20000000f00 */
[----:B------:R-:W-:-:S07]  /*7f30*/  IMAD.MOV.U32 R11, RZ, RZ, RZ ;  /* 0x000000ffff0b7224 */ /* 0x000fce00078e00ff */
.L_x_124:
[----:B------:R-:W3:Y:S02]  /*7f40*/  LDC.64 R16, c[0x0][0x3e0] ;  /* 0x0000f800ff107b82 */ /* 0x000ee40000000a00 */
[----:B---3--:R-:W-:-:S05]  /*7f50*/  IMAD.WIDE R16, R12, 0x8, R16 ;  /* 0x000000080c107825 */ /* 0x008fca00078e0210 */
        /* <DEDUP_REMOVED lines=9> */
[----:B0-----:R-:W2:Y:S04]  /*7ff0*/  LDG.E.64 R28, desc[UR4][R16.64+0x48] ;  /* 0x00004804101c7981 */ /* 0x001ea8000c1e1b00 */
[----:B------:R-:W2:Y:S04]  /*8000*/  LDG.E.64 R18, desc[UR4][R16.64+0x50] ;  /* 0x0000500410127981 */ /* 0x000ea8000c1e1b00 */
[----:B------:R-:W2:Y:S01]  /*8010*/  LDG.E.64 R20, desc[UR4][R16.64+0x58] ;  /* 0x0000580410147981 */ /* 0x000ea2000c1e1b00 */
[----:B---3--:R0:W-:Y:S08]  /*8020*/  F2I.F64.TRUNC R32, R22 ;  /* 0x0000001600207311 */ /* 0x0081f0000030d100 */
[----:B----4-:R3:W4:Y:S01]  /*8030*/  F2I.F64.TRUNC R15, R24 ;  /* 0x00000018000f7311 */ /* 0x010722000030d100 */
[----:B0-----:R-:W4:Y:S04]  /*8040*/  LDG.E.64 R22, desc[UR4][R16.64+0x60] ;  /* 0x0000600410167981 */ /* 0x001f28000c1e1b00 */
[----:B---3--:R-:W3:Y:S03]  /*8050*/  LDG.E.64 R24, desc[UR4][R16.64+0x68] ;  /* 0x0000680410187981 */ /* 0x008ee6000c1e1b00 */
[----:B-----5:R0:W-:Y:S08]  /*8060*/  F2I.F64.TRUNC R40, R26 ;  /* 0x0000001a00287311 */ /* 0x0201f0000030d100 */
[----:B--2---:R2:W-:Y:S01]  /*8070*/  F2I.F64.TRUNC R41, R30 ;  /* 0x0000001e00297311 */ /* 0x0045e2000030d100 */
[----:B0-----:R-:W5:Y:S04]  /*8080*/  LDG.E.64 R26, desc[UR4][R16.64+0x70] ;  /* 0x00007004101a7981 */ /* 0x001f68000c1e1b00 */
[----:B--2---:R-:W2:Y:S03]  /*8090*/  LDG.E.64 R30, desc[UR4][R16.64+0x78] ;  /* 0x00007804101e7981 */ /* 0x004ea6000c1e1b00 */
[----:B------:R-:W0:Y:S01]  /*80a0*/  F2I.F64.TRUNC R33, R60 ;  /* 0x0000003c00217311 */ /* 0x000e22000030d100 */
[----:B----4-:R-:W-:-:S07]  /*80b0*/  IADD3 R15, PT, PT, R15, R32, R13 ;  /* 0x000000200f0f7210 */ /* 0x010fce0007ffe00d */
[----:B------:R-:W4:Y:S08]  /*80c0*/  F2I.F64.TRUNC R50, R58 ;  /* 0x0000003a00327311 */ /* 0x000f30000030d100 */
[----:B------:R-:W-:Y:S01]  /*80d0*/  F2I.F64.TRUNC R51, R56 ;  /* 0x0000003800337311 */ /* 0x000fe2000030d100 */
[----:B0-----:R-:W-:-:S07]  /*80e0*/  IADD3 R15, PT, PT, R40, R33, R15 ;  /* 0x00000021280f7210 */ /* 0x001fce0007ffe00f */
[----:B------:R-:W0:Y:S01]  /*80f0*/  F2I.F64.TRUNC R52, R52 ;  /* 0x0000003400347311 */ /* 0x000e22000030d100 */
[----:B----4-:R-:W-:-:S07]  /*8100*/  IADD3 R15, PT, PT, R50, R41, R15 ;  /* 0x00000029320f7210 */ /* 0x010fce0007ffe00f */
[----:B------:R-:W-:Y:S01]  /*8110*/  F2I.F64.TRUNC R54, R54 ;  /* 0x0000003600367311 */ /* 0x000fe2000030d100 */
[----:B------:R-:W-:-:S07]  /*8120*/  VIADD R11, R11, 0x10 ;  /* 0x000000100b0b7836 */ /* 0x000fce0000000000 */
[----:B------:R-:W4:Y:S01]  /*8130*/  F2I.F64.TRUNC R29, R28 ;  /* 0x0000001c001d7311 */ /* 0x000f22000030d100 */
[----:B0-----:R-:W-:-:S07]  /*8140*/  IADD3 R15, PT, PT, R52, R51, R15 ;  /* 0x00000033340f7210 */ /* 0x001fce0007ffe00f */
[----:B------:R-:W-:Y:S08]  /*8150*/  F2I.F64.TRUNC R18, R18 ;  /* 0x0000001200127311 */ /* 0x000ff0000030d100 */
[----:B------:R-:W0:Y:S01]  /*8160*/  F2I.F64.TRUNC R21, R20 ;  /* 0x0000001400157311 */ /* 0x000e22000030d100 */
[----:B------:R-:W-:Y:S02]  /*8170*/  ISETP.NE.AND P0, PT, R11, R14, PT ;  /* 0x0000000e0b00720c */ /* 0x000fe40003f05270 */
[----:B----4-:R-:W-:Y:S01]  /*8180*/  IADD3 R15, PT, PT, R29, R54, R15 ;  /* 0x000000361d0f7210 */ /* 0x010fe20007ffe00f */
[----:B------:R-:W-:-:S03]  /*8190*/  VIADD R12, R12, 0x10 ;  /* 0x000000100c0c7836 */ /* 0x000fc60000000000 */
[----:B0-----:R-:W-:Y:S01]  /*81a0*/  IADD3 R15, PT, PT, R21, R18, R15 ;  /* 0x00000012150f7210 */ /* 0x001fe20007ffe00f */
[----:B------:R-:W-:Y:S08]  /*81b0*/  F2I.F64.TRUNC R22, R22 ;  /* 0x0000001600167311 */ /* 0x000ff0000030d100 */
[----:B---3--:R-:W0:Y:S08]  /*81c0*/  F2I.F64.TRUNC R25, R24 ;  /* 0x0000001800197311 */ /* 0x008e30000030d100 */
[----:B-----5:R-:W-:Y:S08]  /*81d0*/  F2I.F64.TRUNC R26, R26 ;  /* 0x0000001a001a7311 */ /* 0x020ff0000030d100 */
[----:B--2---:R-:W2:Y:S01]  /*81e0*/  F2I.F64.TRUNC R30, R30 ;  /* 0x0000001e001e7311 */ /* 0x004ea2000030d100 */
[----:B0-----:R-:W-:-:S04]  /*81f0*/  IADD3 R15, PT, PT, R25, R22, R15 ;  /* 0x00000016190f7210 */ /* 0x001fc80007ffe00f */
[----:B--2---:R-:W-:Y:S01]  /*8200*/  IADD3 R13, PT, PT, R30, R26, R15 ;  /* 0x0000001a1e0d7210 */ /* 0x004fe20007ffe00f */
[----:B------:R-:W-:Y:S06]  /*8210*/  @P0 BRA `(.L_x_124) ;  /* 0xfffffffc00480947 */ /* 0x000fec000383ffff */
.L_x_123:
[----:B------:R-:W-:Y:S05]  /*8220*/  BSYNC.RECONVERGENT B1 ;  /* 0x0000000000017941 */ /* 0x000fea0003800200 */
.L_x_122:
[----:B------:R-:W-:Y:S04]  /*8230*/  BSSY.RECONVERGENT B1, `(.L_x_125) ;  /* 0x000003e000017945 */ /* 0x000fe80003800200 */
[----:B------:R-:W-:Y:S05]  /*8240*/  @!P2 BRA `(.L_x_126) ;  /* 0x0000000000f0a947 */ /* 0x000fea0003800000 */
[----:B------:R-:W-:Y:S01]  /*8250*/  ISETP.GE.U32.AND P0, PT, R10, 0x8, PT ;  /* 0x000000080a00780c */ /* 0x000fe20003f06070 */
[----:B------:R-:W-:Y:S01]  /*8260*/  BSSY.RECONVERGENT B2, `(.L_x_127) ;  /* 0x000001b000027945 */ /* 0x000fe20003800200 */
[----:B------:R-:W-:-:S04]  /*8270*/  LOP3.LUT R30, R5, 0x7, RZ, 0xc0, !PT ;  /* 0x00000007051e7812 */ /* 0x000fc800078ec0ff */
[----:B------:R-:W-:-:S07]  /*8280*/  ISETP.NE.AND P2, PT, R30, RZ, PT ;  /* 0x000000ff1e00720c */ /* 0x000fce0003f45270 */
[----:B------:R-:W-:Y:S06]  /*8290*/  @!P0 BRA `(.L_x_128) ;  /* 0x00000000005c8947 */ /* 0x000fec0003800000 */
[----:B0-----:R-:W0:Y:S02]  /*82a0*/  LDC.64 R28, c[0x0][0x3e0] ;  /* 0x0000f800ff1c7b82 */ /* 0x001e240000000a00 */
        /* <DEDUP_REMOVED lines=22> */
.L_x_128:
[----:B------:R-:W-:Y:S05]  /*8410*/  BSYNC.RECONVERGENT B2 ;  /* 0x0000000000027941 */ /* 0x000fea0003800200 */
.L_x_127:
[----:B------:R-:W-:Y:S05]  /*8420*/  @!P2 BRA `(.L_x_126) ;  /* 0x000000000078a947 */ /* 0x000fea0003800000 */
[----:B------:R-:W-:Y:S01]  /*8430*/  ISETP.GE.U32.AND P0, PT, R30, 0x4, PT ;  /* 0x000000041e00780c */ /* 0x000fe20003f06070 */
[----:B------:R-:W-:Y:S01]  /*8440*/  BSSY.RECONVERGENT B2, `(.L_x_129) ;  /* 0x0000011000027945 */ /* 0x000fe20003800200 */
[----:B------:R-:W-:-:S04]  /*8450*/  LOP3.LUT R23, R5, 0x3, RZ, 0xc0, !PT ;  /* 0x0000000305177812 */ /* 0x000fc800078ec0ff */
[----:B------:R-:W-:-:S07]  /*8460*/  ISETP.NE.AND P2, PT, R23, RZ, PT ;  /* 0x000000ff1700720c */ /* 0x000fce0003f45270 */
[----:B------:R-:W-:Y:S06]  /*8470*/  @!P0 BRA `(.L_x_130) ;  /* 0x0000000000348947 */ /* 0x000fec0003800000 */
[----:B------:R-:W3:Y:S02]  /*8480*/  LDC.64 R10, c[0x0][0x3e0] ;  /* 0x0000f800ff0a7b82 */ /* 0x000ee40000000a00 */
[----:B---3--:R-:W-:-:S05]  /*8490*/  IMAD.WIDE R10, R12, 0x8, R10 ;  /* 0x000000080c0a7825 */ /* 0x008fca00078e020a */
[----:B------:R-:W3:Y:S04]  /*84a0*/  LDG.E.64 R14, desc[UR4][R10.64] ;  /* 0x000000040a0e7981 */ /* 0x000ee8000c1e1b00 */
[----:B------:R-:W4:Y:S04]  /*84b0*/  LDG.E.64 R16, desc[UR4][R10.64+0x8] ;  /* 0x000008040a107981 */ /* 0x000f28000c1e1b00 */
[----:B------:R-:W5:Y:S04]  /*84c0*/  LDG.E.64 R18, desc[UR4][R10.64+0x10] ;  /* 0x000010040a127981 */ /* 0x000f68000c1e1b00 */
[----:B------:R-:W2:Y:S01]  /*84d0*/  LDG.E.64 R20, desc[UR4][R10.64+0x18] ;  /* 0x000018040a147981 */ /* 0x000ea2000c1e1b00 */
[----:B------:R-:W-:Y:S01]  /*84e0*/  VIADD R12, R12, 0x4 ;  /* 0x000000040c0c7836 */ /* 0x000fe20000000000 */
[----:B---3--:R-:W-:Y:S08]  /*84f0*/  F2I.F64.TRUNC R14, R14 ;  /* 0x0000000e000e7311 */ /* 0x008ff0000030d100 */
[----:B----4-:R-:W3:Y:S08]  /*8500*/  F2I.F64.TRUNC R16, R16 ;  /* 0x0000001000107311 */ /* 0x010ef0000030d100 */
[----:B-----5:R-:W-:Y:S01]  /*8510*/  F2I.F64.TRUNC R18, R18 ;  /* 0x0000001200127311 */ /* 0x020fe2000030d100 */
[----:B---3--:R-:W-:-:S07]  /*8520*/  IADD3 R13, PT, PT, R16, R14, R13 ;  /* 0x0000000e100d7210 */ /* 0x008fce0007ffe00d */
[----:B--2---:R-:W2:Y:S02]  /*8530*/  F2I.F64.TRUNC R20, R20 ;  /* 0x0000001400147311 */ /* 0x004ea4000030d100 */
[----:B--2---:R-:W-:-:S07]  /*8540*/  IADD3 R13, PT, PT, R20, R18, R13 ;  /* 0x00000012140d7210 */ /* 0x004fce0007ffe00d */
.L_x_130:
[----:B------:R-:W-:Y:S05]  /*8550*/  BSYNC.RECONVERGENT B2 ;  /* 0x0000000000027941 */ /* 0x000fea0003800200 */
.L_x_129:
[----:B------:R-:W-:Y:S05]  /*8560*/  @!P2 BRA `(.L_x_126) ;  /* 0x000000000028a947 */ /* 0x000fea0003800000 */
[----:B------:R-:W-:-:S07]  /*8570*/  IMAD.MOV.U32 R14, RZ, RZ, RZ ;  /* 0x000000ffff0e7224 */ /* 0x000fce00078e00ff */
.L_x_131:
[----:B------:R-:W3:Y:S02]  /*8580*/  LDC.64 R10, c[0x0][0x3e0] ;  /* 0x0000f800ff0a7b82 */ /* 0x000ee40000000a00 */
[----:B---3--:R-:W-:-:S06]  /*8590*/  IMAD.WIDE R10, R12, 0x8, R10 ;  /* 0x000000080c0a7825 */ /* 0x008fcc00078e020a */
[----:B------:R-:W3:Y:S01]  /*85a0*/  LDG.E.64 R10, desc[UR4][R10.64] ;  /* 0x000000040a0a7981 */ /* 0x000ee2000c1e1b00 */
[----:B------:R-:W-:Y:S02]  /*85b0*/  VIADD R14, R14, 0x1 ;  /* 0x000000010e0e7836 */ /* 0x000fe40000000000 */
[----:B------:R-:W-:-:S03]  /*85c0*/  VIADD R12, R12, 0x1 ;  /* 0x000000010c0c7836 */ /* 0x000fc60000000000 */
[----:B------:R-:W-:Y:S01]  /*85d0*/  ISETP.NE.AND P0, PT, R14, R23, PT ;  /* 0x000000170e00720c */ /* 0x000fe20003f05270 */
[----:B---3--:R-:W3:Y:S02]  /*85e0*/  F2I.F64.TRUNC R16, R10 ;  /* 0x0000000a00107311 */ /* 0x008ee4000030d100 */
[----:B---3--:R-:W-:-:S10]  /*85f0*/  IADD3 R13, PT, PT, R16, R13, RZ ;  /* 0x0000000d100d7210 */ /* 0x008fd40007ffe0ff */
[----:B------:R-:W-:Y:S05]  /*8600*/  @P0 BRA `(.L_x_131) ;  /* 0xfffffffc00dc0947 */ /* 0x000fea000383ffff */
.L_x_126:
[----:B------:R-:W-:Y:S05]  /*8610*/  BSYNC.RECONVERGENT B1 ;  /* 0x0000000000017941 */ /* 0x000fea0003800200 */
.L_x_125:
[----:B------:R4:W3:Y:S02]  /*8620*/  I2F.F64 R22, R13 ;  /* 0x0000000d00167312 */ /* 0x0008e40000201c00 */
.L_x_121:
[----:B------:R-:W-:Y:S05]  /*8630*/  BSYNC.RECONVERGENT B0 ;  /* 0x0000000000007941 */ /* 0x000fea0003800200 */
.L_x_120:
[----:B---3--:R-:W4:Y:S01]  /*8640*/  MUFU.RCP64H R11, R35 ;  /* 0x00000023000b7308 */ /* 0x008f220000001800 */
[----:B------:R-:W-:Y:S01]  /*8650*/  IMAD.MOV.U32 R10, RZ, RZ, 0x1 ;  /* 0x00000001ff0a7424 */ /* 0x000fe200078e00ff */
[----:B------:R-:W-:Y:S01]  /*8660*/  FSETP.GEU.AND P2, PT, |R23|, 6.5827683646048100446e-37, PT ;  /* 0x036000001700780b */ /* 0x000fe20003f4e200 */
[----:B------:R-:W-:Y:S04]  /*8670*/  BSSY.RECONVERGENT B1, `(.L_x_132) ;  /* 0x0000012000017945 */ /* 0x000fe80003800200 */
[----:B----4-:R-:W-:-:S08]  /*8680*/  DFMA R12, -R34, R10, 1 ;  /* 0x3ff00000220c742b */ /* 0x010fd0000000010a */
        /* <DEDUP_REMOVED lines=13> */
[----:B012---:R-:W-:Y:S05]  /*8760*/  CALL.REL.NOINC `($__internal_0_$__cuda_sm20_div_rn_f64_full) ;  /* 0x0000012800487944 */ /* 0x007fea0003c00000 */
[----:B------:R-:W-:Y:S02]  /*8770*/  IMAD.MOV.U32 R16, RZ, RZ, R12 ;  /* 0x000000ffff107224 */ /* 0x000fe400078e000c */
[----:B------:R-:W-:-:S07]  /*8780*/  IMAD.MOV.U32 R17, RZ, RZ, R11 ;  /* 0x000000ffff117224 */ /* 0x000fce00078e000b */
.L_x_133:
[----:B------:R-:W-:Y:S05]  /*8790*/  BSYNC.RECONVERGENT B1 ;  /* 0x0000000000017941 */ /* 0x000fea0003800200 */
.L_x_132:
        /* <DEDUP_REMOVED lines=13> */
[----:B------:R-:W-:-:S05]  /*8870*/  @!P0 MOV R20, R11 ;  /* 0x0000000b00148202 */ /* 0x000fca0000000f00 */
[----:B------:R-:W-:-:S05]  /*8880*/  VIADD R12, R20, 0xffffffff ;  /* 0xffffffff140c7836 */ /* 0x000fca0000000000 */
[----:B------:R-:W-:Y:S01]  /*8890*/  ISETP.GT.U32.AND P2, PT, R12, 0x7feffffe, PT ;  /* 0x7feffffe0c00780c */ /* 0x000fe20003f44070 */
[----:B------:R-:W-:Y:S02]  /*88a0*/  IMAD.MOV.U32 R12, RZ, RZ, R16 ;  /* 0x000000ffff0c7224 */ /* 0x000fe400078e0010 */
        /* <DEDUP_REMOVED lines=8> */
[----:B------:R-:W-:Y:S01]  /*8930*/  MOV R12, RZ ;  /* 0x000000ff000c7202 */ /* 0x000fe20000000f00 */
[----:B------:R-:W-:Y:S01]  /*8940*/  UMOV UR7, 0x3eb1380b ;  /* 0x3eb1380b00077882 */ /* 0x000fe20000000000 */
[----:B------:R-:W-:Y:S01]  /*8950*/  ISETP.GE.U32.AND P0, PT, R11, 0x3ff6a09f, PT ;  /* 0x3ff6a09f0b00780c */ /* 0x000fe20003f06070 */
[----:B------:R-:W-:Y:S01]  /*8960*/  IMAD.MOV.U32 R27, RZ, RZ, 0x43300000 ;  /* 0x43300000ff1b7424 */ /* 0x000fe200078e00ff */
[----:B------:R-:W-:Y:S01]  /*8970*/  LEA.HI R26, R20, R21, RZ, 0xc ;  /* 0x00000015141a7211 */ /* 0x000fe200078f60ff */
[----:B------:R-:W-:Y:S01]  /*8980*/  UMOV UR8, 0x80000000 ;  /* 0x8000000000087882 */ /* 0x000fe20000000000 */
[----:B------:R-:W-:-:S09]  /*8990*/  UMOV UR9, 0x43300000 ;  /* 0x4330000000097882 */ /* 0x000fd20000000000 */
[----:B------:R-:W-:Y:S02]  /*89a0*/  @P0 VIADD R13, R11, 0xfff00000 ;  /* 0xfff000000b0d0836 */ /* 0x000fe40000000000 */
[----:B------:R-:W-:Y:S02]  /*89b0*/  @P0 VIADD R26, R26, 0x1 ;  /* 0x000000011a1a0836 */ /* 0x000fe40000000000 */
[----:B------:R-:W-:-:S03]  /*89c0*/  @P0 IMAD.MOV.U32 R11, RZ, RZ, R13 ;  /* 0x000000ffff0b0224 */ /* 0x000fc600078e000d */
[----:B------:R-:W-:-:S03]  /*89d0*/  LOP3.LUT R26, R26, 0x80000000, RZ, 0x3c, !PT ;  /* 0x800000001a1a7812 */ /* 0x000fc600078e3cff */
[C---:B------:R-:W-:Y:S02]  /*89e0*/  DADD R22, R10.reuse, 1 ;  /* 0x3ff000000a167429 */ /* 0x040fe40000000000 */
[----:B------:R-:W-:-:S04]  /*89f0*/  DADD R10, R10, -1 ;  /* 0xbff000000a0a7429 */ /* 0x000fc80000000000 */
[----:B------:R-:W3:Y:S02]  /*8a00*/  MUFU.RCP64H R13, R23 ;  /* 0x00000017000d7308 */ /* 0x000ee40000001800 */
[----:B---3--:R-:W-:-:S08]  /*8a10*/  DFMA R14, -R22, R12, 1 ;  /* 0x3ff00000160e742b */ /* 0x008fd0000000010c */
        /* <DEDUP_REMOVED lines=44> */
.L_x_137:
[----:B------:R-:W-:Y:S01]  /*8ce0*/  IMAD.MOV.U32 R12, RZ, RZ, 0x0 ;  /* 0x00000000ff0c7424 */ /* 0x000fe200078e00ff */
[----:B------:R-:W-:Y:S01]  /*8cf0*/  LOP3.LUT P0, RZ, R11, 0x7fffffff, RZ, 0xc0, !PT ;  /* 0x7fffffff0bff7812 */ /* 0x000fe2000780c0ff */
[----:B------:R-:W-:-:S06]  /*8d00*/  IMAD.MOV.U32 R13, RZ, RZ, 0x7ff00000 ;  /* 0x7ff00000ff0d7424 */ /* 0x000fcc00078e00ff */
[----:B------:R-:W-:-:S10]  /*8d10*/  DFMA R12, R10, R12, +INF ;  /* 0x7ff000000a0c742b */ /* 0x000fd4000000000c */
[----:B------:R-:W-:Y:S02]  /*8d20*/  FSEL R22, R12, RZ, P0 ;  /* 0x000000ff0c167208 */ /* 0x000fe40000000000 */
[----:B------:R-:W-:-:S07]  /*8d30*/  FSEL R23, R13, -QNAN , P0 ;  /* 0xfff000000d177808 */ /* 0x000fce0000000000 */
.L_x_138:
[----:B------:R-:W-:Y:S05]  /*8d40*/  BSYNC.RECONVERGENT B1 ;  /* 0x0000000000017941 */ /* 0x000fea0003800200 */
.L_x_136:
[----:B------:R-:W-:Y:S01]  /*8d50*/  DADD R10, -R16, 1 ;  /* 0x3ff00000100a7429 */ /* 0x000fe20000000100 */
[----:B------:R-:W-:Y:S01]  /*8d60*/  MOV R12, 0xffda0d24 ;  /* 0xffda0d24000c7802 */ /* 0x000fe20000000f00 */
[----:B------:R-:W-:Y:S01]  /*8d70*/  IMAD.MOV.U32 R13, RZ, RZ, 0x3c7777d0 ;  /* 0x3c7777d0ff0d7424 */ /* 0x000fe200078e00ff */
[----:B------:R-:W-:Y:S01]  /*8d80*/  BSSY.RECONVERGENT B1, `(.L_x_139) ;  /* 0x0000059000017945 */ /* 0x000fe20003800200 */
[----:B------:R-:W-:Y:S02]  /*8d90*/  IMAD.MOV.U32 R14, RZ, RZ, 0x652b82fe ;  /* 0x652b82feff0e7424 */ /* 0x000fe400078e00ff */
[----:B------:R-:W-:Y:S02]  /*8da0*/  IMAD.MOV.U32 R15, RZ, RZ, 0x3ff71547 ;  /* 0x3ff71547ff0f7424 */ /* 0x000fe400078e00ff */
[----:B------:R-:W-:Y:S01]  /*8db0*/  DMUL R20, R22, R12 ;  /* 0x0000000c16147228 */ /* 0x000fe20000000000 */
[----:B------:R-:W-:Y:S01]  /*8dc0*/  IMAD.MOV.U32 R27, RZ, RZ, -0x3ff ;  /* 0xfffffc01ff1b7424 */ /* 0x000fe200078e00ff */
[----:B------:R-:W-:Y:S01]  /*8dd0*/  ISETP.GT.AND P0, PT, R11, 0xfffff, PT ;  /* 0x000fffff0b00780c */ /* 0x000fe20003f04270 */
[----:B------:R-:W-:-:S02]  /*8de0*/  IMAD.MOV.U32 R18, RZ, RZ, R10 ;  /* 0x000000ffff127224 */ /* 0x000fc400078e000a */
[--C-:B------:R-:W-:Y:S02]  /*8df0*/  IMAD.MOV.U32 R19, RZ, RZ, R11.reuse ;  /* 0x000000ffff137224 */ /* 0x100fe400078e000b */
[----:B------:R-:W-:Y:S01]  /*8e00*/  IMAD.MOV.U32 R26, RZ, RZ, R11 ;  /* 0x000000ffff1a7224 */ /* 0x000fe200078e000b */
[----:B------:R-:W-:Y:S01]  /*8e10*/  DFMA R20, R22, R14, R20 ;  /* 0x0000000e1614722b */ /* 0x000fe20000000014 */
[----:B------:R-:W-:-:S06]  /*8e20*/  IMAD.MOV.U32 R30, RZ, RZ, R10 ;  /* 0x000000ffff1e7224 */ /* 0x000fcc00078e000a */
[----:B------:R-:W-:Y:S01]  /*8e30*/  @!P0 DMUL R18, R10, 1.80143985094819840000e+16 ;  /* 0x435000000a128828 */ /* 0x000fe20000000000 */
[----:B------:R-:W-:Y:S01]  /*8e40*/  @!P0 MOV R27, 0xfffffbcb ;  /* 0xfffffbcb001b8802 */ /* 0x000fe20000000f00 */
        /* <DEDUP_REMOVED lines=16> */
[----:B------:R-:W-:-:S04]  /*8f50*/  @P0 VIADD R19, R31, 0xfff00000 ;  /* 0xfff000001f130836 */ /* 0x000fc80000000000 */
[----:B------:R-:W-:-:S06]  /*8f60*/  @P0 IMAD.MOV.U32 R31, RZ, RZ, R19 ;  /* 0x000000ffff1f0224 */ /* 0x000fcc00078e0013 */
[C---:B0-----:R-:W-:Y:S02]  /*8f70*/  DADD R28, R30.reuse, 1 ;  /* 0x3ff000001e1c7429 */ /* 0x041fe40000000000 */
        /* <DEDUP_REMOVED lines=51> */
.L_x_140:
[----:B------:R-:W-:Y:S01]  /*92b0*/  MOV R20, 0x0 ;  /* 0x0000000000147802 */ /* 0x000fe20000000f00 */
[----:B------:R-:W-:Y:S01]  /*92c0*/  IMAD.MOV.U32 R21, RZ, RZ, 0x7ff00000 ;  /* 0x7ff00000ff157424 */ /* 0x000fe200078e00ff */
[----:B------:R-:W-:-:S05]  /*92d0*/  LOP3.LUT P0, RZ, R19, 0x7fffffff, RZ, 0xc0, !PT ;  /* 0x7fffffff13ff7812 */ /* 0x000fca000780c0ff */
[----:B------:R-:W-:-:S10]  /*92e0*/  DFMA R20, R18, R20, +INF ;  /* 0x7ff000001214742b */ /* 0x000fd40000000014 */
[----:B------:R-:W-:Y:S02]  /*92f0*/  FSEL R18, R20, RZ, P0 ;  /* 0x000000ff14127208 */ /* 0x000fe40000000000 */
[----:B------:R-:W-:-:S07]  /*9300*/  FSEL R19, R21, -QNAN , P0 ;  /* 0xfff0000015137808 */ /* 0x000fce0000000000 */
.L_x_141:
[----:B------:R-:W-:Y:S05]  /*9310*/  BSYNC.RECONVERGENT B1 ;  /* 0x0000000000017941 */ /* 0x000fea0003800200 */
.L_x_139:
[----:B------:R-:W-:-:S08]  /*9320*/  DMUL R12, R18, R12 ;  /* 0x0000000c120c7228 */ /* 0x000fd00000000000 */
[----:B------:R-:W-:-:S08]  /*9330*/  DFMA R12, R18, R14, R12 ;  /* 0x0000000e120c722b */ /* 0x000fd0000000000c */
[----:B------:R-:W-:-:S08]  /*9340*/  DFMA R12, R10, R12, R16 ;  /* 0x0000000c0a0c722b */ /* 0x000fd00000000010 */
[----:B------:R-:W-:-:S11]  /*9350*/  DADD R24, -RZ, -R12 ;  /* 0x00000000ff187229 */ /* 0x000fd6000000090c */
.L_x_135:
[----:B------:R-:W-:Y:S05]  /*9360*/  BSYNC.RECONVERGENT B0 ;  /* 0x0000000000007941 */ /* 0x000fea0003800200 */
.L_x_134:
[----:B------:R-:W-:Y:S01]  /*9370*/  BSSY.RECONVERGENT B0, `(.L_x_142) ;  /* 0x0000080000007945 */ /* 0x000fe20003800200 */
[----:B------:R-:W-:-:S03]  /*9380*/  CS2R R22, SRZ ;  /* 0x0000000000167805 */ /* 0x000fc6000001ff00 */
[----:B------:R-:W-:Y:S05]  /*9390*/  @!P1 BRA `(.L_x_143) ;  /* 0x0000000400f49947 */ /* 0x000fea0003800000 */
[----:B------:R-:W3:Y:S01]  /*93a0*/  LDCU UR6, c[0x0][0x400] ;  /* 0x00008000ff0677ac */ /* 0x000ee20008000800 */
[----:B------:R-:W-:Y:S01]  /*93b0*/  IMAD.IADD R11, R9, 0x1, -R6 ;  /* 0x00000001090b7824 */ /* 0x000fe200078e0a06 */
        /* <DEDUP_REMOVED lines=12> */
.L_x_146:
[----:B------:R-:W3:Y:S02]  /*9480*/  LDC.64 R22, c[0x0][0x3d0] ;  /* 0x0000f400ff167b82 */ /* 0x000ee40000000a00 */
[----:B---3--:R-:W-:-:S05]  /*9490*/  IMAD.WIDE R22, R12, 0x8, R22 ;  /* 0x000000080c167825 */ /* 0x008fca00078e0216 */
[----:B------:R-:W3:Y:S04]  /*94a0*/  LDG.E.64 R30, desc[UR4][R22.64] ;  /* 0x00000004161e7981 */ /* 0x000ee8000c1e1b00 */
[----:B------:R-:W4:Y:S04]  /*94b0*/  LDG.E.64 R20, desc[UR4][R22.64+0x18] ;  /* 0x0000180416147981 */ /* 0x000f28000c1e1b00 */
[----:B------:R-:W5:Y:S04]  /*94c0*/  LDG.E.64 R18, desc[UR4][R22.64+0x20] ;  /* 0x0000200416127981 */ /* 0x000f68000c1e1b00 */
[----:B------:R-:W0:Y:S04]  /*94d0*/  LDG.E.64 R26, desc[UR4][R22.64+0x10] ;  /* 0x00001004161a7981 */ /* 0x000e28000c1e1b00 */
[----:B------:R-:W2:Y:S04]  /*94e0*/  LDG.E.64 R16, desc[UR4][R22.64+0x28] ;  /* 0x0000280416107981 */ /* 0x000ea8000c1e1b00 */
[----:B------:R-:W2:Y:S04]  /*94f0*/  LDG.E.64 R50, desc[UR4][R22.64+0x8] ;  /* 0x0000080416327981 */ /* 0x000ea8000c1e1b00 */
[----:B------:R-:W2:Y:S04]  /*9500*/  LDG.E.64 R60, desc[UR4][R22.64+0x30] ;  /* 0x00003004163c7981 */ /* 0x000ea8000c1e1b00 */
[----:B------:R-:W2:Y:S04]  /*9510*/  LDG.E.64 R58, desc[UR4][R22.64+0x38] ;  /* 0x00003804163a7981 */ /* 0x000ea8000c1e1b00 */
[----:B------:R-:W2:Y:S04]  /*9520*/  LDG.E.64 R56, desc[UR4][R22.64+0x40] ;  /* 0x0000400416387981 */ /* 0x000ea8000c1e1b00 */
[----:B------:R-:W2:Y:S04]  /*9530*/  LDG.E.64 R52, desc[UR4][R22.64+0x48] ;  /* 0x0000480416347981 */ /* 0x000ea8000c1e1b00 */
[----:B------:R-:W2:Y:S01]  /*9540*/  LDG.E.64 R54, desc[UR4][R22.64+0x50] ;  /* 0x0000500416367981 */ /* 0x000ea2000c1e1b00 */
[----:B---3--:R3:W-:Y:S03]  /*9550*/  F2I.F64.TRUNC R13, R30 ;  /* 0x0000001e000d7311 */ /* 0x0087e6000030d100 */
[----:B---3--:R-:W3:Y:S05]  /*9560*/  LDG.E.64 R30, desc[UR4][R22.64+0x58] ;  /* 0x00005804161e7981 */ /* 0x008eea000c1e1b00 */
[----:B----4-:R4:W-:Y:S08]  /*9570*/  F2I.F64.TRUNC R40, R20 ;  /* 0x0000001400287311 */ /* 0x0109f0000030d100 */
[----:B-----5:R5:W-:Y:S01]  /*9580*/  F2I.F64.TRUNC R33, R18 ;  /* 0x0000001200217311 */ /* 0x020be2000030d100 */
[----:B----4-:R-:W4:Y:S04]  /*9590*/  LDG.E.64 R20, desc[UR4][R22.64+0x60] ;  /* 0x0000600416147981 */ /* 0x010f28000c1e1b00 */
[----:B-----5:R-:W5:Y:S03]  /*95a0*/  LDG.E.64 R18, desc[UR4][R22.64+0x68] ;  /* 0x0000680416127981 */ /* 0x020f66000c1e1b00 */
[----:B0-----:R0:W-:Y:S08]  /*95b0*/  F2I.F64.TRUNC R29, R26 ;  /* 0x0000001a001d7311 */ /* 0x0011f0000030d100 */
[----:B--2---:R2:W-:Y:S01]  /*95c0*/  F2I.F64.TRUNC R32, R16 ;  /* 0x0000001000207311 */ /* 0x0045e2000030d100 */
[----:B0-----:R-:W5:Y:S04]  /*95d0*/  LDG.E.64 R26, desc[UR4][R22.64+0x78] ;  /* 0x00007804161a7981 */ /* 0x001f68000c1e1b00 */
[----:B--2---:R-:W2:Y:S03]  /*95e0*/  LDG.E.64 R16, desc[UR4][R22.64+0x70] ;  /* 0x0000700416107981 */ /* 0x004ea6000c1e1b00 */
        /* <DEDUP_REMOVED lines=12> */
[----:B0-----:R-:W-:Y:S02]  /*96b0*/  IADD3 R13, PT, PT, R52, R51, R13 ;  /* 0x00000033340d7210 */ /* 0x001fe40007ffe00d */
[----:B------:R-:W-:Y:S01]  /*96c0*/  IADD3 R12, PT, PT, R12, 0x10, RZ ;  /* 0x000000100c0c7810 */ /* 0x000fe20007ffe0ff */
[----:B---3--:R-:W0:Y:S08]  /*96d0*/  F2I.F64.TRUNC R31, R30 ;  /* 0x0000001e001f7311 */ /* 0x008e30000030d100 */
[----:B----4-:R-:W-:Y:S08]  /*96e0*/  F2I.F64.TRUNC R20, R20 ;  /* 0x0000001400147311 */ /* 0x010ff0000030d100 */
[----:B-----5:R-:W1:Y:S01]  /*96f0*/  F2I.F64.TRUNC R18, R18 ;  /* 0x0000001200127311 */ /* 0x020e62000030d100 */
[----:B0-----:R-:W-:-:S07]  /*9700*/  IADD3 R13, PT, PT, R31, R54, R13 ;  /* 0x000000361f0d7210 */ /* 0x001fce0007ffe00d */
[----:B------:R-:W-:Y:S08]  /*9710*/  F2I.F64.TRUNC R26, R26 ;  /* 0x0000001a001a7311 */ /* 0x000ff0000030d100 */
[----:B--2---:R-:W0:Y:S01]  /*9720*/  F2I.F64.TRUNC R16, R16 ;  /* 0x0000001000107311 */ /* 0x004e22000030d100 */
[----:B-1----:R-:W-:-:S04]  /*9730*/  IADD3 R13, PT, PT, R18, R20, R13 ;  /* 0x00000014120d7210 */ /* 0x002fc80007ffe00d */
[----:B0-----:R-:W-:Y:S01]  /*9740*/  IADD3 R28, PT, PT, R26, R16, R13 ;  /* 0x000000101a1c7210 */ /* 0x001fe20007ffe00d */
[----:B------:R-:W-:Y:S06]  /*9750*/  @P0 BRA `(.L_x_146) ;  /* 0xfffffffc00480947 */ /* 0x000fec000383ffff */
.L_x_145:
[----:B------:R-:W-:Y:S05]  /*9760*/  BSYNC.RECONVERGENT B1 ;  /* 0x0000000000017941 */ /* 0x000fea0003800200 */
.L_x_144:
[----:B------:R-:W-:Y:S04]  /*9770*/  BSSY.RECONVERGENT B1, `(.L_x_147) ;  /* 0x000003e000017945 */ /* 0x000fe80003800200 */
[----:B------:R-:W-:Y:S05]  /*9780*/  @!P1 BRA `(.L_x_148) ;  /* 0x0000000000f09947 */ /* 0x000fea0003800000 */
[----:B------:R-:W-:Y:S01]  /*9790*/  ISETP.GE.U32.AND P0, PT, R10, 0x8, PT ;  /* 0x000000080a00780c */ /* 0x000fe20003f06070 */
[----:B------:R-:W-:Y:S01]  /*97a0*/  BSSY.RECONVERGENT B2, `(.L_x_149) ;  /* 0x000001b000027945 */ /* 0x000fe20003800200 */
[----:B0-----:R-:W-:-:S04]  /*97b0*/  LOP3.LUT R29, R5, 0x7, RZ, 0xc0, !PT ;  /* 0x00000007051d7812 */ /* 0x001fc800078ec0ff */
        /* <DEDUP_REMOVED lines=25> */
.L_x_150:
[----:B------:R-:W-:Y:S05]  /*9950*/  BSYNC.RECONVERGENT B2 ;  /* 0x0000000000027941 */ /* 0x000fea0003800200 */
.L_x_149:
        /* <DEDUP_REMOVED lines=19> */
.L_x_152:
[----:B------:R-:W-:Y:S05]  /*9a90*/  BSYNC.RECONVERGENT B2 ;  /* 0x0000000000027941 */ /* 0x000fea0003800200 */
.L_x_151:
[----:B------:R-:W-:Y:S05]  /*9aa0*/  @!P1 BRA `(.L_x_148) ;  /* 0x0000000000289947 */ /* 0x000fea0003800000 */
[----:B------:R-:W-:-:S07]  /*9ab0*/  IMAD.MOV.U32 R14, RZ, RZ, RZ ;  /* 0x000000ffff0e7224 */ /* 0x000fce00078e00ff */
.L_x_153:
        /* <DEDUP_REMOVED lines=9> */
.L_x_148:
[----:B------:R-:W-:Y:S05]  /*9b50*/  BSYNC.RECONVERGENT B1 ;  /* 0x0000000000017941 */ /* 0x000fea0003800200 */
.L_x_147:
[----:B------:R3:W4:Y:S02]  /*9b60*/  I2F.F64 R22, R28 ;  /* 0x0000001c00167312 */ /* 0x0007240000201c00 */
.L_x_143:
[----:B------:R-:W-:Y:S05]  /*9b70*/  BSYNC.RECONVERGENT B0 ;  /* 0x0000000000007941 */ /* 0x000fea0003800200 */
.L_x_142:
        /* <DEDUP_REMOVED lines=18> */
[----:B0123--:R-:W-:Y:S05]  /*9ca0*/  CALL.REL.NOINC `($__internal_0_$__cuda_sm20_div_rn_f64_full) ;  /* 0x0000011000f87944 */ /* 0x00ffea0003c00000 */
[----:B------:R-:W-:Y:S02]  /*9cb0*/  IMAD.MOV.U32 R16, RZ, RZ, R12 ;  /* 0x000000ffff107224 */ /* 0x000fe400078e000c */
[----:B------:R-:W-:-:S07]  /*9cc0*/  IMAD.MOV.U32 R17, RZ, RZ, R11 ;  /* 0x000000ffff117224 */ /* 0x000fce00078e000b */
.L_x_155:
[----:B------:R-:W-:Y:S05]  /*9cd0*/  BSYNC.RECONVERGENT B1 ;  /* 0x0000000000017941 */ /* 0x000fea0003800200 */
.L_x_154:
        /* <DEDUP_REMOVED lines=8> */
[--C-:B------:R-:W-:Y:S01]  /*9d60*/  IMAD.MOV.U32 R11, RZ, RZ, R17.reuse ;  /* 0x000000ffff0b7224 */ /* 0x100fe200078e0011 */
[----:B------:R-:W-:Y:S01]  /*9d70*/  MOV R26, R16 ;  /* 0x00000010001a7202 */ /* 0x000fe20000000f00 */
[----:B------:R-:W-:Y:S02]  /*9d80*/  IMAD.MOV.U32 R19, RZ, RZ, R17 ;  /* 0x000000ffff137224 */ /* 0x000fe400078e0011 */
[----:B------:R-:W-:-:S06]  /*9d90*/  IMAD.MOV.U32 R18, RZ, RZ, -0x3ff ;  /* 0xfffffc01ff127424 */ /* 0x000fcc00078e00ff */
[----:B------:R-:W-:Y:S01]  /*9da0*/  @!P0 DMUL R10, R16, 1.80143985094819840000e+16 ;  /* 0x43500000100a8828 */ /* 0x000fe20000000000 */
[----:B------:R-:W-:-:S09]  /*9db0*/  @!P0 IMAD.MOV.U32 R18, RZ, RZ, -0x435 ;  /* 0xfffffbcbff128424 */ /* 0x000fd200078e00ff */
[----:B------:R-:W-:Y:S02]  /*9dc0*/  @!P0 IMAD.MOV.U32 R19, RZ, RZ, R11 ;  /* 0x000000ffff138224 */ /* 0x000fe400078e000b */
[----:B------:R-:W-:Y:S02]  /*9dd0*/  @!P0 IMAD.MOV.U32 R26, RZ, RZ, R10 ;  /* 0x000000ffff1a8224 */ /* 0x000fe400078e000a */
[----:B------:R-:W-:-:S05]  /*9de0*/  VIADD R12, R19, 0xffffffff ;  /* 0xffffffff130c7836 */ /* 0x000fca0000000000 */
[----:B------:R-:W-:-:S13]  /*9df0*/  ISETP.GT.U32.AND P1, PT, R12, 0x7feffffe, PT ;  /* 0x7feffffe0c00780c */ /* 0x000fda0003f24070 */
        /* <DEDUP_REMOVED lines=9> */
[----:B------:R-:W-:Y:S01]  /*9e90*/  UMOV UR8, 0x80000000 ;  /* 0x8000000000087882 */ /* 0x000fe20000000000 */
[----:B------:R-:W-:Y:S01]  /*9ea0*/  ISETP.GE.U32.AND P0, PT, R27, 0x3ff6a09f, PT ;  /* 0x3ff6a09f1b00780c */ /* 0x000fe20003f06070 */
[----:B------:R-:W-:Y:S01]  /*9eb0*/  UMOV UR9, 0x43300000 ;  /* 0x4330000000097882 */ /* 0x000fe20000000000 */
[----:B------:R-:W-:-:S11]  /*9ec0*/  MOV R19, 0x43300000 ;  /* 0x4330000000137802 */ /* 0x000fd60000000f00 */
[----:B------:R-:W-:Y:S02]  /*9ed0*/  @P0 VIADD R11, R27, 0xfff00000 ;  /* 0xfff000001b0b0836 */ /* 0x000fe40000000000 */
[----:B------:R-:W-:Y:S02]  /*9ee0*/  @P0 VIADD R18, R18, 0x1 ;  /* 0x0000000112120836 */ /* 0x000fe40000000000 */
[----:B------:R-:W-:-:S03]  /*9ef0*/  @P0 IMAD.MOV.U32 R27, RZ, RZ, R11 ;  /* 0x000000ffff1b0224 */ /* 0x000fc600078e000b */
[----:B------:R-:W-:-:S03]  /*9f00*/  LOP3.LUT R18, R18, 0x80000000, RZ, 0x3c, !PT ;  /* 0x8000000012127812 */ /* 0x000fc600078e3cff */
[C---:B------:R-:W-:Y:S02]  /*9f10*/  DADD R20, R26.reuse, 1 ;  /* 0x3ff000001a147429 */ /* 0x040fe40000000000 */
[----:B------:R-:W-:Y:S02]  /*9f20*/  DADD R26, R26, -1 ;  /* 0xbff000001a1a7429 */ /* 0x000fe40000000000 */
[----:B------:R-:W-:Y:S01]  /*9f30*/  DADD R18, R18, -UR8 ;  /* 0x8000000812127e29 */ /* 0x000fe20008000000 */
[----:B------:R-:W-:Y:S01]  /*9f40*/  UMOV UR8, 0xfefa39ef ;  /* 0xfefa39ef00087882 */ /* 0x000fe20000000000 */
[----:B------:R-:W4:Y:S01]  /*9f50*/  MUFU.RCP64H R11, R21 ;  /* 0x00000015000b7308 */ /* 0x000f220000001800 */
[----:B------:R-:W-:Y:S01]  /*9f60*/  UMOV UR9, 0x3fe62e42 ;  /* 0x3fe62e4200097882 */ /* 0x000fe20000000000 */
[----:B----4-:R-:W-:-:S08]  /*9f70*/  DFMA R12, -R20, R10, 1 ;  /* 0x3ff00000140c742b */ /* 0x010fd0000000010a */
        /* <DEDUP_REMOVED lines=28> */
[----:B0--3--:R-:W-:Y:S01]  /*a140*/  DFMA R28, R14, R20, UR6 ;  /* 0x000000060e1c7e2b */ /* 0x009fe20008000014 */
        /* <DEDUP_REMOVED lines=12> */
.L_x_159:
[----:B------:R-:W-:Y:S01]  /*a210*/  IMAD.MOV.U32 R12, RZ, RZ, 0x0 ;  /* 0x00000000ff0c7424 */ /* 0x000fe200078e00ff */
[----:B------:R-:W-:Y:S01]  /*a220*/  LOP3.LUT P0, RZ, R11, 0x7fffffff, RZ, 0xc0, !PT ;  /* 0x7fffffff0bff7812 */ /* 0x000fe2000780c0ff */
[----:B------:R-:W-:-:S06]  /*a230*/  IMAD.MOV.U32 R13, RZ, RZ, 0x7ff00000 ;  /* 0x7ff00000ff0d7424 */ /* 0x000fcc00078e00ff */
[----:B------:R-:W-:-:S10]  /*a240*/  DFMA R12, R10, R12, +INF ;  /* 0x7ff000000a0c742b */ /* 0x000fd4000000000c */
[----:B------:R-:W-:Y:S02]  /*a250*/  FSEL R20, R12, RZ, P0 ;  /* 0x000000ff0c147208 */ /* 0x000fe40000000000 */
[----:B------:R-:W-:-:S07]  /*a260*/  FSEL R21, R13, -QNAN , P0 ;  /* 0xfff000000d157808 */ /* 0x000fce0000000000 */
.L_x_160:
[----:B------:R-:W-:Y:S05]  /*a270*/  BSYNC.RECONVERGENT B1 ;  /* 0x0000000000017941 */ /* 0x000fea0003800200 */
.L_x_158:
[----:B------:R-:W-:Y:S01]  /*a280*/  DADD R10, -R16, 1 ;  /* 0x3ff00000100a7429 */ /* 0x000fe20000000100 */
[----:B------:R-:W-:Y:S01]  /*a290*/  IMAD.MOV.U32 R12, RZ, RZ, -0x25f2dc ;  /* 0xffda0d24ff0c7424 */ /* 0x000fe200078e00ff */
[----:B------:R-:W-:Y:S01]  /*a2a0*/  BSSY.RECONVERGENT B1, `(.L_x_161) ;  /* 0x0000058000017945 */ /* 0x000fe20003800200 */
[----:B------:R-:W-:Y:S02]  /*a2b0*/  IMAD.MOV.U32 R13, RZ, RZ, 0x3c7777d0 ;  /* 0x3c7777d0ff0d7424 */ /* 0x000fe400078e00ff */
[----:B------:R-:W-:Y:S02]  /*a2c0*/  IMAD.MOV.U32 R14, RZ, RZ, 0x652b82fe ;  /* 0x652b82feff0e7424 */ /* 0x000fe400078e00ff */
[----:B------:R-:W-:Y:S02]  /*a2d0*/  IMAD.MOV.U32 R15, RZ, RZ, 0x3ff71547 ;  /* 0x3ff71547ff0f7424 */ /* 0x000fe400078e00ff */
[----:B------:R-:W-:Y:S01]  /*a2e0*/  DMUL R22, R20, R12 ;  /* 0x0000000c14167228 */ /* 0x000fe20000000000 */
[----:B------:R-:W-:Y:S01]  /*a2f0*/  ISETP.GT.AND P0, PT, R11, 0xfffff, PT ;  /* 0x000fffff0b00780c */ /* 0x000fe20003f04270 */
[----:B------:R-:W-:Y:S01]  /*a300*/  IMAD.MOV.U32 R18, RZ, RZ, R10 ;  /* 0x000000ffff127224 */ /* 0x000fe200078e000a */
[----:B---3--:R-:W-:Y:S01]  /*a310*/  MOV R28, R11 ;  /* 0x0000000b001c7202 */ /* 0x008fe20000000f00 */
[----:B------:R-:W-:-:S02]  /*a320*/  IMAD.MOV.U32 R19, RZ, RZ, R11 ;  /* 0x000000ffff137224 */ /* 0x000fc400078e000b */
[----:B0-----:R-:W-:Y:S02]  /*a330*/  IMAD.MOV.U32 R29, RZ, RZ, -0x3ff ;  /* 0xfffffc01ff1d7424 */ /* 0x001fe400078e00ff */
        /* <DEDUP_REMOVED lines=12> */
[----:B------:R-:W-:Y:S01]  /*a400*/  MOV R30, RZ ;  /* 0x000000ff001e7202 */ /* 0x000fe20000000f00 */
[----:B------:R-:W-:Y:S01]  /*a410*/  IMAD.MOV.U32 R23, RZ, RZ, 0x3ed0ee25 ;  /* 0x3ed0ee25ff177424 */ /* 0x000fe200078e00ff */
[----:B------:R-:W-:Y:S01]  /*a420*/  LOP3.LUT R33, R18, 0x3ff00000, RZ, 0xfc, !PT ;  /* 0x3ff0000012217812 */ /* 0x000fe200078efcff */
[----:B------:R-:W-:Y:S01]  /*a430*/  UMOV UR6, 0x3ae80f1e ;  /* 0x3ae80f1e00067882 */ /* 0x000fe20000000000 */
[----:B------:R-:W-:Y:S01]  /*a440*/  UMOV UR7, 0x3eb1380b ;  /* 0x3eb1380b00077882 */ /* 0x000fe20000000000 */
[----:B------:R-:W-:Y:S02]  /*a450*/  LEA.HI R29, R28, R29, RZ, 0xc ;  /* 0x0000001d1c1d7211 */ /* 0x000fe400078f60ff */
[----:B------:R-:W-:-:S13]  /*a460*/  ISETP.GE.U32.AND P0, PT, R33, 0x3ff6a09f, PT ;  /* 0x3ff6a09f2100780c */ /* 0x000fda0003f06070 */
[----:B------:R-:W-:Y:S02]  /*a470*/  @P0 VIADD R19, R33, 0xfff00000 ;  /* 0xfff0000021130836 */ /* 0x000fe40000000000 */
[----:B------:R-:W-:Y:S02]  /*a480*/  @P0 VIADD R29, R29, 0x1 ;  /* 0x000000011d1d0836 */ /* 0x000fe40000000000 */
[----:B------:R-:W-:-:S03]  /*a490*/  @P0 IMAD.MOV.U32 R33, RZ, RZ, R19 ;  /* 0x000000ffff210224 */ /* 0x000fc600078e0013 */
[----:B------:R-:W-:Y:S01]  /*a4a0*/  LOP3.LUT R28, R29, 0x80000000, RZ, 0x3c, !PT ;  /* 0x800000001d1c7812 */ /* 0x000fe200078e3cff */
[----:B------:R-:W-:Y:S02]  /*a4b0*/  IMAD.MOV.U32 R29, RZ, RZ, 0x43300000 ;  /* 0x43300000ff1d7424 */ /* 0x000fe400078e00ff */
        /* <DEDUP_REMOVED lines=48> */
.L_x_162:
[----:B------:R-:W-:Y:S01]  /*a7c0*/  IMAD.MOV.U32 R20, RZ, RZ, 0x0 ;  /* 0x00000000ff147424 */ /* 0x000fe200078e00ff */
[----:B------:R-:W-:Y:S01]  /*a7d0*/  LOP3.LUT P0, RZ, R19, 0x7fffffff, RZ, 0xc0, !PT ;  /* 0x7fffffff13ff7812 */ /* 0x000fe2000780c0ff */
[----:B------:R-:W-:-:S06]  /*a7e0*/  IMAD.MOV.U32 R21, RZ, RZ, 0x7ff00000 ;  /* 0x7ff00000ff157424 */ /* 0x000fcc00078e00ff */
[----:B------:R-:W-:-:S10]  /*a7f0*/  DFMA R20, R18, R20, +INF ;  /* 0x7ff000001214742b */ /* 0x000fd40000000014 */
[----:B------:R-:W-:Y:S02]  /*a800*/  FSEL R20, R20, RZ, P0 ;  /* 0x000000ff14147208 */ /* 0x000fe40000000000 */
[----:B------:R-:W-:-:S07]  /*a810*/  FSEL R21, R21, -QNAN , P0 ;  /* 0xfff0000015157808 */ /* 0x000fce0000000000 */
.L_x_163:
[----:B------:R-:W-:Y:S05]  /*a820*/  BSYNC.RECONVERGENT B1 ;  /* 0x0000000000017941 */ /* 0x000fea0003800200 */
.L_x_161:
[----:B------:R-:W-:-:S08]  /*a830*/  DMUL R12, R20, R12 ;  /* 0x0000000c140c7228 */ /* 0x000fd00000000000 */
[----:B------:R-:W-:-:S08]  /*a840*/  DFMA R12, R20, R14, R12 ;  /* 0x0000000e140c722b */ /* 0x000fd0000000000c */
[----:B------:R-:W-:-:S08]  /*a850*/  DFMA R10, R10, R12, R16 ;  /* 0x0000000c0a0a722b */ /* 0x000fd00000000010 */
[----:B------:R-:W-:-:S11]  /*a860*/  DADD R10, -RZ, -R10 ;  /* 0x00000000ff0a7229 */ /* 0x000fd6000000090a */
.L_x_157:
[----:B------:R-:W-:Y:S05]  /*a870*/  BSYNC.RECONVERGENT B0 ;  /* 0x0000000000007941 */ /* 0x000fea0003800200 */
.L_x_156:
[----:B------:R-:W-:Y:S01]  /*a880*/  DSETP.NEU.AND P0, PT, R48, RZ, PT ;  /* 0x000000ff3000722a */ /* 0x000fe20003f0d000 */
[----:B------:R-:W-:Y:S01]  /*a890*/  BSSY.RECONVERGENT B0, `(.L_x_164) ;  /* 0x000005f000007945 */ /* 0x000fe20003800200 */
[----:B------:R-:W-:-:S12]  /*a8a0*/  CS2R R12, SRZ ;  /* 0x00000000000c7805 */ /* 0x000fd8000001ff00 */
[----:B------:R-:W-:Y:S05]  /*a8b0*/  @!P0 BRA `(.L_x_165) ;  /* 0x0000000400708947 */ /* 0x000fea0003800000 */
[----:B------:R-:W-:Y:S01]  /*a8c0*/  ISETP.GT.AND P0, PT, R49, 0xfffff, PT ;  /* 0x000fffff3100780c */ /* 0x000fe20003f04270 */
[--C-:B------:R-:W-:Y:S01]  /*a8d0*/  IMAD.MOV.U32 R12, RZ, RZ, R48.reuse ;  /* 0x000000ffff0c7224 */ /* 0x100fe200078e0030 */
[----:B------:R-:W-:Y:S01]  /*a8e0*/  MOV R19, R49 ;  /* 0x0000003100137202 */ /* 0x000fe20000000f00 */
[----:B------:R-:W-:Y:S01]  /*a8f0*/  IMAD.MOV.U32 R13, RZ, RZ, R49 ;  /* 0x000000ffff0d7224 */ /* 0x000fe200078e0031 */
[----:B------:R-:W-:Y:S01]  /*a900*/  BSSY.RECONVERGENT B1, `(.L_x_166) ;  /* 0x0000050000017945 */ /* 0x000fe20003800200 */
[----:B------:R-:W-:Y:S02]  /*a910*/  IMAD.MOV.U32 R18, RZ, RZ, -0x3ff ;  /* 0xfffffc01ff127424 */ /* 0x000fe400078e00ff */
[----:B------:R-:W-:-:S06]  /*a920*/  IMAD.MOV.U32 R26, RZ, RZ, R48 ;  /* 0x000000ffff1a7224 */ /* 0x000fcc00078e0030 */
[----:B------:R-:W-:Y:S01]  /*a930*/  @!P0 DMUL R12, R48, 1.80143985094819840000e+16 ;  /* 0x43500000300c8828 */ /* 0x000fe20000000000 */
[----:B------:R-:W-:-:S09]  /*a940*/  @!P0 IMAD.MOV.U32 R18, RZ, RZ, -0x435 ;  /* 0xfffffbcbff128424 */ /* 0x000fd200078e00ff */
        /* <DEDUP_REMOVED lines=10> */
[----:B------:R-:W-:Y:S01]  /*a9f0*/  UMOV UR7, 0x3eb1380b ;  /* 0x3eb1380b00077882 */ /* 0x000fe20000000000 */
[----:B------:R-:W-:Y:S01]  /*aa00*/  MOV R12, RZ ;  /* 0x000000ff000c7202 */ /* 0x000fe20000000f00 */
[----:B------:R-:W-:Y:S01]  /*aa10*/  UMOV UR8, 0x80000000 ;  /* 0x8000000000087882 */ /* 0x000fe20000000000 */
[----:B------:R-:W-:Y:S01]  /*aa20*/  ISETP.GE.U32.AND P0, PT, R27, 0x3ff6a09f, PT ;  /* 0x3ff6a09f1b00780c */ /* 0x000fe20003f06070 */
[----:B------:R-:W-:Y:S01]  /*aa30*/  UMOV UR9, 0x43300000 ;  /* 0x4330000000097882 */ /* 0x000fe20000000000 */
[----:B------:R-:W-:Y:S01]  /*aa40*/  LEA.HI R18, R19, R18, RZ, 0xc ;  /* 0x0000001213127211 */ /* 0x000fe200078f60ff */
[----:B------:R-:W-:-:S10]  /*aa50*/  IMAD.MOV.U32 R19, RZ, RZ, 0x43300000 ;  /* 0x43300000ff137424 */ /* 0x000fd400078e00ff */
        /* <DEDUP_REMOVED lines=52> */
.L_x_167:
[----:B------:R-:W-:Y:S01]  /*ada0*/  IMAD.MOV.U32 R14, RZ, RZ, 0x0 ;  /* 0x00000000ff0e7424 */ /* 0x000fe200078e00ff */
[----:B------:R-:W-:Y:S01]  /*adb0*/  LOP3.LUT P0, RZ, R13, 0x7fffffff, RZ, 0xc0, !PT ;  /* 0x7fffffff0dff7812 */ /* 0x000fe2000780c0ff */
[----:B------:R-:W-:-:S06]  /*adc0*/  IMAD.MOV.U32 R15, RZ, RZ, 0x7ff00000 ;  /* 0x7ff00000ff0f7424 */ /* 0x000fcc00078e00ff */
[----:B------:R-:W-:-:S10]  /*add0*/  DFMA R14, R12, R14, +INF ;  /* 0x7ff000000c0e742b */ /* 0x000fd4000000000e */
[----:B------:R-:W-:Y:S02]  /*ade0*/  FSEL R20, R14, RZ, P0 ;  /* 0x000000ff0e147208 */ /* 0x000fe40000000000 */
[----:B------:R-:W-:-:S07]  /*adf0*/  FSEL R21, R15, -QNAN , P0 ;  /* 0xfff000000f157808 */ /* 0x000fce0000000000 */
.L_x_168:
[----:B------:R-:W-:Y:S05]  /*ae00*/  BSYNC.RECONVERGENT B1 ;  /* 0x0000000000017941 */ /* 0x000fea0003800200 */
.L_x_166:
[----:B------:R-:W-:Y:S01]  /*ae10*/  UMOV UR6, 0xffda0d24 ;  /* 0xffda0d2400067882 */ /* 0x000fe20000000000 */
[----:B------:R-:W-:Y:S02]  /*ae20*/  UMOV UR7, 0x3c7777d0 ;  /* 0x3c7777d000077882 */ /* 0x000fe40000000000 */
[----:B------:R-:W-:Y:S01]  /*ae30*/  DMUL R12, R20, UR6 ;  /* 0x00000006140c7c28 */ /* 0x000fe20008000000 */
[----:B------:R-:W-:Y:S01]  /*ae40*/  UMOV UR6, 0x652b82fe ;  /* 0x652b82fe00067882 */ /* 0x000fe20000000000 */
[----:B------:R-:W-:-:S06]  /*ae50*/  UMOV UR7, 0x3ff71547 ;  /* 0x3ff7154700077882 */ /* 0x000fcc0000000000 */
[----:B------:R-:W-:-:S08]  /*ae60*/  DFMA R12, R20, UR6, R12 ;  /* 0x00000006140c7c2b */ /* 0x000fd0000800000c */
[----:B------:R-:W-:-:S11]  /*ae70*/  DMUL R12, R12, R48 ;  /* 0x000000300c0c7228 */ /* 0x000fd60000000000 */
.L_x_165:
[----:B------:R-:W-:Y:S05]  /*ae80*/  BSYNC.RECONVERGENT B0 ;  /* 0x0000000000007941 */ /* 0x000fea0003800200 */
.L_x_164:
        /* <DEDUP_REMOVED lines=10> */
[----:B---3--:R-:W-:-:S06]  /*af30*/  IMAD.MOV.U32 R28, RZ, RZ, R46 ;  /* 0x000000ffff1c7224 */ /* 0x008fcc00078e002e */
        /* <DEDUP_REMOVED lines=11> */
[----:B0-----:R-:W-:Y:S01]  /*aff0*/  LOP3.LUT R29, R14, 0x3ff00000, RZ, 0xfc, !PT ;  /* 0x3ff000000e1d7812 */ /* 0x001fe200078efcff */
        /* <DEDUP_REMOVED lines=59> */
.L_x_172:
[----:B------:R-:W-:Y:S01]  /*b3b0*/  IMAD.MOV.U32 R16, RZ, RZ, 0x0 ;  /* 0x00000000ff107424 */ /* 0x000fe200078e00ff */
[----:B------:R-:W-:Y:S01]  /*b3c0*/  LOP3.LUT P0, RZ, R15, 0x7fffffff, RZ, 0xc0, !PT ;  /* 0x7fffffff0fff7812 */ /* 0x000fe2000780c0ff */
[----:B------:R-:W-:-:S06]  /*b3d0*/  IMAD.MOV.U32 R17, RZ, RZ, 0x7ff00000 ;  /* 0x7ff00000ff117424 */ /* 0x000fcc00078e00ff */
[----:B------:R-:W-:-:S10]  /*b3e0*/  DFMA R16, R14, R16, +INF ;  /* 0x7ff000000e10742b */ /* 0x000fd40000000010 */
[----:B------:R-:W-:Y:S02]  /*b3f0*/  FSEL R22, R16, RZ, P0 ;  /* 0x000000ff10167208 */ /* 0x000fe40000000000 */
[----:B------:R-:W-:-:S07]  /*b400*/  FSEL R23, R17, -QNAN , P0 ;  /* 0xfff0000011177808 */ /* 0x000fce0000000000 */
.L_x_173:
[----:B------:R-:W-:Y:S05]  /*b410*/  BSYNC.RECONVERGENT B1 ;  /* 0x0000000000017941 */ /* 0x000fea0003800200 */
.L_x_171:
[----:B------:R-:W-:Y:S01]  /*b420*/  UMOV UR6, 0xffda0d24 ;  /* 0xffda0d2400067882 */ /* 0x000fe20000000000 */
[----:B------:R-:W-:Y:S02]  /*b430*/  UMOV UR7, 0x3c7777d0 ;  /* 0x3c7777d000077882 */ /* 0x000fe40000000000 */
[----:B------:R-:W-:Y:S01]  /*b440*/  DMUL R14, R22, UR6 ;  /* 0x00000006160e7c28 */ /* 0x000fe20008000000 */
[----:B------:R-:W-:Y:S01]  /*b450*/  UMOV UR6, 0x652b82fe ;  /* 0x652b82fe00067882 */ /* 0x000fe20000000000 */
[----:B------:R-:W-:-:S06]  /*b460*/  UMOV UR7, 0x3ff71547 ;  /* 0x3ff7154700077882 */ /* 0x000fcc0000000000 */
[----:B------:R-:W-:-:S08]  /*b470*/  DFMA R14, R22, UR6, R14 ;  /* 0x00000006160e7c2b */ /* 0x000fd0000800000e */
[----:B------:R-:W-:-:S11]  /*b480*/  DMUL R14, R14, R46 ;  /* 0x0000002e0e0e7228 */ /* 0x000fd60000000000 */
.L_x_170:
[----:B------:R-:W-:Y:S05]  /*b490*/  BSYNC.RECONVERGENT B0 ;  /* 0x0000000000007941 */ /* 0x000fea0003800200 */
.L_x_169:
        /* <DEDUP_REMOVED lines=19> */
[----:B---3--:R-:W-:Y:S01]  /*b5d0*/  IMAD.MOV.U32 R28, RZ, RZ, -0x748574fc ;  /* 0x8b7a8b04ff1c7424 */ /* 0x008fe200078e00ff */
[----:B------:R-:W-:Y:S01]  /*b5e0*/  UMOV UR6, 0x3ae80f1e ;  /* 0x3ae80f1e00067882 */ /* 0x000fe20000000000 */
[----:B0-----:R-:W-:Y:S01]  /*b5f0*/  IMAD.MOV.U32 R29, RZ, RZ, 0x3ed0ee25 ;  /* 0x3ed0ee25ff1d7424 */ /* 0x001fe200078e00ff */
        /* <DEDUP_REMOVED lines=60> */
.L_x_177:
[----:B------:R-:W-:Y:S01]  /*b9c0*/  IMAD.MOV.U32 R18, RZ, RZ, 0x0 ;  /* 0x00000000ff127424 */ /* 0x000fe200078e00ff */
[----:B------:R-:W-:Y:S01]  /*b9d0*/  LOP3.LUT P0, RZ, R17, 0x7fffffff, RZ, 0xc0, !PT ;  /* 0x7fffffff11ff7812 */ /* 0x000fe2000780c0ff */
[----:B------:R-:W-:-:S06]  /*b9e0*/  IMAD.MOV.U32 R19, RZ, RZ, 0x7ff00000 ;  /* 0x7ff00000ff137424 */ /* 0x000fcc00078e00ff */
[----:B------:R-:W-:-:S10]  /*b9f0*/  DFMA R18, R16, R18, +INF ;  /* 0x7ff000001012742b */ /* 0x000fd40000000012 */
[----:B------:R-:W-:Y:S02]  /*ba00*/  FSEL R26, R18, RZ, P0 ;  /* 0x000000ff121a7208 */ /* 0x000fe40000000000 */
[----:B------:R-:W-:-:S07]  /*ba10*/  FSEL R27, R19, -QNAN , P0 ;  /* 0xfff00000131b7808 */ /* 0x000fce0000000000 */
.L_x_178:
[----:B------:R-:W-:Y:S05]  /*ba20*/  BSYNC.RECONVERGENT B1 ;  /* 0x0000000000017941 */ /* 0x000fea0003800200 */
.L_x_176:
[----:B------:R-:W-:Y:S01]  /*ba30*/  UMOV UR6, 0xffda0d24 ;  /* 0xffda0d2400067882 */ /* 0x000fe20000000000 */
[----:B------:R-:W-:Y:S02]  /*ba40*/  UMOV UR7, 0x3c7777d0 ;  /* 0x3c7777d000077882 */ /* 0x000fe40000000000 */
[----:B------:R-:W-:Y:S01]  /*ba50*/  DMUL R16, R26, UR6 ;  /* 0x000000061a107c28 */ /* 0x000fe20008000000 */
[----:B------:R-:W-:Y:S01]  /*ba60*/  UMOV UR6, 0x652b82fe ;  /* 0x652b82fe00067882 */ /* 0x000fe20000000000 */
[----:B------:R-:W-:-:S06]  /*ba70*/  UMOV UR7, 0x3ff71547 ;  /* 0x3ff7154700077882 */ /* 0x000fcc0000000000 */
[----:B------:R-:W-:-:S08]  /*ba80*/  DFMA R16, R26, UR6, R16 ;  /* 0x000000061a107c2b */ /* 0x000fd00008000010 */
[----:B------:R-:W-:-:S11]  /*ba90*/  DMUL R16, R16, R44 ;  /* 0x0000002c10107228 */ /* 0x000fd60000000000 */
.L_x_175:
[----:B------:R-:W-:Y:S05]  /*baa0*/  BSYNC.RECONVERGENT B0 ;  /* 0x0000000000007941 */ /* 0x000fea0003800200 */
.L_x_174:
        /* <DEDUP_REMOVED lines=34> */
[C---:B0--3--:R-:W-:Y:S02]  /*bcd0*/  DADD R28, R32.reuse, 1 ;  /* 0x3ff00000201c7429 */ /* 0x049fe40000000000 */
        /* <DEDUP_REMOVED lines=47> */
.L_x_182:
[----:B------:R-:W-:Y:S01]  /*bfd0*/  IMAD.MOV.U32 R20, RZ, RZ, 0x0 ;  /* 0x00000000ff147424 */ /* 0x000fe200078e00ff */
[----:B------:R-:W-:Y:S01]  /*bfe0*/  LOP3.LUT P0, RZ, R19, 0x7fffffff, RZ, 0xc0, !PT ;  /* 0x7fffffff13ff7812 */ /* 0x000fe2000780c0ff */
[----:B------:R-:W-:-:S06]  /*bff0*/  IMAD.MOV.U32 R21, RZ, RZ, 0x7ff00000 ;  /* 0x7ff00000ff157424 */ /* 0x000fcc00078e00ff */
[----:B------:R-:W-:-:S10]  /*c000*/  DFMA R20, R18, R20, +INF ;  /* 0x7ff000001214742b */ /* 0x000fd40000000014 */
[----:B---3--:R-:W-:Y:S02]  /*c010*/  FSEL R28, R20, RZ, P0 ;  /* 0x000000ff141c7208 */ /* 0x008fe40000000000 */
[----:B0-----:R-:W-:-:S07]  /*c020*/  FSEL R29, R21, -QNAN , P0 ;  /* 0xfff00000151d7808 */ /* 0x001fce0000000000 */
.L_x_183:
[----:B------:R-:W-:Y:S05]  /*c030*/  BSYNC.RECONVERGENT B1 ;  /* 0x0000000000017941 */ /* 0x000fea0003800200 */
.L_x_181:
[----:B------:R-:W-:Y:S01]  /*c040*/  UMOV UR6, 0xffda0d24 ;  /* 0xffda0d2400067882 */ /* 0x000fe20000000000 */
[----:B------:R-:W-:Y:S02]  /*c050*/  UMOV UR7, 0x3c7777d0 ;  /* 0x3c7777d000077882 */ /* 0x000fe40000000000 */
[----:B------:R-:W-:Y:S01]  /*c060*/  DMUL R18, R28, UR6 ;  /* 0x000000061c127c28 */ /* 0x000fe20008000000 */
[----:B------:R-:W-:Y:S01]  /*c070*/  UMOV UR6, 0x652b82fe ;  /* 0x652b82fe00067882 */ /* 0x000fe20000000000 */
[----:B------:R-:W-:-:S06]  /*c080*/  UMOV UR7, 0x3ff71547 ;  /* 0x3ff7154700077882 */ /* 0x000fcc0000000000 */
[----:B------:R-:W-:-:S08]  /*c090*/  DFMA R18, R28, UR6, R18 ;  /* 0x000000061c127c2b */ /* 0x000fd00008000012 */
[----:B------:R-:W-:-:S11]  /*c0a0*/  DMUL R18, R18, R42 ;  /* 0x0000002a12127228 */ /* 0x000fd60000000000 */
.L_x_180:
[----:B------:R-:W-:Y:S05]  /*c0b0*/  BSYNC.RECONVERGENT B0 ;  /* 0x0000000000007941 */ /* 0x000fea0003800200 */
.L_x_179:
[----:B------:R-:W-:Y:S01]  /*c0c0*/  DADD R12, R14, R12 ;  /* 0x000000000e0c7229 */ /* 0x000fe2000000000c */
[----:B------:R-:W-:Y:S01]  /*c0d0*/  ISETP.GE.AND P0, PT, R2, 0x1, PT ;  /* 0x000000010200780c */ /* 0x000fe20003f06270 */
[----:B------:R-:W4:Y:S01]  /*c0e0*/  LDC.64 R14, c[0x0][0x388] ;  /* 0x0000e200ff0e7b82 */ /* 0x000f220000000a00 */
[----:B------:R-:W-:Y:S01]  /*c0f0*/  DADD R10, R10, R24 ;  /* 0x000000000a0a7229 */ /* 0x000fe20000000018 */
[----:B------:R-:W-:Y:S01]  /*c100*/  BSSY.RECONVERGENT B1, `(.L_x_184) ;  /* 0x000017b000017945 */ /* 0x000fe20003800200 */
[----:B------:R-:W-:Y:S02]  /*c110*/  CS2R R32, SRZ ;  /* 0x0000000000207805 */ /* 0x000fe4000001ff00 */
[----:B------:R-:W-:Y:S02]  /*c120*/  CS2R R30, SRZ ;  /* 0x00000000001e7805 */ /* 0x000fe4000001ff00 */
[----:B0--3--:R-:W-:Y:S01]  /*c130*/  CS2R R28, SRZ ;  /* 0x00000000001c7805 */ /* 0x009fe2000001ff00 */
[----:B------:R-:W-:Y:S01]  /*c140*/  DADD R12, R12, R16 ;  /* 0x000000000c0c7229 */ /* 0x000fe20000000010 */
[----:B------:R-:W-:-:S07]  /*c150*/  CS2R R26, SRZ ;  /* 0x00000000001a7805 */ /* 0x000fce000001ff00 */
[----:B------:R-:W-:-:S08]  /*c160*/  DADD R12, R12, R18 ;  /* 0x000000000c0c7229 */ /* 0x000fd00000000012 */
[----:B------:R-:W-:Y:S01]  /*c170*/  DADD R10, R12, R10 ;  /* 0x000000000c0a7229 */ /* 0x000fe2000000000a */
[----:B----4-:R-:W-:-:S06]  /*c180*/  IMAD.WIDE.U32 R12, R0, 0x8, R14 ;  /* 0x00000008000c7825 */ /* 0x010fcc00078e000e */
[----:B------:R0:W-:Y:S01]  /*c190*/  STG.E.64 desc[UR4][R12.64], R10 ;  /* 0x0000000a0c007986 */ /* 0x0001e2000c101b04 */
[----:B------:R-:W-:Y:S05]  /*c1a0*/  @!P0 BRA `(.L_x_185) ;  /* 0x0000001400c08947 */ /* 0x000fea0003800000 */
[----:B------:R-:W3:Y:S01]  /*c1b0*/  LDC R41, c[0x0][0x3f8] ;  /* 0x0000fe00ff297b82 */ /* 0x000ee20000000800 */
[----:B------:R-:W4:Y:S01]  /*c1c0*/  LDCU UR6, c[0x0][0x400] ;  /* 0x00008000ff0677ac */ /* 0x000f220008000800 */
[C---:B0-2---:R-:W-:Y:S01]  /*c1d0*/  IADD3 R11, PT, PT, R9.reuse, R3, RZ ;  /* 0x00000003090b7210 */ /* 0x045fe20007ffe0ff */
[----:B-1----:R-:W-:Y:S01]  /*c1e0*/  IMAD.IADD R45, R9, 0x1, R4 ;  /* 0x00000001092d7824 */ /* 0x002fe200078e0204 */
[----:B------:R-:W-:Y:S01]  /*c1f0*/  PRMT R42, RZ, 0x7610, R42 ;  /* 0x00007610ff2a7816 */ /* 0x000fe2000000002a */
[----:B------:R-:W0:Y:S01]  /*c200*/  LDCU UR7, c[0x0][0x404] ;  /* 0x00008080ff0777ac */ /* 0x000e220008000800 */
[----:B------:R-:W-:Y:S01]  /*c210*/  IMAD.MOV.U32 R43, RZ, RZ, RZ ;  /* 0x000000ffff2b7224 */ /* 0x000fe200078e00ff */
[----:B------:R-:W-:Y:S02]  /*c220*/  PRMT R44, RZ, 0x7610, R44 ;  /* 0x00007610ff2c7816 */ /* 0x000fe4000000002c */
[----:B------:R-:W-:Y:S02]  /*c230*/  CS2R R26, SRZ ;  /* 0x00000000001a7805 */ /* 0x000fe4000001ff00 */
[----:B------:R-:W-:-:S02]  /*c240*/  CS2R R28, SRZ ;  /* 0x00000000001c7805 */ /* 0x000fc4000001ff00 */
[----:B------:R-:W-:Y:S02]  /*c250*/  CS2R R30, SRZ ;  /* 0x00000000001e7805 */ /* 0x000fe4000001ff00 */
[----:B------:R-:W-:Y:S01]  /*c260*/  CS2R R32, SRZ ;  /* 0x0000000000207805 */ /* 0x000fe2000001ff00 */
[C---:B----4-:R-:W-:Y:S02]  /*c270*/  IMAD R45, R8.reuse, UR6, R45 ;  /* 0x00000006082d7c24 */ /* 0x050fe4000f8e022d */
[----:B------:R-:W-:Y:S02]  /*c280*/  IMAD R46, R8, UR6, R11 ;  /* 0x00000006082e7c24 */ /* 0x000fe4000f8e020b */
[----:B0-----:R-:W-:Y:S02]  /*c290*/  IMAD.U32 R10, RZ, RZ, UR7 ;  /* 0x00000007ff0a7e24 */ /* 0x001fe4000f8e00ff */
[----:B---3--:R-:W-:-:S04]  /*c2a0*/  IMAD.SHL.U32 R41, R41, 0x2, RZ ;  /* 0x0000000229297824 */ /* 0x008fc800078e00ff */
[----:B------:R-:W-:-:S06]  /*c2b0*/  IMAD R24, R2, R41, RZ ;  /* 0x0000002902187224 */ /* 0x000fcc00078e02ff */
[----:B------:R-:W0:Y:S02]  /*c2c0*/  I2F.F64 R24, R24 ;  /* 0x0000001800187312 */ /* 0x000e240000201c00 */
.L_x_203:
[----:B------:R-:W1:Y:S01]  /*c2d0*/  LDCU UR6, c[0x0][0x404] ;  /* 0x00008080ff0677ac */ /* 0x000e620008000800 */
[----:B------:R-:W-:Y:S01]  /*c2e0*/  BSSY.RECONVERGENT B0, `(.L_x_186) ;  /* 0x00000ef000007945 */ /* 0x000fe20003800200 */
[----:B------:R-:W-:Y:S02]  /*c2f0*/  IMAD.MOV.U32 R47, RZ, RZ, RZ ;  /* 0x000000ffff2f7224 */ /* 0x000fe400078e00ff */
[----:B------:R-:W-:Y:S02]  /*c300*/  IMAD.MOV.U32 R50, RZ, RZ, RZ ;  /* 0x000000ffff327224 */ /* 0x000fe400078e00ff */
[----:B-1----:R-:W-:-:S04]  /*c310*/  IMAD R20, R43, UR6, RZ ;  /* 0x000000062b147c24 */ /* 0x002fc8000f8e02ff */
[----:B------:R-:W-:-:S05]  /*c320*/  VIADD R48, R20, UR6 ;  /* 0x0000000614307c36 */ /* 0x000fca0008000000 */
[----:B------:R-:W-:-:S04]  /*c330*/  VIMNMX R11, PT, PT, R5, R48, PT ;  /* 0x00000030050b7248 */ /* 0x000fc80003fe0100 */
[----:B------:R-:W-:-:S13]  /*c340*/  ISETP.GE.AND P0, PT, R20, R11, PT ;  /* 0x0000000b1400720c */ /* 0x000fda0003f06270 */
[----:B------:R-:W-:Y:S05]  /*c350*/  @P0 BRA `(.L_x_187) ;  /* 0x0000000c009c0947 */ /* 0x000fea0003800000 */
[----:B------:R-:W-:Y:S01]  /*c360*/  VIMNMX R21, PT, PT, R5, R10, PT ;  /* 0x0000000a05157248 */ /* 0x000fe20003fe0100 */
[----:B------:R-:W-:Y:S01]  /*c370*/  BSSY.RECONVERGENT B2, `(.L_x_188) ;  /* 0x0000065000027945 */ /* 0x000fe20003800200 */
[----:B------:R-:W-:Y:S01]  /*c380*/  IMAD.MOV.U32 R50, RZ, RZ, RZ ;  /* 0x000000ffff327224 */ /* 0x000fe200078e00ff */
[----:B------:R-:W-:Y:S02]  /*c390*/  MOV R47, RZ ;  /* 0x000000ff002f7202 */ /* 0x000fe40000000f00 */
[----:B------:R-:W-:Y:S02]  /*c3a0*/  IMAD.IADD R10, R20, 0x1, -R21 ;  /* 0x00000001140a7824 */ /* 0x000fe400078e0a15 */
[----:B------:R-:W-:-:S03]  /*c3b0*/  IMAD.IADD R49, R21, 0x1, -R20 ;  /* 0x0000000115317824 */ /* 0x000fc600078e0a14 */
[----:B------:R-:W-:Y:S02]  /*c3c0*/  ISETP.GT.U32.AND P0, PT, R10, -0x8, PT ;  /* 0xfffffff80a00780c */ /* 0x000fe40003f04070 */
[----:B------:R-:W-:-:S11]  /*c3d0*/  LOP3.LUT P1, RZ, R49, 0x7, RZ, 0xc0, !PT ;  /* 0x0000000731ff7812 */ /* 0x000fd6000782c0ff */
[----:B------:R-:W-:Y:S05]  /*c3e0*/  @P0 BRA `(.L_x_189) ;  /* 0x0000000400740947 */ /* 0x000fea0003800000 */
[----:B------:R-:W-:Y:S01]  /*c3f0*/  LOP3.LUT R49, R49, 0xfffffff8, RZ, 0xc0, !PT ;  /* 0xfffffff831317812 */ /* 0x000fe200078ec0ff */
[--C-:B------:R-:W-:Y:S02]  /*c400*/  IMAD.IADD R22, R45, 0x1, R20.reuse ;  /* 0x000000012d167824 */ /* 0x100fe400078e0214 */
[--C-:B------:R-:W-:Y:S02]  /*c410*/  IMAD.IADD R23, R7, 0x1, R20.reuse ;  /* 0x0000000107177824 */ /* 0x100fe400078e0214 */
[----:B------:R-:W-:Y:S02]  /*c420*/  IMAD.IADD R40, R46, 0x1, R20 ;  /* 0x000000012e287824 */ /* 0x000fe400078e0214 */
[----:B------:R-:W-:Y:S02]  /*c430*/  IMAD.MOV.U32 R50, RZ, RZ, RZ ;  /* 0x000000ffff327224 */ /* 0x000fe400078e00ff */
[----:B------:R-:W-:-:S07]  /*c440*/  IMAD.MOV R49, RZ, RZ, -R49 ;  /* 0x000000ffff317224 */ /* 0x000fce00078e0a31 */
.L_x_190:
[----:B------:R-:W1:Y:S08]  /*c450*/  LDC.64 R12, c[0x0][0x3d8] ;  /* 0x0000f600ff0c7b82 */ /* 0x000e700000000a00 */
[----:B------:R-:W2:Y:S01]  /*c460*/  LDC.64 R10, c[0x0][0x3e0] ;  /* 0x0000f800ff0a7b82 */ /* 0x000ea20000000a00 */
[----:B-1----:R-:W-:-:S05]  /*c470*/  IMAD.WIDE R12, R22, 0x8, R12 ;  /* 0x00000008160c7825 */ /* 0x002fca00078e020c */
[----:B------:R-:W3:Y:S01]  /*c480*/  LDG.E.64 R52, desc[UR4][R12.64] ;  /* 0x000000040c347981 */ /* 0x000ee2000c1e1b00 */
[----:B--2---:R-:W-:-:S03]  /*c490*/  IMAD.WIDE R10, R23, 0x8, R10 ;  /* 0x00000008170a7825 */ /* 0x004fc600078e020a */
[----:B------:R-:W2:Y:S04]  /*c4a0*/  LDG.E.64 R16, desc[UR4][R12.64+0x8] ;  /* 0x000008040c107981 */ /* 0x000ea8000c1e1b00 */
[----:B------:R-:W3:Y:S04]  /*c4b0*/  LDG.E.64 R18, desc[UR4][R10.64] ;  /* 0x000000040a127981 */ /* 0x000ee8000c1e1b00 */
[----:B------:R-:W2:Y:S01]  /*c4c0*/  LDG.E.64 R14, desc[UR4][R10.64+0x8] ;  /* 0x000008040a0e7981 */ /* 0x000ea2000c1e1b00 */
[----:B---3--:R-:W-:-:S03]  /*c4d0*/  DADD R54, R52, R18 ;  /* 0x0000000034367229 */ /* 0x008fc60000000012 */
[----:B------:R-:W3:Y:S04]  /*c4e0*/  LDG.E.64 R52, desc[UR4][R12.64+0x10] ;  /* 0x000010040c347981 */ /* 0x000ee8000c1e1b00 */
[----:B------:R-:W3:Y:S01]  /*c4f0*/  LDG.E.64 R18, desc[UR4][R10.64+0x10] ;  /* 0x000010040a127981 */ /* 0x000ee2000c1e1b00 */
[----:B--2---:R-:W-:-:S03]  /*c500*/  DADD R60, R16, R14 ;  /* 0x00000000103c7229 */ /* 0x004fc6000000000e */
[----:B------:R-:W2:Y:S04]  /*c510*/  LDG.E.64 R16, desc[UR4][R12.64+0x18] ;  /* 0x000018040c107981 */ /* 0x000ea8000c1e1b00 */
[----:B------:R-:W2:Y:S01]  /*c520*/  LDG.E.64 R14, desc[UR4][R10.64+0x18] ;  /* 0x000018040a0e7981 */ /* 0x000ea2000c1e1b00 */
[----:B------:R-:W-:Y:S08]  /*c530*/  F2I.F64.TRUNC R54, R54 ;  /* 0x0000003600367311 */ /* 0x000ff0000030d100 */
[----:B------:R-:W1:Y:S02]  /*c540*/  F2I.F64.TRUNC R60, R60 ;  /* 0x0000003c003c7311 */ /* 0x000e64000030d100 */
[----:B-1----:R-:W-:-:S02]  /*c550*/  IADD3 R47, PT, PT, R60, R54, R47 ;  /* 0x000000363c2f7210 */ /* 0x002fc40007ffe02f */
[----:B------:R-:W4:Y:S01]  /*c560*/  LDG.E.64 R54, desc[UR4][R12.64+0x20] ;  /* 0x000020040c367981 */ /* 0x000f22000c1e1b00 */
[----:B---3--:R-:W-:-:S03]  /*c570*/  DADD R56, R52, R18 ;  /* 0x0000000034387229 */ /* 0x008fc60000000012 */
[----:B------:R-:W4:Y:S01]  /*c580*/  LDG.E.64 R18, desc[UR4][R10.64+0x20] ;  /* 0x000020040a127981 */ /* 0x000f22000c1e1b00 */
[----:B--2---:R-:W-:-:S03]  /*c590*/  DADD R58, R16, R14 ;  /* 0x00000000103a7229 */ /* 0x004fc6000000000e */
[----:B------:R-:W2:Y:S04]  /*c5a0*/  LDG.E.64 R16, desc[UR4][R12.64+0x28] ;  /* 0x000028040c107981 */ /* 0x000ea8000c1e1b00 */
[----:B------:R-:W2:Y:S01]  /*c5b0*/  LDG.E.64 R14, desc[UR4][R10.64+0x28] ;  /* 0x000028040a0e7981 */ /* 0x000ea2000c1e1b00 */
[----:B------:R-:W-:Y:S01]  /*c5c0*/  F2I.F64.TRUNC R52, R56 ;  /* 0x0000003800347311 */ /* 0x000fe2000030d100 */
[----:B----4-:R-:W-:Y:S02]  /*c5d0*/  DADD R60, R54, R18 ;  /* 0x00000000363c7229 */ /* 0x010fe40000000012 */
[----:B------:R-:W3:Y:S04]  /*c5e0*/  LDG.E.64 R18, desc[UR4][R12.64+0x38] ;  /* 0x000038040c127981 */ /* 0x000ee8000c1e1b00 */
[----:B------:R-:W3:Y:S01]  /*c5f0*/  LDG.E.64 R54, desc[UR4][R10.64+0x38] ;  /* 0x000038040a367981 */ /* 0x000ee2000c1e1b00 */
[----:B--2---:R-:W-:-:S03]  /*c600*/  DADD R14, R16, R14 ;  /* 0x00000000100e7229 */ /* 0x004fc6000000000e */
[----:B------:R-:W2:Y:S03]  /*c610*/  LDG.E.64 R16, desc[UR4][R12.64+0x30] ;  /* 0x000030040c107981 */ /* 0x000ea6000c1e1b00 */
[----:B------:R1:W-:Y:S04]  /*c620*/  F2I.F64.TRUNC R51, R14 ;  /* 0x0000000e00337311 */ /* 0x0003e8000030d100 */
[----:B-1----:R-:W2:Y:S04]  /*c630*/  LDG.E.64 R14, desc[UR4][R10.64+0x30] ;  /* 0x000030040a0e7981 */ /* 0x002ea8000c1e1b00 */
[----:B------:R-:W1:Y:S02]  /*c640*/  F2I.F64.TRUNC R58, R58 ;  /* 0x0000003a003a7311 */ /* 0x000e64000030d100 */
[----:B-1----:R-:W-:Y:S01]  /*c650*/  IADD3 R52, PT, PT, R58, R52, R47 ;  /* 0x000000343a347210 */ /* 0x002fe20007ffe02f */
[----:B---3--:R-:W-:Y:S01]  /*c660*/  DADD R58, R18, R54 ;  /* 0x00000000123a7229 */ /* 0x008fe20000000036 */
[----:B------:R-:W1:Y:S08]  /*c670*/  LDC.64 R54, c[0x0][0x3d0] ;  /* 0x0000f400ff367b82 */ /* 0x000e700000000a00 */
[----:B------:R-:W3:Y:S01]  /*c680*/  LDC.64 R18, c[0x0][0x3c8] ;  /* 0x0000f200ff127b82 */ /* 0x000ee20000000a00 */
[----:B--2---:R-:W-:Y:S01]  /*c690*/  DADD R56, R16, R14 ;  /* 0x0000000010387229 */ /* 0x004fe2000000000e */
[----:B-1----:R-:W-:-:S05]  /*c6a0*/  IMAD.WIDE R54, R23, 0x8, R54 ;  /* 0x0000000817367825 */ /* 0x002fca00078e0236 */
[----:B------:R-:W2:Y:S01]  /*c6b0*/  LDG.E.64 R14, desc[UR4][R54.64] ;  /* 0x00000004360e7981 */ /* 0x000ea2000c1e1b00 */
[----:B---3--:R-:W-:-:S03]  /*c6c0*/  IMAD.WIDE R18, R40, 0x8, R18 ;  /* 0x0000000828127825 */ /* 0x008fc600078e0212 */
[----:B------:R-:W3:Y:S04]  /*c6d0*/  LDG.E.64 R10, desc[UR4][R54.64+0x8] ;  /* 0x00000804360a7981 */ /* 0x000ee8000c1e1b00 */
[----:B------:R-:W2:Y:S04]  /*c6e0*/  LDG.E.64 R16, desc[UR4][R18.64] ;  /* 0x0000000412107981 */ /* 0x000ea8000c1e1b00 */
[----:B------:R-:W3:Y:S01]  /*c6f0*/  LDG.E.64 R12, desc[UR4][R18.64+0x8] ;  /* 0x00000804120c7981 */ /* 0x000ee2000c1e1b00 */
[----:B------:R-:W1:Y:S08]  /*c700*/  F2I.F64.TRUNC R47, R60 ;  /* 0x0000003c002f7311 */ /* 0x000e70000030d100 */
[----:B------:R-:W-:Y:S08]  /*c710*/  F2I.F64.TRUNC R56, R56 ;  /* 0x0000003800387311 */ /* 0x000ff0000030d100 */
[----:B------:R-:W4:Y:S01]  /*c720*/  F2I.F64.TRUNC R58, R58 ;  /* 0x0000003a003a7311 */ /* 0x000f22000030d100 */
[----:B-1----:R-:W-:-:S04]  /*c730*/  IADD3 R47, PT, PT, R51, R47, R52 ;  /* 0x0000002f332f7210 */ /* 0x002fc80007ffe034 */
[----:B----4-:R-:W-:Y:S01]  /*c740*/  IADD3 R47, PT, PT, R58, R56, R47 ;  /* 0x000000383a2f7210 */ /* 0x010fe20007ffe02f */
[----:B--2---:R-:W-:Y:S01]  /*c750*/  DADD R56, R16, R14 ;  /* 0x0000000010387229 */ /* 0x004fe2000000000e */
[----:B------:R-:W2:Y:S01]  /*c760*/  LDG.E.64 R14, desc[UR4][R54.64+0x10] ;  /* 0x00001004360e7981 */ /* 0x000ea2000c1e1b00 */
[----:B---3--:R-:W-:-:S03]  /*c770*/  DADD R58, R12, R10 ;  /* 0x000000000c3a7229 */ /* 0x008fc6000000000a */
[----:B------:R-:W2:Y:S04]  /*c780*/  LDG.E.64 R16, desc[UR4][R18.64+0x10] ;  /* 0x0000100412107981 */ /* 0x000ea8000c1e1b00 */
[----:B------:R-:W3:Y:S04]  /*c790*/  LDG.E.64 R10, desc[UR4][R54.64+0x18] ;  /* 0x00001804360a7981 */ /* 0x000ee8000c1e1b00 */
[----:B------:R-:W3:Y:S01]  /*c7a0*/  LDG.E.64 R12, desc[UR4][R18.64+0x18] ;  /* 0x00001804120c7981 */ /* 0x000ee2000c1e1b00 */
[----:B------:R-:W-:Y:S01]  /*c7b0*/  F2I.F64.TRUNC R57, R56 ;  /* 0x0000003800397311 */ /* 0x000fe2000030d100 */
[----:B--2---:R-:W-:-:S02]  /*c7c0*/  DADD R52, R16, R14 ;  /* 0x0000000010347229 */ /* 0x004fc4000000000e */
[----:B------:R-:W2:Y:S04]  /*c7d0*/  LDG.E.64 R14, desc[UR4][R54.64+0x20] ;  /* 0x00002004360e7981 */ /* 0x000ea8000c1e1b00 */
[----:B------:R-:W2:Y:S01]  /*c7e0*/  LDG.E.64 R16, desc[UR4][R18.64+0x20] ;  /* 0x0000200412107981 */ /* 0x000ea2000c1e1b00 */
[----:B---3--:R-:W-:-:S03]  /*c7f0*/  DADD R60, R12, R10 ;  /* 0x000000000c3c7229 */ /* 0x008fc6000000000a */
[----:B------:R-:W3:Y:S04]  /*c800*/  LDG.E.64 R10, desc[UR4][R54.64+0x28] ;  /* 0x00002804360a7981 */ /* 0x000ee8000c1e1b00 */
[----:B------:R-:W3:Y:S01]  /*c810*/  LDG.E.64 R12, desc[UR4][R18.64+0x28] ;  /* 0x00002804120c7981 */ /* 0x000ee2000c1e1b00 */
[----:B------:R-:W1:Y:S02]  /*c820*/  F2I.F64.TRUNC R58, R58 ;  /* 0x0000003a003a7311 */ /* 0x000e64000030d100 */
[----:B-1----:R-:W-:Y:S01]  /*c830*/  IADD3 R50, PT, PT, R58, R57, R50 ;  /* 0x000000393a327210 */ /* 0x002fe20007ffe032 */
[----:B--2---:R-:W-:Y:S01]  /*c840*/  DADD R56, R16, R14 ;  /* 0x0000000010387229 */ /* 0x004fe2000000000e */
[----:B------:R-:W2:Y:S04]  /*c850*/  LDG.E.64 R14, desc[UR4][R54.64+0x30] ;  /* 0x00003004360e7981 */ /* 0x000ea8000c1e1b00 */
[----:B------:R-:W2:Y:S01]  /*c860*/  LDG.E.64 R16, desc[UR4][R18.64+0x30] ;  /* 0x0000300412107981 */ /* 0x000ea2000c1e1b00 */
[----:B---3--:R-:W-:-:S03]  /*c870*/  DADD R58, R12, R10 ;  /* 0x000000000c3a7229 */ /* 0x008fc6000000000a */
[----:B------:R-:W3:Y:S04]  /*c880*/  LDG.E.64 R10, desc[UR4][R54.64+0x38] ;  /* 0x00003804360a7981 */ /* 0x000ee8000c1e1b00 */
[----:B------:R-:W3:Y:S01]  /*c890*/  LDG.E.64 R12, desc[UR4][R18.64+0x38] ;  /* 0x00003804120c7981 */ /* 0x000ee2000c1e1b00 */
[----:B------:R-:W-:Y:S01]  /*c8a0*/  F2I.F64.TRUNC R53, R52 ;  /* 0x0000003400357311 */ /* 0x000fe2000030d100 */
[----:B------:R-:W-:-:S07]  /*c8b0*/  VIADD R49, R49, 0x8 ;  /* 0x0000000831317836 */ /* 0x000fce0000000000 */
[----:B------:R-:W1:Y:S01]  /*c8c0*/  F2I.F64.TRUNC R60, R60 ;  /* 0x0000003c003c7311 */ /* 0x000e62000030d100 */
[----:B------:R-:W-:-:S07]  /*c8d0*/  ISETP.NE.AND P0, PT, R49, RZ, PT ;  /* 0x000000ff3100720c */ /* 0x000fce0003f05270 */
[----:B------:R-:W-:Y:S08]  /*c8e0*/  F2I.F64.TRUNC R51, R56 ;  /* 0x0000003800337311 */ /* 0x000ff0000030d100 */
[----:B------:R-:W4:Y:S01]  /*c8f0*/  F2I.F64.TRUNC R52, R58 ;  /* 0x0000003a00347311 */ /* 0x000f22000030d100 */
[----:B-1----:R-:W-:Y:S01]  /*c900*/  IADD3 R50, PT, PT, R60, R53, R50 ;  /* 0x000000353c327210 */ /* 0x002fe20007ffe032 */
[----:B------:R-:W-:Y:S01]  /*c910*/  VIADD R20, R20, 0x8 ;  /* 0x0000000814147836 */ /* 0x000fe20000000000 */
[----:B------:R-:W-:Y:S01]  /*c920*/  IADD3 R23, PT, PT, R23, 0x8, RZ ;  /* 0x0000000817177810 */ /* 0x000fe20007ffe0ff */
[----:B------:R-:W-:-:S02]  /*c930*/  VIADD R22, R22, 0x8 ;  /* 0x0000000816167836 */ /* 0x000fc40000000000 */
[----:B------:R-:W-:Y:S01]  /*c940*/  VIADD R40, R40, 0x8 ;  /* 0x0000000828287836 */ /* 0x000fe20000000000 */
[----:B----4-:R-:W-:Y:S01]  /*c950*/  IADD3 R50, PT, PT, R52, R51, R50 ;  /* 0x0000003334327210 */ /* 0x010fe20007ffe032 */
[----:B--2---:R-:W-:Y:S02]  /*c960*/  DADD R14, R16, R14 ;  /* 0x00000000100e7229 */ /* 0x004fe4000000000e */
[----:B---3--:R-:W-:-:S08]  /*c970*/  DADD R10, R12, R10 ;  /* 0x000000000c0a7229 */ /* 0x008fd0000000000a */
[----:B------:R-:W-:Y:S08]  /*c980*/  F2I.F64.TRUNC R15, R14 ;  /* 0x0000000e000f7311 */ /* 0x000ff0000030d100 */
[----:B------:R-:W1:Y:S02]  /*c990*/  F2I.F64.TRUNC R10, R10 ;  /* 0x0000000a000a7311 */ /* 0x000e64000030d100 */
[----:B-1----:R-:W-:Y:S01]  /*c9a0*/  IADD3 R50, PT, PT, R10, R15, R50 ;  /* 0x0000000f0a327210 */ /* 0x002fe20007ffe032 */
[----:B------:R-:W-:Y:S06]  /*c9b0*/  @P0 BRA `(.L_x_190) ;  /* 0xfffffff800a40947 */ /* 0x000fec000383ffff */
.L_x_189:
[----:B------:R-:W-:Y:S05]  /*c9c0*/  BSYNC.RECONVERGENT B2 ;  /* 0x0000000000027941 */ /* 0x000fea0003800200 */
.L_x_188:
[----:B------:R-:W-:Y:S05]  /*c9d0*/  @!P1 BRA `(.L_x_187) ;  /* 0x0000000400fc9947 */ /* 0x000fea0003800000 */
[----:B------:R-:W1:Y:S01]  /*c9e0*/  LDC.U16 R10, c[0x0][0x404] ;  /* 0x00010100ff0a7b82 */ /* 0x000e620000000400 */
[----:B------:R-:W-:Y:S01]  /*c9f0*/  PRMT R11, R44, 0x9910, RZ ;  /* 0x000099102c0b7816 */ /* 0x000fe200000000ff */
[----:B------:R-:W-:Y:S01]  /*ca00*/  BSSY.RECONVERGENT B2, `(.L_x_191) ;  /* 0x000003b000027945 */ /* 0x000fe20003800200 */
[----:B-1----:R-:W-:-:S05]  /*ca10*/  PRMT R40, R10, 0x9910, RZ ;  /* 0x000099100a287816 */ /* 0x002fca00000000ff */
        /* <DEDUP_REMOVED lines=9> */
[----:B------:R-:W1:Y:S01]  /*cab0*/  LDC.64 R60, c[0x0][0x3e0] ;  /* 0x0000f800ff3c7b82 */ /* 0x000e620000000a00 */
[----:B------:R-:W-:-:S04]  /*cac0*/  IMAD.IADD R15, R7, 0x1, R20 ;  /* 0x00000001070f7824 */ /* 0x000fc800078e0214 */
[----:B------:R-:W-:-:S03]  /*cad0*/  IMAD.IADD R11, R4, 0x1, R15 ;  /* 0x00000001040b7824 */ /* 0x000fc600078e020f */
[----:B------:R-:W2:Y:S08]  /*cae0*/  LDC.64 R56, c[0x0][0x3d8] ;  /* 0x0000f600ff387b82 */ /* 0x000eb00000000a00 */
[----:B------:R-:W3:Y:S01]  /*caf0*/  LDC.64 R54, c[0x0][0x3d0] ;  /* 0x0000f400ff367b82 */ /* 0x000ee20000000a00 */
[----:B-1----:R-:W-:-:S07]  /*cb00*/  IMAD.WIDE R60, R15, 0x8, R60 ;  /* 0x000000080f3c7825 */ /* 0x002fce00078e023c */
[----:B------:R-:W1:Y:S01]  /*cb10*/  LDC.64 R22, c[0x0][0x3c8] ;  /* 0x0000f200ff167b82 */ /* 0x000e620000000a00 */
[----:B------:R-:W4:Y:S01]  /*cb20*/  LDG.E.64 R18, desc[UR4][R60.64] ;  /* 0x000000043c127981 */ /* 0x000f22000c1e1b00 */
[----:B--2---:R-:W-:-:S03]  /*cb30*/  IMAD.WIDE R56, R11, 0x8, R56 ;  /* 0x000000080b387825 */ /* 0x004fc600078e0238 */
[----:B------:R-:W2:Y:S04]  /*cb40*/  LDG.E.64 R16, desc[UR4][R60.64+0x8] ;  /* 0x000008043c107981 */ /* 0x000ea8000c1e1b00 */
[----:B------:R-:W4:Y:S04]  /*cb50*/  LDG.E.64 R12, desc[UR4][R56.64] ;  /* 0x00000004380c7981 */ /* 0x000f28000c1e1b00 */
[----:B------:R-:W2:Y:S04]  /*cb60*/  LDG.E.64 R10, desc[UR4][R56.64+0x8] ;  /* 0x00000804380a7981 */ /* 0x000ea8000c1e1b00 */
[----:B------:R-:W5:Y:S04]  /*cb70*/  LDG.E.64 R52, desc[UR4][R60.64+0x10] ;  /* 0x000010043c347981 */ /* 0x000f68000c1e1b00 */
[----:B------:R-:W5:Y:S01]  /*cb80*/  LDG.E.64 R58, desc[UR4][R60.64+0x18] ;  /* 0x000018043c3a7981 */ /* 0x000f62000c1e1b00 */
[----:B----4-:R-:W-:-:S03]  /*cb90*/  DADD R18, R12, R18 ;  /* 0x000000000c127229 */ /* 0x010fc60000000012 */
[----:B------:R-:W5:Y:S01]  /*cba0*/  LDG.E.64 R12, desc[UR4][R56.64+0x10] ;  /* 0x00001004380c7981 */ /* 0x000f62000c1e1b00 */
[----:B--2---:R-:W-:-:S03]  /*cbb0*/  DADD R16, R10, R16 ;  /* 0x000000000a107229 */ /* 0x004fc60000000010 */
[----:B------:R-:W2:Y:S03]  /*cbc0*/  LDG.E.64 R10, desc[UR4][R56.64+0x18] ;  /* 0x00001804380a7981 */ /* 0x000ea6000c1e1b00 */
[----:B------:R-:W-:Y:S08]  /*cbd0*/  F2I.F64.TRUNC R18, R18 ;  /* 0x0000001200127311 */ /* 0x000ff0000030d100 */
[----:B------:R-:W4:Y:S01]  /*cbe0*/  F2I.F64.TRUNC R16, R16 ;  /* 0x0000001000107311 */ /* 0x000f22000030d100 */
[----:B---3--:R-:W-:-:S05]  /*cbf0*/  IMAD.WIDE R54, R15, 0x8, R54 ;  /* 0x000000080f367825 */ /* 0x008fca00078e0236 */
[----:B------:R-:W3:Y:S01]  /*cc00*/  LDG.E.64 R56, desc[UR4][R54.64] ;  /* 0x0000000436387981 */ /* 0x000ee2000c1e1b00 */
[----:B----4-:R-:W-:-:S03]  /*cc10*/  IADD3 R47, PT, PT, R16, R18, R47 ;  /* 0x00000012102f7210 */ /* 0x010fc60007ffe02f */
[----:B------:R-:W4:Y:S01]  /*cc20*/  LDG.E.64 R18, desc[UR4][R54.64+0x8] ;  /* 0x0000080436127981 */ /* 0x000f22000c1e1b00 */
[----:B-----5:R-:W-:Y:S01]  /*cc30*/  DADD R52, R12, R52 ;  /* 0x000000000c347229 */ /* 0x020fe20000000034 */
[----:B------:R-:W-:Y:S01]  /*cc40*/  IMAD.IADD R13, R3, 0x1, R15 ;  /* 0x00000001030d7824 */ /* 0x000fe200078e020f */
[----:B--2---:R-:W-:Y:S01]  /*cc50*/  DADD R58, R10, R58 ;  /* 0x000000000a3a7229 */ /* 0x004fe2000000003a */
[----:B------:R-:W2:Y:S02]  /*cc60*/  LDG.E.64 R14, desc[UR4][R54.64+0x10] ;  /* 0x00001004360e7981 */ /* 0x000ea4000c1e1b00 */
[----:B-1----:R-:W-:-:S05]  /*cc70*/  IMAD.WIDE R22, R13, 0x8, R22 ;  /* 0x000000080d167825 */ /* 0x002fca00078e0216 */
[----:B------:R-:W3:Y:S04]  /*cc80*/  LDG.E.64 R12, desc[UR4][R22.64] ;  /* 0x00000004160c7981 */ /* 0x000ee8000c1e1b00 */
[----:B------:R-:W4:Y:S04]  /*cc90*/  LDG.E.64 R10, desc[UR4][R22.64+0x8] ;  /* 0x00000804160a7981 */ /* 0x000f28000c1e1b00 */
[----:B------:R-:W2:Y:S01]  /*cca0*/  LDG.E.64 R16, desc[UR4][R22.64+0x10] ;  /* 0x0000100416107981 */ /* 0x000ea2000c1e1b00 */
[----:B---3--:R-:W-:-:S03]  /*ccb0*/  DADD R56, R12, R56 ;  /* 0x000000000c387229 */ /* 0x008fc60000000038 */
[----:B------:R-:W3:Y:S01]  /*ccc0*/  LDG.E.64 R12, desc[UR4][R22.64+0x18] ;  /* 0x00001804160c7981 */ /* 0x000ee2000c1e1b00 */
[----:B----4-:R-:W-:-:S03]  /*ccd0*/  DADD R18, R10, R18 ;  /* 0x000000000a127229 */ /* 0x010fc60000000012 */
[----:B------:R-:W3:Y:S01]  /*cce0*/  LDG.E.64 R10, desc[UR4][R54.64+0x18] ;  /* 0x00001804360a7981 */ /* 0x000ee2000c1e1b00 */
[----:B--2---:R-:W-:Y:S01]  /*ccf0*/  DADD R14, R16, R14 ;  /* 0x00000000100e7229 */ /* 0x004fe2000000000e */
[----:B------:R-:W-:Y:S08]  /*cd00*/  F2I.F64.TRUNC R51, R56 ;  /* 0x0000003800337311 */ /* 0x000ff0000030d100 */
[----:B------:R-:W1:Y:S08]  /*cd10*/  F2I.F64.TRUNC R18, R18 ;  /* 0x0000001200127311 */ /* 0x000e70000030d100 */
[----:B------:R-:W-:Y:S08]  /*cd20*/  F2I.F64.TRUNC R52, R52 ;  /* 0x0000003400347311 */ /* 0x000ff0000030d100 */
[----:B------:R-:W2:Y:S08]  /*cd30*/  F2I.F64.TRUNC R49, R58 ;  /* 0x0000003a00317311 */ /* 0x000eb0000030d100 */
[----:B------:R-:W-:Y:S01]  /*cd40*/  F2I.F64.TRUNC R15, R14 ;  /* 0x0000000e000f7311 */ /* 0x000fe2000030d100 */
[----:B-1----:R-:W-:Y:S01]  /*cd50*/  IADD3 R50, PT, PT, R18, R51, R50 ;  /* 0x0000003312327210 */ /* 0x002fe20007ffe032 */
[----:B------:R-:W-:Y:S01]  /*cd60*/  VIADD R20, R20, 0x4 ;  /* 0x0000000414147836 */ /* 0x000fe20000000000 */
[----:B--2---:R-:W-:Y:S01]  /*cd70*/  IADD3 R47, PT, PT, R49, R52, R47 ;  /* 0x00000034312f7210 */ /* 0x004fe20007ffe02f */
[----:B---3--:R-:W-:-:S10]  /*cd80*/  DADD R10, R12, R10 ;  /* 0x000000000c0a7229 */ /* 0x008fd4000000000a */
[----:B------:R-:W1:Y:S02]  /*cd90*/  F2I.F64.TRUNC R10, R10 ;  /* 0x0000000a000a7311 */ /* 0x000e64000030d100 */
[----:B-1----:R-:W-:-:S07]  /*cda0*/  IADD3 R50, PT, PT, R10, R15, R50 ;  /* 0x0000000f0a327210 */ /* 0x002fce0007ffe032 */
.L_x_192:
[----:B------:R-:W-:Y:S05]  /*cdb0*/  BSYNC.RECONVERGENT B2 ;  /* 0x0000000000027941 */ /* 0x000fea0003800200 */
.L_x_191:
[----:B------:R-:W-:Y:S05]  /*cdc0*/  @!P1 BRA `(.L_x_187) ;  /* 0x0000000400009947 */ /* 0x000fea0003800000 */
[----:B------:R-:W-:Y:S01]  /*cdd0*/  PRMT R11, R42, 0x9910, RZ ;  /* 0x000099102a0b7816 */ /* 0x000fe200000000ff */
[----:B------:R-:W-:Y:S04]  /*cde0*/  BSSY.RECONVERGENT B2, `(.L_x_193) ;  /* 0x0000028000027945 */ /* 0x000fe80003800200 */
[----:B------:R-:W-:-:S05]  /*cdf0*/  IMAD R40, R40, R11, RZ ;  /* 0x0000000b28287224 */ /* 0x000fca00078e02ff */
[----:B------:R-:W-:-:S04]  /*ce00*/  IADD3 R10, PT, PT, RZ, -R40, RZ ;  /* 0x80000028ff0a7210 */ /* 0x000fc80007ffe0ff */
[----:B------:R-:W-:-:S05]  /*ce10*/  PRMT R10, R10, 0x7710, RZ ;  /* 0x000077100a0a7816 */ /* 0x000fca00000000ff */
[----:B------:R-:W-:-:S05]  /*ce20*/  IMAD.IADD R10, R21, 0x1, R10 ;  /* 0x00000001150a7824 */ /* 0x000fca00078e020a */
[C---:B------:R-:W-:Y:S02]  /*ce30*/  LOP3.LUT R11, R10.reuse, 0x3, RZ, 0xc0, !PT ;  /* 0x000000030a0b7812 */ /* 0x040fe400078ec0ff */
[----:B------:R-:W-:Y:S02]  /*ce40*/  LOP3.LUT R10, R10, 0x1, RZ, 0xc0, !PT ;  /* 0x000000010a0a7812 */ /* 0x000fe400078ec0ff */
[----:B------:R-:W-:Y:S02]  /*ce50*/  ISETP.NE.AND P0, PT, R11, 0x1, PT ;  /* 0x000000010b00780c */ /* 0x000fe40003f05270 */
[----:B------:R-:W-:-:S11]  /*ce60*/  ISETP.NE.U32.AND P1, PT, R10, 0x1, PT ;  /* 0x000000010a00780c */ /* 0x000fd60003f25070 */
        /* <DEDUP_REMOVED lines=11> */
[----:B------:R-:W4:Y:S01]  /*cf20*/  LDG.E.64 R10, desc[UR4][R58.64] ;  /* 0x000000043a0a7981 */ /* 0x000f22000c1e1b00 */
[----:B---3--:R-:W-:-:S03]  /*cf30*/  IMAD.WIDE R56, R13, 0x8, R56 ;  /* 0x000000080d387825 */ /* 0x008fc600078e0238 */
[----:B------:R-:W2:Y:S01]  /*cf40*/  LDG.E.64 R16, desc[UR4][R58.64+0x8] ;  /* 0x000008043a107981 */ /* 0x000ea2000c1e1b00 */
[----:B------:R-:W-:-:S03]  /*cf50*/  IMAD.IADD R13, R3, 0x1, R13 ;  /* 0x00000001030d7824 */ /* 0x000fc600078e020d */
[----:B------:R-:W3:Y:S01]  /*cf60*/  LDG.E.64 R18, desc[UR4][R56.64] ;  /* 0x0000000438127981 */ /* 0x000ee2000c1e1b00 */
[----:B-1----:R-:W-:-:S05]  /*cf70*/  IMAD.WIDE R54, R13, 0x8, R54 ;  /* 0x000000080d367825 */ /* 0x002fca00078e0236 */
[----:B------:R-:W3:Y:S04]  /*cf80*/  LDG.E.64 R22, desc[UR4][R54.64] ;  /* 0x0000000436167981 */ /* 0x000ee8000c1e1b00 */
[----:B------:R-:W5:Y:S01]  /*cf90*/  LDG.E.64 R12, desc[UR4][R54.64+0x8] ;  /* 0x00000804360c7981 */ /* 0x000f62000c1e1b00 */
[----:B----4-:R-:W-:-:S03]  /*cfa0*/  DADD R52, R10, R52 ;  /* 0x000000000a347229 */ /* 0x010fc60000000034 */
[----:B------:R-:W5:Y:S01]  /*cfb0*/  LDG.E.64 R10, desc[UR4][R56.64+0x8] ;  /* 0x00000804380a7981 */ /* 0x000f62000c1e1b00 */
[----:B--2---:R-:W-:Y:S02]  /*cfc0*/  DADD R14, R16, R14 ;  /* 0x00000000100e7229 */ /* 0x004fe4000000000e */
[----:B---3--:R-:W-:-:S04]  /*cfd0*/  DADD R18, R22, R18 ;  /* 0x0000000016127229 */ /* 0x008fc80000000012 */
[----:B------:R-:W-:Y:S08]  /*cfe0*/  F2I.F64.TRUNC R52, R52 ;  /* 0x0000003400347311 */ /* 0x000ff0000030d100 */
[----:B------:R-:W1:Y:S08]  /*cff0*/  F2I.F64.TRUNC R14, R14 ;  /* 0x0000000e000e7311 */ /* 0x000e70000030d100 */
[----:B------:R-:W-:Y:S01]  /*d000*/  F2I.F64.TRUNC R19, R18 ;  /* 0x0000001200137311 */ /* 0x000fe2000030d100 */
[----:B------:R-:W-:Y:S01]  /*d010*/  VIADD R20, R20, 0x2 ;  /* 0x0000000214147836 */ /* 0x000fe20000000000 */
[----:B-1----:R-:W-:Y:S01]  /*d020*/  IADD3 R47, PT, PT, R14, R52, R47 ;  /* 0x000000340e2f7210 */ /* 0x002fe20007ffe02f */
[----:B-----5:R-:W-:-:S10]  /*d030*/  DADD R10, R12, R10 ;  /* 0x000000000c0a7229 */ /* 0x020fd4000000000a */
[----:B------:R-:W1:Y:S02]  /*d040*/  F2I.F64.TRUNC R10, R10 ;  /* 0x0000000a000a7311 */ /* 0x000e64000030d100 */
[----:B-1----:R-:W-:-:S07]  /*d050*/  IADD3 R50, PT, PT, R10, R19, R50 ;  /* 0x000000130a327210 */ /* 0x002fce0007ffe032 */
.L_x_194:
[----:B------:R-:W-:Y:S05]  /*d060*/  BSYNC.RECONVERGENT B2 ;  /* 0x0000000000027941 */ /* 0x000fea0003800200 */
.L_x_193:
[----:B------:R-:W-:Y:S05]  /*d070*/  @P1 BRA `(.L_x_187) ;  /* 0x0000000000541947 */ /* 0x000fea0003800000 */
[----:B------:R-:W1:Y:S01]  /*d080*/  LDC.64 R16, c[0x0][0x3d8] ;  /* 0x0000f600ff107b82 */ /* 0x000e620000000a00 */
[----:B------:R-:W-:-:S04]  /*d090*/  IMAD.IADD R19, R7, 0x1, R20 ;  /* 0x0000000107137824 */ /* 0x000fc800078e0214 */
[----:B------:R-:W-:-:S03]  /*d0a0*/  IMAD.IADD R21, R4, 0x1, R19 ;  /* 0x0000000104157824 */ /* 0x000fc600078e0213 */
[----:B------:R-:W2:Y:S08]  /*d0b0*/  LDC.64 R14, c[0x0][0x3e0] ;  /* 0x0000f800ff0e7b82 */ /* 0x000eb00000000a00 */
[----:B------:R-:W3:Y:S08]  /*d0c0*/  LDC.64 R10, c[0x0][0x3d0] ;  /* 0x0000f400ff0a7b82 */ /* 0x000ef00000000a00 */
[----:B------:R-:W4:Y:S01]  /*d0d0*/  LDC.64 R12, c[0x0][0x3c8] ;  /* 0x0000f200ff0c7b82 */ /* 0x000f220000000a00 */
[----:B-1----:R-:W-:-:S04]  /*d0e0*/  IMAD.WIDE R16, R21, 0x8, R16 ;  /* 0x0000000815107825 */ /* 0x002fc800078e0210 */
[----:B------:R-:W-:Y:S02]  /*d0f0*/  IMAD.IADD R21, R3, 0x1, R19 ;  /* 0x0000000103157824 */ /* 0x000fe400078e0213 */
[----:B------:R-:W5:Y:S01]  /*d100*/  LDG.E.64 R16, desc[UR4][R16.64] ;  /* 0x0000000410107981 */ /* 0x000f62000c1e1b00 */
[----:B--2---:R-:W-:-:S06]  /*d110*/  IMAD.WIDE R14, R19, 0x8, R14 ;  /* 0x00000008130e7825 */ /* 0x004fcc00078e020e */
[----:B------:R-:W5:Y:S01]  /*d120*/  LDG.E.64 R14, desc[UR4][R14.64] ;  /* 0x000000040e0e7981 */ /* 0x000f62000c1e1b00 */
[----:B---3--:R-:W-:-:S06]  /*d130*/  IMAD.WIDE R10, R19, 0x8, R10 ;  /* 0x00000008130a7825 */ /* 0x008fcc00078e020a */
[----:B------:R-:W2:Y:S01]  /*d140*/  LDG.E.64 R10, desc[UR4][R10.64] ;  /* 0x000000040a0a7981 */ /* 0x000ea2000c1e1b00 */
[----:B----4-:R-:W-:-:S06]  /*d150*/  IMAD.WIDE R12, R21, 0x8, R12 ;  /* 0x00000008150c7825 */ /* 0x010fcc00078e020c */
[----:B------:R-:W2:Y:S01]  /*d160*/  LDG.E.64 R12, desc[UR4][R12.64] ;  /* 0x000000040c0c7981 */ /* 0x000ea2000c1e1b00 */
[----:B-----5:R-:W-:Y:S02]  /*d170*/  DADD R18, R16, R14 ;  /* 0x0000000010127229 */ /* 0x020fe4000000000e */
[----:B--2---:R-:W-:-:S08]  /*d180*/  DADD R20, R12, R10 ;  /* 0x000000000c147229 */ /* 0x004fd0000000000a */
[----:B------:R-:W1:Y:S08]  /*d190*/  F2I.F64.TRUNC R18, R18 ;  /* 0x0000001200127311 */ /* 0x000e70000030d100 */
[----:B------:R-:W2:Y:S01]  /*d1a0*/  F2I.F64.TRUNC R21, R20 ;  /* 0x0000001400157311 */ /* 0x000ea2000030d100 */
[----:B-1----:R-:W-:Y:S01]  /*d1b0*/  IADD3 R47, PT, PT, R47, R18, RZ ;  /* 0x000000122f2f7210 */ /* 0x002fe20007ffe0ff */
[----:B--2---:R-:W-:-:S07]  /*d1c0*/  IMAD.IADD R50, R50, 0x1, R21 ;  /* 0x0000000132327824 */ /* 0x004fce00078e0215 */
.L_x_187:
[----:B------:R-:W-:Y:S05]  /*d1d0*/  BSYNC.RECONVERGENT B0 ;  /* 0x0000000000007941 */ /* 0x000fea0003800200 */
.L_x_186:
[----:B0-----:R-:W0:Y:S01]  /*d1e0*/  MUFU.RCP64H R13, R25 ;  /* 0x00000019000d7308 */ /* 0x001e220000001800 */
[----:B------:R-:W-:Y:S01]  /*d1f0*/  IMAD.MOV.U32 R12, RZ, RZ, 0x1 ;  /* 0x00000001ff0c7424 */ /* 0x000fe200078e00ff */
[CC--:B------:R-:W-:Y:S01]  /*d200*/  ISETP.GE.AND P0, PT, R50.reuse, R47.reuse, PT ;  /* 0x0000002f3200720c */ /* 0x0c0fe20003f06270 */
[C---:B------:R-:W-:Y:S01]  /*d210*/  IMAD.IADD R14, R50.reuse, 0x1, -R47 ;  /* 0x00000001320e7824 */ /* 0x040fe200078e0a2f */
[C---:B------:R-:W-:Y:S01]  /*d220*/  ISETP.GE.AND P1, PT, R47.reuse, R50, PT ;  /* 0x000000322f00720c */ /* 0x040fe20003f26270 */
[----:B------:R-:W-:Y:S01]  /*d230*/  IMAD.IADD R49, R47, 0x1, -R50 ;  /* 0x000000012f317824 */ /* 0x000fe200078e0a32 */
[----:B------:R-:W-:Y:S01]  /*d240*/  VIMNMX R47, PT, PT, R50, R47, PT ;  /* 0x0000002f322f7248 */ /* 0x000fe20003fe0100 */
[----:B------:R-:W-:Y:S01]  /*d250*/  BSSY.RECONVERGENT B2, `(.L_x_195) ;  /* 0x0000018000027945 */ /* 0x000fe20003800200 */
[----:B------:R-:W-:Y:S02]  /*d260*/  SEL R50, R14, RZ, P0 ;  /* 0x000000ff0e327207 */ /* 0x000fe40000000000 */
[----:B------:R-:W-:Y:S01]  /*d270*/  SEL R49, R49, RZ, P1 ;  /* 0x000000ff31317207 */ /* 0x000fe20000800000 */
[----:B0-----:R-:W-:-:S08]  /*d280*/  DFMA R10, -R24, R12, 1 ;  /* 0x3ff00000180a742b */ /* 0x001fd0000000010c */
[----:B------:R-:W-:-:S08]  /*d290*/  DFMA R10, R10, R10, R10 ;  /* 0x0000000a0a0a722b */ /* 0x000fd0000000000a */
[----:B------:R-:W-:Y:S01]  /*d2a0*/  DFMA R10, R12, R10, R12 ;  /* 0x0000000a0c0a722b */ /* 0x000fe2000000000c */
[----:B------:R-:W-:-:S05]  /*d2b0*/  IADD3 R12, PT, PT, R50, R47, R49 ;  /* 0x0000002f320c7210 */ /* 0x000fca0007ffe031 */
[----:B------:R-:W-:Y:S02]  /*d2c0*/  IMAD.IADD R22, R41, 0x1, -R12 ;  /* 0x0000000129167824 */ /* 0x000fe400078e0a0c */
[----:B------:R-:W-:-:S04]  /*d2d0*/  DFMA R12, -R24, R10, 1 ;  /* 0x3ff00000180c742b */ /* 0x000fc8000000010a */
[----:B------:R-:W0:Y:S04]  /*d2e0*/  I2F.F64 R22, R22 ;  /* 0x0000001600167312 */ /* 0x000e280000201c00 */
        /* <DEDUP_REMOVED lines=11> */
[----:B------:R-:W-:Y:S05]  /*d3a0*/  CALL.REL.NOINC `($__internal_0_$__cuda_sm20_div_rn_f64_full) ;  /* 0x000000dc00387944 */ /* 0x000fea0003c00000 */
[----:B------:R-:W-:Y:S01]  /*d3b0*/  IMAD.MOV.U32 R14, RZ, RZ, R12 ;  /* 0x000000ffff0e7224 */ /* 0x000fe200078e000c */
[----:B------:R-:W-:-:S07]  /*d3c0*/  MOV R15, R11 ;  /* 0x0000000b000f7202 */ /* 0x000fce0000000f00 */
.L_x_196:
[----:B------:R-:W-:Y:S05]  /*d3d0*/  BSYNC.RECONVERGENT B2 ;  /* 0x0000000000027941 */ /* 0x000fea0003800200 */
.L_x_195:
[----:B------:R-:W0:Y:S01]  /*d3e0*/  MUFU.RCP64H R11, R25 ;  /* 0x00000019000b7308 */ /* 0x000e220000001800 */
[----:B------:R-:W-:Y:S01]  /*d3f0*/  IMAD.MOV.U32 R10, RZ, RZ, 0x1 ;  /* 0x00000001ff0a7424 */ /* 0x000fe200078e00ff */
[----:B------:R-:W-:Y:S01]  /*d400*/  BSSY.RECONVERGENT B2, `(.L_x_197) ;  /* 0x0000014000027945 */ /* 0x000fe20003800200 */
[----:B------:R-:W-:-:S05]  /*d410*/  DADD R32, R14, R32 ;  /* 0x000000000e207229 */ /* 0x000fca0000000020 */
[----:B------:R-:W1:Y:S01]  /*d420*/  I2F.F64 R22, R50 ;  /* 0x0000003200167312 */ /* 0x000e620000201c00 */
[----:B0-----:R-:W-:Y:S01]  /*d430*/  DFMA R12, -R24, R10, 1 ;  /* 0x3ff00000180c742b */ /* 0x001fe2000000010a */
[----:B-1----:R-:W-:-:S07]  /*d440*/  FSETP.GEU.AND P1, PT, |R23|, 6.5827683646048100446e-37, PT ;  /* 0x036000001700780b */ /* 0x002fce0003f2e200 */
        /* <DEDUP_REMOVED lines=14> */
[----:B------:R-:W-:-:S07]  /*d530*/  IMAD.MOV.U32 R13, RZ, RZ, R11 ;  /* 0x000000ffff0d7224 */ /* 0x000fce00078e000b */
.L_x_198:
[----:B------:R-:W-:Y:S05]  /*d540*/  BSYNC.RECONVERGENT B2 ;  /* 0x0000000000027941 */ /* 0x000fea0003800200 */
.L_x_197:
        /* <DEDUP_REMOVED lines=22> */
.L_x_200:
[----:B------:R-:W-:Y:S05]  /*d6b0*/  BSYNC.RECONVERGENT B2 ;  /* 0x0000000000027941 */ /* 0x000fea0003800200 */
.L_x_199:
[----:B------:R-:W0:Y:S01]  /*d6c0*/  MUFU.RCP64H R13, R25 ;  /* 0x00000019000d7308 */ /* 0x000e220000001800 */
[----:B------:R-:W-:Y:S01]  /*d6d0*/  MOV R12, 0x1 ;  /* 0x00000001000c7802 */ /* 0x000fe20000000f00 */
        /* <DEDUP_REMOVED lines=20> */
.L_x_202:
[----:B------:R-:W-:Y:S05]  /*d820*/  BSYNC.RECONVERGENT B2 ;  /* 0x0000000000027941 */ /* 0x000fea0003800200 */
.L_x_201:
        /* <DEDUP_REMOVED lines=8> */
.L_x_185:
[----:B------:R-:W-:Y:S05]  /*d8b0*/  BSYNC.RECONVERGENT B1 ;  /* 0x0000000000017941 */ /* 0x000fea0003800200 */
.L_x_184:
[----:B------:R-:W-:Y:S01]  /*d8c0*/  ISETP.GT.AND P0, PT, R6, R7, PT ;  /* 0x000000070600720c */ /* 0x000fe20003f04270 */
[----:B------:R-:W-:Y:S01]  /*d8d0*/  BSSY.RECONVERGENT B0, `(.L_x_204) ;  /* 0x00000cd000007945 */ /* 0x000fe20003800200 */
[----:B------:R-:W-:-:S11]  /*d8e0*/  CS2R R22, SRZ ;  /* 0x0000000000167805 */ /* 0x000fd6000001ff00 */
[----:B------:R-:W-:Y:S05]  /*d8f0*/  @!P0 BRA `(.L_x_205) ;  /* 0x0000000c00288947 */ /* 0x000fea0003800000 */
[----:B0-----:R-:W0:Y:S01]  /*d900*/  LDC R13, c[0x0][0x400] ;  /* 0x00010000ff0d7b82 */ /* 0x001e220000000800 */
[----:B------:R-:W-:Y:S01]  /*d910*/  IMAD.IADD R11, R9, 0x1, -R6 ;  /* 0x00000001090b7824 */ /* 0x000fe200078e0a06 */
[----:B------:R-:W-:Y:S01]  /*d920*/  LOP3.LUT R2, R5, 0xf, RZ, 0xc0, !PT ;  /* 0x0000000f05027812 */ /* 0x000fe200078ec0ff */
[----:B------:R-:W-:Y:S01]  /*d930*/  BSSY.RECONVERGENT B1, `(.L_x_206) ;  /* 0x0000062000017945 */ /* 0x000fe20003800200 */
[----:B------:R-:W-:Y:S02]  /*d940*/  MOV R25, RZ ;  /* 0x000000ff00197202 */ /* 0x000fe40000000f00 */
[----:B------:R-:W-:Y:S01]  /*d950*/  ISETP.NE.AND P1, PT, R2, RZ, PT ;  /* 0x000000ff0200720c */ /* 0x000fe20003f25270 */
[----:B0-----:R-:W-:-:S05]  /*d960*/  IMAD R11, R8, R13, R11 ;  /* 0x0000000d080b7224 */ /* 0x001fca00078e020b */
[----:B------:R-:W-:Y:S01]  /*d970*/  ISETP.GT.U32.AND P0, PT, R11, -0x10, PT ;  /* 0xfffffff00b00780c */ /* 0x000fe20003f04070 */
[----:B------:R-:W-:-:S12]  /*d980*/  IMAD.MOV.U32 R11, RZ, RZ, R7 ;  /* 0x000000ffff0b7224 */ /* 0x000fd800078e0007 */
[----:B------:R-:W-:Y:S05]  /*d990*/  @P0 BRA `(.L_x_207) ;  /* 0x00000004006c0947 */ /* 0x000fea0003800000 */
[----:B------:R-:W0:Y:S01]  /*d9a0*/  LDC.64 R14, c[0x0][0x3d8] ;  /* 0x0000f600ff0e7b82 */ /* 0x000e220000000a00 */
[----:B------:R-:W-:Y:S01]  /*d9b0*/  LOP3.LUT R10, R5, 0xfffffff0, RZ, 0xc0, !PT ;  /* 0xfffffff0050a7812 */ /* 0x000fe200078ec0ff */
[----:B-1----:R-:W-:Y:S02]  /*d9c0*/  IMAD.IADD R12, R9, 0x1, R4 ;  /* 0x00000001090c7824 */ /* 0x002fe400078e0204 */
[----:B------:R-:W-:Y:S02]  /*d9d0*/  IMAD.MOV.U32 R25, RZ, RZ, RZ ;  /* 0x000000ffff197224 */ /* 0x000fe400078e00ff */
[----:B------:R-:W-:Y:S02]  /*d9e0*/  IMAD R12, R8, R13, R12 ;  /* 0x0000000d080c7224 */ /* 0x000fe400078e020c */
[----:B------:R-:W1:Y:S01]  /*d9f0*/  LDC.64 R16, c[0x0][0x3e0] ;  /* 0x0000f800ff107b82 */ /* 0x000e620000000a00 */
[----:B------:R-:W-:Y:S02]  /*da00*/  IMAD.MOV.U32 R11, RZ, RZ, R7 ;  /* 0x000000ffff0b7224 */ /* 0x000fe400078e0007 */
[----:B------:R-:W-:Y:S01]  /*da10*/  IMAD.MOV R10, RZ, RZ, -R10 ;  /* 0x000000ffff0a7224 */ /* 0x000fe200078e0a0a */
[----:B0-----:R-:W-:-:S05]  /*da20*/  IADD3 R14, P0, PT, R14, 0x40, RZ ;  /* 0x000000400e0e7810 */ /* 0x001fca0007f1e0ff */
[----:B------:R-:W-:Y:S01]  /*da30*/  IMAD.X R15, RZ, RZ, R15, P0 ;  /* 0x000000ffff0f7224 */ /* 0x000fe200000e060f */
[----:B-1----:R-:W-:-:S05]  /*da40*/  IADD3 R16, P2, PT, R16, 0x40, RZ ;  /* 0x0000004010107810 */ /* 0x002fca0007f5e0ff */
[----:B------:R-:W-:-:S08]  /*da50*/  IMAD.X R17, RZ, RZ, R17, P2 ;  /* 0x000000ffff117224 */ /* 0x000fd000010e0611 */
.L_x_208:
[----:B------:R-:W-:-:S04]  /*da60*/  IMAD.WIDE R54, R12, 0x8, R14 ;  /* 0x000000080c367825 */ /* 0x000fc800078e020e */
[----:B------:R-:W-:Y:S01]  /*da70*/  IMAD.WIDE R40, R11, 0x8, R16 ;  /* 0x000000080b287825 */ /* 0x000fe200078e0210 */
[----:B------:R-:W3:Y:S04]  /*da80*/  LDG.E.64 R44, desc[UR4][R54.64+-0x38] ;  /* 0xffffc804362c7981 */ /* 0x000ee8000c1e1b00 */
[----:B------:R-:W3:Y:S04]  /*da90*/  LDG.E.64 R42, desc[UR4][R40.64+-0x38] ;  /* 0xffffc804282a7981 */ /* 0x000ee8000c1e1b00 */
[----:B------:R-:W4:Y:S04]  /*daa0*/  LDG.E.64 R46, desc[UR4][R54.64+-0x40] ;  /* 0xffffc004362e7981 */ /* 0x000f28000c1e1b00 */
[----:B------:R-:W4:Y:S04]  /*dab0*/  LDG.E.64 R20, desc[UR4][R40.64+-0x40] ;  /* 0xffffc00428147981 */ /* 0x000f28000c1e1b00 */
[----:B------:R-:W5:Y:S04]  /*dac0*/  LDG.E.64 R22, desc[UR4][R54.64+-0x30] ;  /* 0xffffd00436167981 */ /* 0x000f68000c1e1b00 */
[----:B------:R-:W5:Y:S04]  /*dad0*/  LDG.E.64 R18, desc[UR4][R40.64+-0x30] ;  /* 0xffffd00428127981 */ /* 0x000f68000c1e1b00 */
[----:B------:R-:W2:Y:S04]  /*dae0*/  LDG.E.64 R52, desc[UR4][R40.64+-0x28] ;  /* 0xffffd80428347981 */ /* 0x000ea8000c1e1b00 */
[----:B------:R-:W2:Y:S01]  /*daf0*/  LDG.E.64 R56, desc[UR4][R40.64+-0x18] ;  /* 0xffffe80428387981 */ /* 0x000ea2000c1e1b00 */
[----:B---3--:R-:W-:-:S03]  /*db00*/  DADD R50, R44, R42 ;  /* 0x000000002c327229 */ /* 0x008fc6000000002a */
[----:B------:R-:W2:Y:S01]  /*db10*/  LDG.E.64 R42, desc[UR4][R54.64+-0x28] ;  /* 0xffffd804362a7981 */ /* 0x000ea2000c1e1b00 */
[----:B----4-:R-:W-:-:S03]  /*db20*/  DADD R20, R46, R20 ;  /* 0x000000002e147229 */ /* 0x010fc60000000014 */
[----:B------:R-:W3:Y:S01]  /*db30*/  LDG.E.64 R46, desc[UR4][R40.64+-0x20] ;  /* 0xffffe004282e7981 */ /* 0x000ee2000c1e1b00 */
[----:B-----5:R-:W-:-:S03]  /*db40*/  DADD R44, R22, R18 ;  /* 0x00000000162c7229 */ /* 0x020fc60000000012 */
[----:B------:R-:W3:Y:S04]  /*db50*/  LDG.E.64 R22, desc[UR4][R54.64+-0x20] ;  /* 0xffffe00436167981 */ /* 0x000ee8000c1e1b00 */
[----:B------:R-:W4:Y:S01]  /*db60*/  LDG.E.64 R18, desc[UR4][R54.64+-0x18] ;  /* 0xffffe80436127981 */ /* 0x000f22000c1e1b00 */
[----:B------:R0:W-:Y:S03]  /*db70*/  F2I.F64.TRUNC R24, R50 ;  /* 0x0000003200187311 */ /* 0x0001e6000030d100 */
[----:B0-----:R-:W5:Y:S01]  /*db80*/  LDG.E.64 R50, desc[UR4][R40.64+-0x8] ;  /* 0xfffff80428327981 */ /* 0x001f62000c1e1b00 */
[----:B--2---:R-:W-:-:S03]  /*db90*/  DADD R52, R42, R52 ;  /* 0x000000002a347229 */ /* 0x004fc60000000034 */
[----:B------:R-:W2:Y:S01]  /*dba0*/  LDG.E.64 R42, desc[UR4][R54.64+-0x10] ;  /* 0xfffff004362a7981 */ /* 0x000ea2000c1e1b00 */
[----:B---3--:R-:W-:-:S03]  /*dbb0*/  DADD R46, R22, R46 ;  /* 0x00000000162e7229 */ /* 0x008fc6000000002e */
[----:B------:R-:W2:Y:S01]  /*dbc0*/  LDG.E.64 R22, desc[UR4][R40.64+-0x10] ;  /* 0xfffff00428167981 */ /* 0x000ea2000c1e1b00 */
[----:B----4-:R-:W-:-:S03]  /*dbd0*/  DADD R56, R18, R56 ;  /* 0x0000000012387229 */ /* 0x010fc60000000038 */
[----:B------:R-:W5:Y:S01]  /*dbe0*/  LDG.E.64 R18, desc[UR4][R54.64+-0x8] ;  /* 0xfffff80436127981 */ /* 0x000f62000c1e1b00 */
[----:B------:R-:W0:Y:S08]  /*dbf0*/  F2I.F64.TRUNC R20, R20 ;  /* 0x0000001400147311 */ /* 0x000e30000030d100 */
[----:B------:R1:W-:Y:S02]  /*dc00*/  F2I.F64.TRUNC R21, R52 ;  /* 0x0000003400157311 */ /* 0x0003e4000030d100 */
[----:B-1----:R-:W3:Y:S01]  /*dc10*/  LDG.E.64 R52, desc[UR4][R40.64] ;  /* 0x0000000428347981 */ /* 0x002ee2000c1e1b00 */
[----:B--2---:R-:W-:-:S03]  /*dc20*/  DADD R58, R42, R22 ;  /* 0x000000002a3a7229 */ /* 0x004fc60000000016 */
[----:B------:R-:W3:Y:S01]  /*dc30*/  LDG.E.64 R42, desc[UR4][R54.64] ;  /* 0x00000004362a7981 */ /* 0x000ee2000c1e1b00 */
[----:B-----5:R-:W-:-:S03]  /*dc40*/  DADD R50, R18, R50 ;  /* 0x0000000012327229 */ /* 0x020fc60000000032 */
[----:B------:R-:W2:Y:S04]  /*dc50*/  LDG.E.64 R18, desc[UR4][R54.64+0x8] ;  /* 0x0000080436127981 */ /* 0x000ea8000c1e1b00 */
[----:B------:R-:W2:Y:S01]  /*dc60*/  LDG.E.64 R22, desc[UR4][R40.64+0x8] ;  /* 0x0000080428167981 */ /* 0x000ea2000c1e1b00 */
[----:B------:R-:W1:Y:S01]  /*dc70*/  F2I.F64.TRUNC R49, R44 ;  /* 0x0000002c00317311 */ /* 0x000e62000030d100 */
[----:B0-----:R-:W-:Y:S02]  /*dc80*/  IADD3 R20, PT, PT, R24, R20, R25 ;  /* 0x0000001418147210 */ /* 0x001fe40007ffe019 */
[----:B------:R-:W4:Y:S05]  /*dc90*/  LDG.E.64 R24, desc[UR4][R54.64+0x10] ;  /* 0x0000100436187981 */ /* 0x000f2a000c1e1b00 */
[----:B------:R0:W-:Y:S02]  /*dca0*/  F2I.F64.TRUNC R44, R56 ;  /* 0x00000038002c7311 */ /* 0x0001e4000030d100 */
[----:B0-----:R-:W5:Y:S01]  /*dcb0*/  LDG.E.64 R56, desc[UR4][R40.64+0x18] ;  /* 0x0000180428387981 */ /* 0x001f62000c1e1b00 */
[----:B---3--:R-:W-:-:S03]  /*dcc0*/  DADD R52, R42, R52 ;  /* 0x000000002a347229 */ /* 0x008fc60000000034 */
[----:B------:R-:W4:Y:S01]  /*dcd0*/  LDG.E.64 R42, desc[UR4][R40.64+0x10] ;  /* 0x00001004282a7981 */ /* 0x000f22000c1e1b00 */
[----:B--2---:R-:W-:-:S03]  /*dce0*/  DADD R22, R18, R22 ;  /* 0x0000000012167229 */ /* 0x004fc60000000016 */
[----:B------:R-:W5:Y:S01]  /*dcf0*/  LDG.E.64 R18, desc[UR4][R54.64+0x18] ;  /* 0x0000180436127981 */ /* 0x000f62000c1e1b00 */
[----:B------:R-:W0:Y:S01]  /*dd00*/  F2I.F64.TRUNC R13, R46 ;  /* 0x0000002e000d7311 */ /* 0x000e22000030d100 */
[----:B-1----:R-:W-:Y:S02]  /*dd10*/  IADD3 R49, PT, PT, R21, R49, R20 ;  /* 0x0000003115317210 */ /* 0x002fe40007ffe014 */
[----:B------:R-:W2:Y:S05]  /*dd20*/  LDG.E.64 R20, desc[UR4][R54.64+0x20] ;  /* 0x0000200436147981 */ /* 0x000eaa000c1e1b00 */
[----:B------:R1:W-:Y:S02]  /*dd30*/  F2I.F64.TRUNC R47, R52 ;  /* 0x00000034002f7311 */ /* 0x0003e4000030d100 */
[----:B-1----:R-:W2:Y:S01]  /*dd40*/  LDG.E.64 R52, desc[UR4][R40.64+0x20] ;  /* 0x0000200428347981 */ /* 0x002ea2000c1e1b00 */
[----:B----4-:R-:W-:-:S03]  /*dd50*/  DADD R42, R24, R42 ;  /* 0x00000000182a7229 */ /* 0x010fc6000000002a */
[----:B------:R-:W3:Y:S01]  /*dd60*/  LDG.E.64 R24, desc[UR4][R40.64+0x28] ;  /* 0x0000280428187981 */ /* 0x000ee2000c1e1b00 */
[----:B-----5:R-:W-:-:S03]  /*dd70*/  DADD R56, R18, R56 ;  /* 0x0000000012387229 */ /* 0x020fc60000000038 */
[----:B------:R-:W3:Y:S01]  /*dd80*/  LDG.E.64 R18, desc[UR4][R54.64+0x28] ;  /* 0x0000280436127981 */ /* 0x000ee2000c1e1b00 */
[----:B------:R-:W-:Y:S08]  /*dd90*/  F2I.F64.TRUNC R46, R50 ;  /* 0x00000032002e7311 */ /* 0x000ff0000030d100 */
[----:B------:R1:W-:Y:S08]  /*dda0*/  F2I.F64.TRUNC R48, R22 ;  /* 0x0000001600307311 */ /* 0x0003f0000030d100 */
[----:B------:R4:W-:Y:S01]  /*ddb0*/  F2I.F64.TRUNC R50, R42 ;  /* 0x0000002a00327311 */ /* 0x0009e2000030d100 */
[----:B--2---:R-:W-:Y:S01]  /*ddc0*/  DADD R52, R20, R52 ;  /* 0x0000000014347229 */ /* 0x004fe20000000034 */
[----:B-1----:R-:W2:Y:S04]  /*ddd0*/  LDG.E.64 R22, desc[UR4][R54.64+0x30] ;  /* 0x0000300436167981 */ /* 0x002ea8000c1e1b00 */
[----:B------:R-:W5:Y:S04]  /*dde0*/  LDG.E.64 R20, desc[UR4][R54.64+0x38] ;  /* 0x0000380436147981 */ /* 0x000f68000c1e1b00 */
[----:B----4-:R-:W5:Y:S01]  /*ddf0*/  LDG.E.64 R42, desc[UR4][R40.64+0x38] ;  /* 0x00003804282a7981 */ /* 0x010f62000c1e1b00 */
[----:B---3--:R-:W-:-:S03]  /*de00*/  DADD R24, R18, R24 ;  /* 0x0000000012187229 */ /* 0x008fc60000000018 */
[----:B------:R-:W2:Y:S01]  /*de10*/  LDG.E.64 R18, desc[UR4][R40.64+0x30] ;  /* 0x0000300428127981 */ /* 0x000ea2000c1e1b00 */
[----:B------:R-:W1:Y:S01]  /*de20*/  F2I.F64.TRUNC R45, R58 ;  /* 0x0000003a002d7311 */ /* 0x000e62000030d100 */
[----:B0-----:R-:W-:Y:S01]  /*de30*/  IADD3 R13, PT, PT, R44, R13, R49 ;  /* 0x0000000d2c0d7210 */ /* 0x001fe20007ffe031 */
[----:B------:R-:W-:-:S06]  /*de40*/  VIADD R10, R10, 0x10 ;  /* 0x000000100a0a7836 */ /* 0x000fcc0000000000 */
[----:B------:R-:W0:Y:S01]  /*de50*/  F2I.F64.TRUNC R51, R56 ;  /* 0x0000003800337311 */ /* 0x000e22000030d100 */
[----:B------:R-:W-:-:S07]  /*de60*/  ISETP.NE.AND P0, PT, R10, RZ, PT ;  /* 0x000000ff0a00720c */ /* 0x000fce0003f05270 */
[----:B------:R-:W-:Y:S01]  /*de70*/  F2I.F64.TRUNC R52, R52 ;  /* 0x0000003400347311 */ /* 0x000fe2000030d100 */
[----:B-----5:R-:W-:-:S07]  /*de80*/  DADD R20, R20, R42 ;  /* 0x0000000014147229 */ /* 0x020fce000000002a */
[----:B------:R-:W3:Y:S01]  /*de90*/  F2I.F64.TRUNC R25, R24 ;  /* 0x0000001800197311 */ /* 0x000ee2000030d100 */
[----:B-1----:R-:W-:-:S04]  /*dea0*/  IADD3 R13, PT, PT, R46, R45, R13 ;  /* 0x0000002d2e0d7210 */ /* 0x002fc80007ffe00d */
[----:B------:R-:W-:-:S03]  /*deb0*/  IADD3 R13, PT, PT, R48, R47, R13 ;  /* 0x0000002f300d7210 */ /* 0x000fc60007ffe00d */
[----:B------:R-:W-:Y:S01]  /*dec0*/  F2I.F64.TRUNC R20, R20 ;  /* 0x0000001400147311 */ /* 0x000fe2000030d100 */
[----:B0-----:R-:W-:Y:S01]  /*ded0*/  IADD3 R13, PT, PT, R51, R50, R13 ;  /* 0x00000032330d7210 */ /* 0x001fe20007ffe00d */
[----:B------:R-:W-:-:S03]  /*dee0*/  VIADD R11, R11, 0x10 ;  /* 0x000000100b0b7836 */ /* 0x000fc60000000000 */
[----:B---3--:R-:W-:Y:S02]  /*def0*/  IADD3 R25, PT, PT, R25, R52, R13 ;  /* 0x0000003419197210 */ /* 0x008fe40007ffe00d */
[----:B------:R-:W-:Y:S01]  /*df00*/  IADD3 R12, PT, PT, R12, 0x10, RZ ;  /* 0x000000100c0c7810 */ /* 0x000fe20007ffe0ff */
[----:B--2---:R-:W-:-:S10]  /*df10*/  DADD R18, R22, R18 ;  /* 0x0000000016127229 */ /* 0x004fd40000000012 */
[----:B------:R-:W0:Y:S02]  /*df20*/  F2I.F64.TRUNC R18, R18 ;  /* 0x0000001200127311 */ /* 0x000e24000030d100 */
[----:B0-----:R-:W-:Y:S01]  /*df30*/  IADD3 R25, PT, PT, R20, R18, R25 ;  /* 0x0000001214197210 */ /* 0x001fe20007ffe019 */
[----:B------:R-:W-:Y:S06]  /*df40*/  @P0 BRA `(.L_x_208) ;  /* 0xfffffff800c40947 */ /* 0x000fec000383ffff */
.L_x_207:
[----:B------:R-:W-:Y:S05]  /*df50*/  BSYNC.RECONVERGENT B1 ;  /* 0x0000000000017941 */ /* 0x000fea0003800200 */
.L_x_206:
[----:B------:R-:W-:Y:S04]  /*df60*/  BSSY.RECONVERGENT B1, `(.L_x_209) ;  /* 0x0000062000017945 */ /* 0x000fe80003800200 */
[----:B------:R-:W-:Y:S05]  /*df70*/  @!P1 BRA `(.L_x_210) ;  /* 0x0000000400809947 */ /* 0x000fea0003800000 */
[----:B------:R-:W-:Y:S01]  /*df80*/  ISETP.GE.U32.AND P0, PT, R2, 0x8, PT ;  /* 0x000000080200780c */ /* 0x000fe20003f06070 */
[----:B------:R-:W-:Y:S01]  /*df90*/  BSSY.RECONVERGENT B2, `(.L_x_211) ;  /* 0x000002e000027945 */ /* 0x000fe20003800200 */
[----:B------:R-:W-:-:S04]  /*dfa0*/  LOP3.LUT R10, R5, 0x7, RZ, 0xc0, !PT ;  /* 0x00000007050a7812 */ /* 0x000fc800078ec0ff */
[----:B------:R-:W-:-:S07]  /*dfb0*/  ISETP.NE.AND P1, PT, R10, RZ, PT ;  /* 0x000000ff0a00720c */ /* 0x000fce0003f25270 */
[----:B------:R-:W-:Y:S06]  /*dfc0*/  @!P0 BRA `(.L_x_212) ;  /* 0x0000000000a88947 */ /* 0x000fec0003800000 */
[----:B------:R-:W0:Y:S01]  /*dfd0*/  LDC.64 R54, c[0x0][0x3d8] ;  /* 0x0000f600ff367b82 */ /* 0x000e220000000a00 */
[----:B-1----:R-:W-:-:S07]  /*dfe0*/  IMAD.IADD R13, R4, 0x1, R11 ;  /* 0x00000001040d7824 */ /* 0x002fce00078e020b */
[----:B------:R-:W1:Y:S01]  /*dff0*/  LDC.64 R52, c[0x0][0x3e0] ;  /* 0x0000f800ff347b82 */ /* 0x000e620000000a00 */
[----:B0-----:R-:W-:-:S05]  /*e000*/  IMAD.WIDE R54, R13, 0x8, R54 ;  /* 0x000000080d367825 */ /* 0x001fca00078e0236 */
[----:B------:R-:W3:Y:S01]  /*e010*/  LDG.E.64 R14, desc[UR4][R54.64] ;  /* 0x00000004360e7981 */ /* 0x000ee2000c1e1b00 */
[----:B-1----:R-:W-:-:S03]  /*e020*/  IMAD.WIDE R52, R11, 0x8, R52 ;  /* 0x000000080b347825 */ /* 0x002fc600078e0234 */
[----:B------:R-:W4:Y:S04]  /*e030*/  LDG.E.64 R20, desc[UR4][R54.64+0x8] ;  /* 0x0000080436147981 */ /* 0x000f28000c1e1b00 */
[----:B------:R-:W3:Y:S04]  /*e040*/  LDG.E.64 R56, desc[UR4][R52.64] ;  /* 0x0000000434387981 */ /* 0x000ee8000c1e1b00 */
[----:B------:R-:W5:Y:S04]  /*e050*/  LDG.E.64 R18, desc[UR4][R54.64+0x10] ;  /* 0x0000100436127981 */ /* 0x000f68000c1e1b00 */
        /* <DEDUP_REMOVED lines=8> */
[----:B------:R-:W2:Y:S01]  /*e0e0*/  LDG.E.64 R44, desc[UR4][R52.64+0x38] ;  /* 0x00003804342c7981 */ /* 0x000ea2000c1e1b00 */
[----:B---3--:R-:W-:-:S03]  /*e0f0*/  DADD R56, R14, R56 ;  /* 0x000000000e387229 */ /* 0x008fc60000000038 */
[----:B------:R-:W3:Y:S01]  /*e100*/  LDG.E.64 R14, desc[UR4][R54.64+0x20] ;  /* 0x00002004360e7981 */ /* 0x000ee2000c1e1b00 */
[----:B----4-:R-:W-:-:S03]  /*e110*/  DADD R50, R20, R50 ;  /* 0x0000000014327229 */ /* 0x010fc60000000032 */
[----:B------:R-:W4:Y:S01]  /*e120*/  LDG.E.64 R20, desc[UR4][R52.64+0x28] ;  /* 0x0000280434147981 */ /* 0x000f22000c1e1b00 */
[----:B-----5:R-:W-:-:S03]  /*e130*/  DADD R48, R18, R48 ;  /* 0x0000000012307229 */ /* 0x020fc60000000030 */
[----:B------:R-:W4:Y:S01]  /*e140*/  LDG.E.64 R18, desc[UR4][R54.64+0x28] ;  /* 0x0000280436127981 */ /* 0x000f22000c1e1b00 */
[----:B--2---:R-:W-:Y:S01]  /*e150*/  DADD R12, R46, R12 ;  /* 0x000000002e0c7229 */ /* 0x004fe2000000000c */
[----:B------:R-:W-:Y:S08]  /*e160*/  F2I.F64.TRUNC R2, R56 ;  /* 0x0000003800027311 */ /* 0x000ff0000030d100 */
[----:B------:R-:W0:Y:S01]  /*e170*/  F2I.F64.TRUNC R50, R50 ;  /* 0x0000003200327311 */ /* 0x000e22000030d100 */
[----:B------:R-:W-:-:S07]  /*e180*/  DADD R22, R22, R40 ;  /* 0x0000000016167229 */ /* 0x000fce0000000028 */
[----:B------:R-:W-:Y:S01]  /*e190*/  F2I.F64.TRUNC R48, R48 ;  /* 0x0000003000307311 */ /* 0x000fe2000030d100 */
[----:B------:R-:W-:-:S07]  /*e1a0*/  DADD R42, R42, R44 ;  /* 0x000000002a2a7229 */ /* 0x000fce000000002c */
[----:B------:R-:W1:Y:S01]  /*e1b0*/  F2I.F64.TRUNC R13, R12 ;  /* 0x0000000c000d7311 */ /* 0x000e62000030d100 */
[----:B0-----:R-:W-:-:S07]  /*e1c0*/  IADD3 R2, PT, PT, R50, R2, R25 ;  /* 0x0000000232027210 */ /* 0x001fce0007ffe019 */
[----:B------:R-:W-:Y:S08]  /*e1d0*/  F2I.F64.TRUNC R23, R22 ;  /* 0x0000001600177311 */ /* 0x000ff0000030d100 */
[----:B------:R-:W-:Y:S01]  /*e1e0*/  F2I.F64.TRUNC R42, R42 ;  /* 0x0000002a002a7311 */ /* 0x000fe2000030d100 */
[----:B-1----:R-:W-:Y:S01]  /*e1f0*/  IADD3 R2, PT, PT, R13, R48, R2 ;  /* 0x000000300d027210 */ /* 0x002fe20007ffe002 */
[----:B------:R-:W-:Y:S01]  /*e200*/  VIADD R11, R11, 0x8 ;  /* 0x000000080b0b7836 */ /* 0x000fe20000000000 */
[----:B---3--:R-:W-:-:S02]  /*e210*/  DADD R14, R14, R16 ;  /* 0x000000000e0e7229 */ /* 0x008fc40000000010 */
[----:B----4-:R-:W-:-:S08]  /*e220*/  DADD R18, R18, R20 ;  /* 0x0000000012127229 */ /* 0x010fd00000000014 */
[----:B------:R-:W-:Y:S08]  /*e230*/  F2I.F64.TRUNC R15, R14 ;  /* 0x0000000e000f7311 */ /* 0x000ff0000030d100 */
[----:B------:R-:W0:Y:S02]  /*e240*/  F2I.F64.TRUNC R18, R18 ;  /* 0x0000001200127311 */ /* 0x000e24000030d100 */
[----:B0-----:R-:W-:-:S04]  /*e250*/  IADD3 R2, PT, PT, R18, R15, R2 ;  /* 0x0000000f12027210 */ /* 0x001fc80007ffe002 */
[----:B------:R-:W-:-:S07]  /*e260*/  IADD3 R25, PT, PT, R42, R23, R2 ;  /* 0x000000172a197210 */ /* 0x000fce0007ffe002 */
.L_x_212:
[----:B------:R-:W-:Y:S05]  /*e270*/  BSYNC.RECONVERGENT B2 ;  /* 0x0000000000027941 */ /* 0x000fea0003800200 */
.L_x_211:
        /* <DEDUP_REMOVED lines=14> */
[----:B------:R-:W4:Y:S04]  /*e360*/  LDG.E.64 R14, desc[UR4][R40.64+0x8] ;  /* 0x00000804280e7981 */ /* 0x000f28000c1e1b00 */
[----:B------:R-:W5:Y:S04]  /*e370*/  LDG.E.64 R16, desc[UR4][R44.64+0x10] ;  /* 0x000010042c107981 */ /* 0x000f68000c1e1b00 */
[----:B------:R-:W5:Y:S04]  /*e380*/  LDG.E.64 R12, desc[UR4][R40.64+0x10] ;  /* 0x00001004280c7981 */ /* 0x000f68000c1e1b00 */
[----:B------:R-:W2:Y:S04]  /*e390*/  LDG.E.64 R42, desc[UR4][R44.64+0x18] ;  /* 0x000018042c2a7981 */ /* 0x000ea8000c1e1b00 */
[----:B------:R-:W2:Y:S01]  /*e3a0*/  LDG.E.64 R46, desc[UR4][R40.64+0x18] ;  /* 0x00001804282e7981 */ /* 0x000ea2000c1e1b00 */
[----:B------:R-:W-:Y:S01]  /*e3b0*/  VIADD R11, R11, 0x4 ;  /* 0x000000040b0b7836 */ /* 0x000fe20000000000 */
[----:B---3--:R-:W-:-:S02]  /*e3c0*/  DADD R20, R20, R22 ;  /* 0x0000000014147229 */ /* 0x008fc40000000016 */
[----:B----4-:R-:W-:Y:S02]  /*e3d0*/  DADD R14, R18, R14 ;  /* 0x00000000120e7229 */ /* 0x010fe4000000000e */
[----:B-----5:R-:W-:-:S06]  /*e3e0*/  DADD R12, R16, R12 ;  /* 0x00000000100c7229 */ /* 0x020fcc000000000c */
[----:B------:R-:W-:Y:S01]  /*e3f0*/  F2I.F64.TRUNC R20, R20 ;  /* 0x0000001400147311 */ /* 0x000fe2000030d100 */
[----:B--2---:R-:W-:-:S07]  /*e400*/  DADD R42, R42, R46 ;  /* 0x000000002a2a7229 */ /* 0x004fce000000002e */
[----:B------:R-:W0:Y:S08]  /*e410*/  F2I.F64.TRUNC R14, R14 ;  /* 0x0000000e000e7311 */ /* 0x000e30000030d100 */
[----:B------:R-:W-:Y:S08]  /*e420*/  F2I.F64.TRUNC R12, R12 ;  /* 0x0000000c000c7311 */ /* 0x000ff0000030d100 */
[----:B------:R-:W1:Y:S01]  /*e430*/  F2I.F64.TRUNC R42, R42 ;  /* 0x0000002a002a7311 */ /* 0x000e62000030d100 */
[----:B0-----:R-:W-:-:S04]  /*e440*/  IADD3 R25, PT, PT, R14, R20, R25 ;  /* 0x000000140e197210 */ /* 0x001fc80007ffe019 */
[----:B-1----:R-:W-:-:S07]  /*e450*/  IADD3 R25, PT, PT, R42, R12, R25 ;  /* 0x0000000c2a197210 */ /* 0x002fce0007ffe019 */
.L_x_214:
[----:B------:R-:W-:Y:S05]  /*e460*/  BSYNC.RECONVERGENT B2 ;  /* 0x0000000000027941 */ /* 0x000fea0003800200 */
.L_x_213:
[----:B------:R-:W-:Y:S05]  /*e470*/  @!P1 BRA `(.L_x_210) ;  /* 0x0000000000409947 */ /* 0x000fea0003800000 */
[----:B------:R-:W-:Y:S02]  /*e480*/  IMAD.MOV R2, RZ, RZ, -R2 ;  /* 0x000000ffff027224 */ /* 0x000fe400078e0a02 */
[----:B-1----:R-:W-:-:S07]  /*e490*/  IMAD.IADD R19, R4, 0x1, R11 ;  /* 0x0000000104137824 */ /* 0x002fce00078e020b */
.L_x_215:
[----:B------:R-:W0:Y:S08]  /*e4a0*/  LDC.64 R12, c[0x0][0x3e0] ;  /* 0x0000f800ff0c7b82 */ /* 0x000e300000000a00 */
[----:B------:R-:W1:Y:S01]  /*e4b0*/  LDC.64 R14, c[0x0][0x3d8] ;  /* 0x0000f600ff0e7b82 */ /* 0x000e620000000a00 */
[----:B0-----:R-:W-:-:S06]  /*e4c0*/  IMAD.WIDE R12, R11, 0x8, R12 ;  /* 0x000000080b0c7825 */ /* 0x001fcc00078e020c */
[----:B------:R-:W3:Y:S01]  /*e4d0*/  LDG.E.64 R12, desc[UR4][R12.64] ;  /* 0x000000040c0c7981 */ /* 0x000ee2000c1e1b00 */
[----:B-1----:R-:W-:-:S06]  /*e4e0*/  IMAD.WIDE R14, R19, 0x8, R14 ;  /* 0x00000008130e7825 */ /* 0x002fcc00078e020e */
[----:B------:R-:W3:Y:S01]  /*e4f0*/  LDG.E.64 R14, desc[UR4][R14.64] ;  /* 0x000000040e0e7981 */ /* 0x000ee2000c1e1b00 */
[----:B------:R-:W-:-:S05]  /*e500*/  VIADD R2, R2, 0x1 ;  /* 0x0000000102027836 */ /* 0x000fca0000000000 */
[----:B------:R-:W-:Y:S01]  /*e510*/  ISETP.NE.AND P0, PT, R2, RZ, PT ;  /* 0x000000ff0200720c */ /* 0x000fe20003f05270 */
[----:B------:R-:W-:Y:S01]  /*e520*/  VIADD R19, R19, 0x1 ;  /* 0x0000000113137836 */ /* 0x000fe20000000000 */
[----:B------:R-:W-:Y:S01]  /*e530*/  IADD3 R11, PT, PT, R11, 0x1, RZ ;  /* 0x000000010b0b7810 */ /* 0x000fe20007ffe0ff */
[----:B---3--:R-:W-:-:S10]  /*e540*/  DADD R16, R14, R12 ;  /* 0x000000000e107229 */ /* 0x008fd4000000000c */
[----:B------:R-:W0:Y:S02]  /*e550*/  F2I.F64.TRUNC R16, R16 ;  /* 0x0000001000107311 */ /* 0x000e24000030d100 */
[----:B0-----:R-:W-:Y:S01]  /*e560*/  IMAD.IADD R25, R16, 0x1, R25 ;  /* 0x0000000110197824 */ /* 0x001fe200078e0219 */
[----:B------:R-:W-:Y:S06]  /*e570*/  @P0 BRA `(.L_x_215) ;  /* 0xfffffffc00c80947 */ /* 0x000fec000383ffff */
.L_x_210:
[----:B------:R-:W-:Y:S05]  /*e580*/  BSYNC.RECONVERGENT B1 ;  /* 0x0000000000017941 */ /* 0x000fea0003800200 */
.L_x_209:
[----:B------:R3:W4:Y:S02]  /*e590*/  I2F.F64 R22, R25 ;  /* 0x0000001900167312 */ /* 0x0007240000201c00 */
.L_x_205:
[----:B------:R-:W-:Y:S05]  /*e5a0*/  BSYNC.RECONVERGENT B0 ;  /* 0x0000000000007941 */ /* 0x000fea0003800200 */
.L_x_204:
[----:B------:R-:W-:Y:S01]  /*e5b0*/  DADD R38, R38, R38 ;  /* 0x0000000026267229 */ /* 0x000fe20000000026 */
[----:B0-----:R-:W-:Y:S01]  /*e5c0*/  IMAD.MOV.U32 R10, RZ, RZ, 0x1 ;  /* 0x00000001ff0a7424 */ /* 0x001fe200078e00ff */
[----:B----4-:R-:W-:Y:S01]  /*e5d0*/  FSETP.GEU.AND P1, PT, |R23|, 6.5827683646048100446e-37, PT ;  /* 0x036000001700780b */ /* 0x010fe20003f2e200 */
[----:B------:R-:W-:Y:S05]  /*e5e0*/  BSSY.RECONVERGENT B1, `(.L_x_216) ;  /* 0x0000013000017945 */ /* 0x000fea0003800200 */
[----:B------:R-:W-:-:S06]  /*e5f0*/  DMUL R36, R36, R38 ;  /* 0x0000002624247228 */ /* 0x000fcc0000000000 */
        /* <DEDUP_REMOVED lines=15> */
[----:B-123--:R-:W-:Y:S05]  /*e6f0*/  CALL.REL.NOINC `($__internal_0_$__cuda_sm20_div_rn_f64_full) ;  /* 0x000000c800647944 */ /* 0x00efea0003c00000 */
[----:B------:R-:W-:-:S07]  /*e700*/  IMAD.MOV.U32 R13, RZ, RZ, R11 ;  /* 0x000000ffff0d7224 */ /* 0x000fce00078e000b */
.L_x_217:
[----:B------:R-:W-:Y:S05]  /*e710*/  BSYNC.RECONVERGENT B1 ;  /* 0x0000000000017941 */ /* 0x000fea0003800200 */
.L_x_216:
[----:B------:R-:W-:Y:S01]  /*e720*/  DSETP.NEU.AND P0, PT, R12, 1, PT ;  /* 0x3ff000000c00742a */ /* 0x000fe20003f0d000 */
[----:B------:R-:W-:Y:S01]  /*e730*/  BSSY.RECONVERGENT B0, `(.L_x_218) ;  /* 0x00000bb000007945 */ /* 0x000fe20003800200 */
[----:B---3--:R-:W-:-:S04]  /*e740*/  CS2R R24, SRZ ;  /* 0x0000000000187805 */ /* 0x008fc8000001ff00 */
        /* <DEDUP_REMOVED lines=29> */
[----:B------:R-:W-:Y:S02]  /*e920*/  @P0 VIADD R15, R11, 0xfff00000 ;  /* 0xfff000000b0f0836 */ /* 0x000fe40000000000 */
[----:B------:R-:W-:-:S03]  /*e930*/  @P0 VIADD R2, R2, 0x1 ;  /* 0x0000000102020836 */ /* 0x000fc60000000000 */
[----:B------:R-:W-:Y:S02]  /*e940*/  @P0 MOV R11, R15 ;  /* 0x0000000f000b0202 */ /* 0x000fe40000000f00 */
[----:B------:R-:W-:-:S04]  /*e950*/  LOP3.LUT R38, R2, 0x80000000, RZ, 0x3c, !PT ;  /* 0x8000000002267812 */ /* 0x000fc800078e3cff */
        /* <DEDUP_REMOVED lines=48> */
.L_x_221:
[----:B------:R-:W-:Y:S01]  /*ec60*/  IMAD.MOV.U32 R14, RZ, RZ, 0x0 ;  /* 0x00000000ff0e7424 */ /* 0x000fe200078e00ff */
[----:B------:R-:W-:Y:S01]  /*ec70*/  LOP3.LUT P0, RZ, R11, 0x7fffffff, RZ, 0xc0, !PT ;  /* 0x7fffffff0bff7812 */ /* 0x000fe2000780c0ff */
[----:B------:R-:W-:-:S06]  /*ec80*/  IMAD.MOV.U32 R15, RZ, RZ, 0x7ff00000 ;  /* 0x7ff00000ff0f7424 */ /* 0x000fcc00078e00ff */
[----:B------:R-:W-:-:S10]  /*ec90*/  DFMA R14, R10, R14, +INF ;  /* 0x7ff000000a0e742b */ /* 0x000fd4000000000e */
[----:B------:R-:W-:Y:S02]  /*eca0*/  FSEL R22, R14, RZ, P0 ;  /* 0x000000ff0e167208 */ /* 0x000fe40000000000 */
[----:B------:R-:W-:-:S07]  /*ecb0*/  FSEL R23, R15, -QNAN , P0 ;  /* 0xfff000000f177808 */ /* 0x000fce0000000000 */
.L_x_222:
[----:B------:R-:W-:Y:S05]  /*ecc0*/  BSYNC.RECONVERGENT B1 ;  /* 0x0000000000017941 */ /* 0x000fea0003800200 */
.L_x_220:
        /* <DEDUP_REMOVED lines=9> */
[----:B------:R-:W-:Y:S01]  /*ed60*/  MOV R19, R11 ;  /* 0x0000000b00137202 */ /* 0x000fe20000000f00 */
[----:B------:R-:W-:Y:S01]  /*ed70*/  IMAD.MOV.U32 R2, RZ, RZ, R11 ;  /* 0x000000ffff027224 */ /* 0x000fe200078e000b */
[----:B------:R-:W-:Y:S01]  /*ed80*/  MOV R42, R10 ;  /* 0x0000000a002a7202 */ /* 0x000fe20000000f00 */
[----:B------:R-:W-:-:S02]  /*ed90*/  IMAD.MOV.U32 R25, RZ, RZ, -0x3ff ;  /* 0xfffffc01ff197424 */ /* 0x000fc400078e00ff */
        /* <DEDUP_REMOVED lines=19> */
[----:B------:R-:W-:-:S12]  /*eed0*/  UMOV UR9, 0x43300000 ;  /* 0x4330000000097882 */ /* 0x000fd80000000000 */
[----:B------:R-:W-:Y:S02]  /*eee0*/  @P0 VIADD R19, R43, 0xfff00000 ;  /* 0xfff000002b130836 */ /* 0x000fe40000000000 */
[----:B------:R-:W-:Y:S02]  /*eef0*/  @P0 VIADD R25, R25, 0x1 ;  /* 0x0000000119190836 */ /* 0x000fe40000000000 */
[----:B------:R-:W-:-:S03]  /*ef00*/  @P0 IMAD.MOV.U32 R43, RZ, RZ, R19 ;  /* 0x000000ffff2b0224 */ /* 0x000fc600078e0013 */
[----:B------:R-:W-:Y:S02]  /*ef10*/  LOP3.LUT R24, R25, 0x80000000, RZ, 0x3c, !PT ;  /* 0x8000000019187812 */ /* 0x000fe400078e3cff */
[----:B------:R-:W-:Y:S01]  /*ef20*/  MOV R25, 0x43300000 ;  /* 0x4330000000197802 */ /* 0x000fe20000000f00 */
[C---:B------:R-:W-:Y:S02]  /*ef30*/  DADD R38, R42.reuse, 1 ;  /* 0x3ff000002a267429 */ /* 0x040fe40000000000 */
[----:B------:R-:W-:-:S03]  /*ef40*/  DADD R42, R42, -1 ;  /* 0xbff000002a2a7429 */ /* 0x000fc60000000000 */
[----:B------:R-:W-:Y:S01]  /*ef50*/  DADD R24, R24, -UR8 ;  /* 0x8000000818187e29 */ /* 0x000fe20008000000 */
[----:B------:R-:W0:Y:S01]  /*ef60*/  MUFU.RCP64H R19, R39 ;  /* 0x0000002700137308 */ /* 0x000e220000001800 */
[----:B------:R-:W-:Y:S01]  /*ef70*/  UMOV UR8, 0xfefa39ef ;  /* 0xfefa39ef00087882 */ /* 0x000fe20000000000 */
        /* <DEDUP_REMOVED lines=43> */
.L_x_224:
[----:B------:R-:W-:Y:S01]  /*f230*/  IMAD.MOV.U32 R20, RZ, RZ, 0x0 ;  /* 0x00000000ff147424 */ /* 0x000fe200078e00ff */
[----:B------:R-:W-:Y:S01]  /*f240*/  LOP3.LUT P0, RZ, R19, 0x7fffffff, RZ, 0xc0, !PT ;  /* 0x7fffffff13ff7812 */ /* 0x000fe2000780c0ff */
[----:B------:R-:W-:-:S06]  /*f250*/  IMAD.MOV.U32 R21, RZ, RZ, 0x7ff00000 ;  /* 0x7ff00000ff157424 */ /* 0x000fcc00078e00ff */
[----:B------:R-:W-:-:S10]  /*f260*/  DFMA R20, R18, R20, +INF ;  /* 0x7ff000001214742b */ /* 0x000fd40000000014 */
[----:B------:R-:W-:Y:S02]  /*f270*/  FSEL R38, R20, RZ, P0 ;  /* 0x000000ff14267208 */ /* 0x000fe40000000000 */
[----:B------:R-:W-:-:S07]  /*f280*/  FSEL R39, R21, -QNAN , P0 ;  /* 0xfff0000015277808 */ /* 0x000fce0000000000 */
.L_x_225:
[----:B------:R-:W-:Y:S05]  /*f290*/  BSYNC.RECONVERGENT B1 ;  /* 0x0000000000017941 */ /* 0x000fea0003800200 */
.L_x_223:
[----:B------:R-:W-:-:S08]  /*f2a0*/  DMUL R14, R38, R14 ;  /* 0x0000000e260e7228 */ /* 0x000fd00000000000 */
[----:B------:R-:W-:-:S08]  /*f2b0*/  DFMA R14, R38, R16, R14 ;  /* 0x00000010260e722b */ /* 0x000fd0000000000e */
[----:B------:R-:W-:-:S08]  /*f2c0*/  DFMA R12, R10, R14, R12 ;  /* 0x0000000e0a0c722b */ /* 0x000fd0000000000c */
[----:B------:R-:W-:-:S11]  /*f2d0*/  DADD R24, -RZ, -R12 ;  /* 0x00000000ff187229 */ /* 0x000fd6000000090c */
.L_x_219:
[----:B------:R-:W-:Y:S05]  /*f2e0*/  BSYNC.RECONVERGENT B0 ;  /* 0x0000000000007941 */ /* 0x000fea0003800200 */
.L_x_218:
[----:B------:R-:W-:Y:S01]  /*f2f0*/  ISETP.GT.AND P0, PT, R6, R7, PT ;  /* 0x000000070600720c */ /* 0x000fe20003f04270 */
[----:B------:R-:W-:Y:S01]  /*f300*/  BSSY.RECONVERGENT B0, `(.L_x_226) ;  /* 0x00000cd000007945 */ /* 0x000fe20003800200 */
[----:B------:R-:W-:-:S11]  /*f310*/  CS2R R22, SRZ ;  /* 0x0000000000167805 */ /* 0x000fd6000001ff00 */
[----:B------:R-:W-:Y:S05]  /*f320*/  @!P0 BRA `(.L_x_227) ;  /* 0x0000000c00288947 */ /* 0x000fea0003800000 */
[----:B------:R-:W0:Y:S01]  /*f330*/  LDC R13, c[0x0][0x400] ;  /* 0x00010000ff0d7b82 */ /* 0x000e220000000800 */
[----:B------:R-:W-:Y:S01]  /*f340*/  IMAD.IADD R11, R9, 0x1, -R6 ;  /* 0x00000001090b7824 */ /* 0x000fe200078e0a06 */
[----:B------:R-:W-:Y:S01]  /*f350*/  LOP3.LUT R2, R5, 0xf, RZ, 0xc0, !PT ;  /* 0x0000000f05027812 */ /* 0x000fe200078ec0ff */
[----:B------:R-:W-:Y:S01]  /*f360*/  BSSY.RECONVERGENT B1, `(.L_x_228) ;  /* 0x0000062000017945 */ /* 0x000fe20003800200 */
[----:B------:R-:W-:Y:S02]  /*f370*/  IMAD.MOV.U32 R39, RZ, RZ, RZ ;  /* 0x000000ffff277224 */ /* 0x000fe400078e00ff */
[----:B------:R-:W-:Y:S01]  /*f380*/  ISETP.NE.AND P1, PT, R2, RZ, PT ;  /* 0x000000ff0200720c */ /* 0x000fe20003f25270 */
[----:B------:R-:W-:Y:S02]  /*f390*/  IMAD.MOV.U32 R10, RZ, RZ, R7 ;  /* 0x000000ffff0a7224 */ /* 0x000fe400078e0007 */
[----:B0-----:R-:W-:-:S05]  /*f3a0*/  IMAD R11, R8, R13, R11 ;  /* 0x0000000d080b7224 */ /* 0x001fca00078e020b */
[----:B------:R-:W-:-:S13]  /*f3b0*/  ISETP.GT.U32.AND P0, PT, R11, -0x10, PT ;  /* 0xfffffff00b00780c */ /* 0x000fda0003f04070 */
[----:B------:R-:W-:Y:S05]  /*f3c0*/  @P0 BRA `(.L_x_229) ;  /* 0x00000004006c0947 */ /* 0x000fea0003800000 */
[----:B------:R-:W0:Y:S01]  /*f3d0*/  LDC.64 R14, c[0x0][0x3c8] ;  /* 0x0000f200ff0e7b82 */ /* 0x000e220000000a00 */
[----:B------:R-:W-:Y:S01]  /*f3e0*/  LOP3.LUT R11, R5, 0xfffffff0, RZ, 0xc0, !PT ;  /* 0xfffffff0050b7812 */ /* 0x000fe200078ec0ff */
[----:B--2---:R-:W-:Y:S01]  /*f3f0*/  IMAD.IADD R12, R9, 0x1, R3 ;  /* 0x00000001090c7824 */ /* 0x004fe200078e0203 */
[----:B------:R-:W-:Y:S01]  /*f400*/  MOV R39, RZ ;  /* 0x000000ff00277202 */ /* 0x000fe20000000f00 */
[----:B------:R-:W-:Y:S02]  /*f410*/  IMAD.MOV.U32 R10, RZ, RZ, R7 ;  /* 0x000000ffff0a7224 */ /* 0x000fe400078e0007 */
[----:B------:R-:W-:Y:S02]  /*f420*/  IMAD R12, R8, R13, R12 ;  /* 0x0000000d080c7224 */ /* 0x000fe400078e020c */
[----:B------:R-:W2:Y:S01]  /*f430*/  LDC.64 R16, c[0x0][0x3d0] ;  /* 0x0000f400ff107b82 */ /* 0x000ea20000000a00 */
[----:B------:R-:W-:Y:S01]  /*f440*/  IMAD.MOV R11, RZ, RZ, -R11 ;  /* 0x000000ffff0b7224 */ /* 0x000fe200078e0a0b */
[----:B0-----:R-:W-:-:S05]  /*f450*/  IADD3 R14, P0, PT, R14, 0x40, RZ ;  /* 0x000000400e0e7810 */ /* 0x001fca0007f1e0ff */
[----:B------:R-:W-:Y:S01]  /*f460*/  IMAD.X R15, RZ, RZ, R15, P0 ;  /* 0x000000ffff0f7224 */ /* 0x000fe200000e060f */
[----:B--2---:R-:W-:-:S05]  /*f470*/  IADD3 R16, P2, PT, R16, 0x40, RZ ;  /* 0x0000004010107810 */ /* 0x004fca0007f5e0ff */
[----:B------:R-:W-:-:S08]  /*f480*/  IMAD.X R17, RZ, RZ, R17, P2 ;  /* 0x000000ffff117224 */ /* 0x000fd000010e0611 */
.L_x_230:
[----:B------:R-:W-:-:S04]  /*f490*/  IMAD.WIDE R54, R12, 0x8, R14 ;  /* 0x000000080c367825 */ /* 0x000fc800078e020e */
[----:B------:R-:W-:Y:S01]  /*f4a0*/  IMAD.WIDE R40, R10, 0x8, R16 ;  /* 0x000000080a287825 */ /* 0x000fe200078e0210 */
[----:B------:R-:W2:Y:S04]  /*f4b0*/  LDG.E.64 R44, desc[UR4][R54.64+-0x38] ;  /* 0xffffc804362c7981 */ /* 0x000ea8000c1e1b00 */
[----:B------:R-:W2:Y:S04]  /*f4c0*/  LDG.E.64 R42, desc[UR4][R40.64+-0x38] ;  /* 0xffffc804282a7981 */ /* 0x000ea8000c1e1b00 */
[----:B------:R-:W3:Y:S04]  /*f4d0*/  LDG.E.64 R46, desc[UR4][R54.64+-0x40] ;  /* 0xffffc004362e7981 */ /* 0x000ee8000c1e1b00 */
[----:B------:R-:W3:Y:S04]  /*f4e0*/  LDG.E.64 R20, desc[UR4][R40.64+-0x40] ;  /* 0xffffc00428147981 */ /* 0x000ee8000c1e1b00 */
[----:B------:R-:W4:Y:S04]  /*f4f0*/  LDG.E.64 R22, desc[UR4][R54.64+-0x30] ;  /* 0xffffd00436167981 */ /* 0x000f28000c1e1b00 */
[----:B------:R-:W4:Y:S04]  /*f500*/  LDG.E.64 R18, desc[UR4][R40.64+-0x30] ;  /* 0xffffd00428127981 */ /* 0x000f28000c1e1b00 */
[----:B------:R-:W5:Y:S04]  /*f510*/  LDG.E.64 R52, desc[UR4][R40.64+-0x28] ;  /* 0xffffd80428347981 */ /* 0x000f68000c1e1b00 */
[----:B------:R-:W5:Y:S01]  /*f520*/  LDG.E.64 R56, desc[UR4][R40.64+-0x18] ;  /* 0xffffe80428387981 */ /* 0x000f62000c1e1b00 */
[----:B--2---:R-:W-:-:S03]  /*f530*/  DADD R50, R44, R42 ;  /* 0x000000002c327229 */ /* 0x004fc6000000002a */
[----:B------:R-:W5:Y:S01]  /*f540*/  LDG.E.64 R42, desc[UR4][R54.64+-0x28] ;  /* 0xffffd804362a7981 */ /* 0x000f62000c1e1b00 */
[----:B---3--:R-:W-:-:S03]  /*f550*/  DADD R20, R46, R20 ;  /* 0x000000002e147229 */ /* 0x008fc60000000014 */
[----:B------:R-:W2:Y:S01]  /*f560*/  LDG.E.64 R46, desc[UR4][R40.64+-0x20] ;  /* 0xffffe004282e7981 */ /* 0x000ea2000c1e1b00 */
[----:B----4-:R-:W-:-:S03]  /*f570*/  DADD R44, R22, R18 ;  /* 0x00000000162c7229 */ /* 0x010fc60000000012 */
[----:B------:R-:W2:Y:S04]  /*f580*/  LDG.E.64 R22, desc[UR4][R54.64+-0x20] ;  /* 0xffffe00436167981 */ /* 0x000ea8000c1e1b00 */
[----:B------:R-:W3:Y:S01]  /*f590*/  LDG.E.64 R18, desc[UR4][R54.64+-0x18] ;  /* 0xffffe80436127981 */ /* 0x000ee2000c1e1b00 */
[----:B------:R0:W-:Y:S03]  /*f5a0*/  F2I.F64.TRUNC R38, R50 ;  /* 0x0000003200267311 */ /* 0x0001e6000030d100 */
[----:B0-----:R-:W4:Y:S01]  /*f5b0*/  LDG.E.64 R50, desc[UR4][R40.64+-0x8] ;  /* 0xfffff80428327981 */ /* 0x001f22000c1e1b00 */
[----:B-----5:R-:W-:-:S03]  /*f5c0*/  DADD R52, R42, R52 ;  /* 0x000000002a347229 */ /* 0x020fc60000000034 */
[----:B------:R-:W5:Y:S01]  /*f5d0*/  LDG.E.64 R42, desc[UR4][R54.64+-0x10] ;  /* 0xfffff004362a7981 */ /* 0x000f62000c1e1b00 */
[----:B--2---:R-:W-:-:S03]  /*f5e0*/  DADD R46, R22, R46 ;  /* 0x00000000162e7229 */ /* 0x004fc6000000002e */
[----:B------:R-:W5:Y:S01]  /*f5f0*/  LDG.E.64 R22, desc[UR4][R40.64+-0x10] ;  /* 0xfffff00428167981 */ /* 0x000f62000c1e1b00 */
[----:B---3--:R-:W-:-:S03]  /*f600*/  DADD R56, R18, R56 ;  /* 0x0000000012387229 */ /* 0x008fc60000000038 */
[----:B------:R-:W4:Y:S01]  /*f610*/  LDG.E.64 R18, desc[UR4][R54.64+-0x8] ;  /* 0xfffff80436127981 */ /* 0x000f22000c1e1b00 */
[----:B------:R-:W0:Y:S08]  /*f620*/  F2I.F64.TRUNC R20, R20 ;  /* 0x0000001400147311 */ /* 0x000e30000030d100 */
[----:B------:R2:W-:Y:S02]  /*f630*/  F2I.F64.TRUNC R21, R52 ;  /* 0x0000003400157311 */ /* 0x0005e4000030d100 */
[----:B--2---:R-:W2:Y:S01]  /*f640*/  LDG.E.64 R52, desc[UR4][R40.64] ;  /* 0x0000000428347981 */ /* 0x004ea2000c1e1b00 */
[----:B-----5:R-:W-:-:S03]  /*f650*/  DADD R58, R42, R22 ;  /* 0x000000002a3a7229 */ /* 0x020fc60000000016 */
[----:B------:R-:W2:Y:S01]  /*f660*/  LDG.E.64 R42, desc[UR4][R54.64] ;  /* 0x00000004362a7981 */ /* 0x000ea2000c1e1b00 */
[----:B----4-:R-:W-:-:S03]  /*f670*/  DADD R50, R18, R50 ;  /* 0x0000000012327229 */ /* 0x010fc60000000032 */
[----:B------:R-:W3:Y:S04]  /*f680*/  LDG.E.64 R18, desc[UR4][R54.64+0x8] ;  /* 0x0000080436127981 */ /* 0x000ee8000c1e1b00 */
[----:B------:R-:W3:Y:S01]  /*f690*/  LDG.E.64 R22, desc[UR4][R40.64+0x8] ;  /* 0x0000080428167981 */ /* 0x000ee2000c1e1b00 */
[----:B------:R-:W4:Y:S01]  /*f6a0*/  F2I.F64.TRUNC R49, R44 ;  /* 0x0000002c00317311 */ /* 0x000f22000030d100 */
[----:B0-----:R-:W-:Y:S02]  /*f6b0*/  IADD3 R20, PT, PT, R38, R20, R39 ;  /* 0x0000001426147210 */ /* 0x001fe40007ffe027 */
[----:B------:R-:W5:Y:S05]  /*f6c0*/  LDG.E.64 R38, desc[UR4][R54.64+0x10] ;  /* 0x0000100436267981 */ /* 0x000f6a000c1e1b00 */
[----:B------:R0:W-:Y:S02]  /*f6d0*/  F2I.F64.TRUNC R44, R56 ;  /* 0x00000038002c7311 */ /* 0x0001e4000030d100 */
[----:B0-----:R-:W5:Y:S01]  /*f6e0*/  LDG.E.64 R56, desc[UR4][R40.64+0x18] ;  /* 0x0000180428387981 */ /* 0x001f62000c1e1b00 */
[----:B--2---:R-:W-:-:S03]  /*f6f0*/  DADD R52, R42, R52 ;  /* 0x000000002a347229 */ /* 0x004fc60000000034 */
[----:B------:R-:W5:Y:S01]  /*f700*/  LDG.E.64 R42, desc[UR4][R40.64+0x10] ;  /* 0x00001004282a7981 */ /* 0x000f62000c1e1b00 */
[----:B---3--:R-:W-:-:S03]  /*f710*/  DADD R22, R18, R22 ;  /* 0x0000000012167229 */ /* 0x008fc60000000016 */
[----:B------:R-:W2:Y:S01]  /*f720*/  LDG.E.64 R18, desc[UR4][R54.64+0x18] ;  /* 0x0000180436127981 */ /* 0x000ea2000c1e1b00 */
[----:B------:R-:W0:Y:S01]  /*f730*/  F2I.F64.TRUNC R13, R46 ;  /* 0x0000002e000d7311 */ /* 0x000e22000030d100 */
[----:B----4-:R-:W-:Y:S02]  /*f740*/  IADD3 R49, PT, PT, R21, R49, R20 ;  /* 0x0000003115317210 */ /* 0x010fe40007ffe014 */
[----:B------:R-:W3:Y:S05]  /*f750*/  LDG.E.64 R20, desc[UR4][R54.64+0x20] ;  /* 0x0000200436147981 */ /* 0x000eea000c1e1b00 */
[----:B------:R4:W-:Y:S02]  /*f760*/  F2I.F64.TRUNC R47, R52 ;  /* 0x00000034002f7311 */ /* 0x0009e4000030d100 */
[----:B----4-:R-:W3:Y:S01]  /*f770*/  LDG.E.64 R52, desc[UR4][R40.64+0x20] ;  /* 0x0000200428347981 */ /* 0x010ee2000c1e1b00 */
[----:B-----5:R-:W-:-:S03]  /*f780*/  DADD R42, R38, R42 ;  /* 0x00000000262a7229 */ /* 0x020fc6000000002a */
[----:B------:R-:W4:Y:S01]  /*f790*/  LDG.E.64 R38, desc[UR4][R40.64+0x28] ;  /* 0x0000280428267981 */ /* 0x000f22000c1e1b00 */
[----:B--2---:R-:W-:-:S03]  /*f7a0*/  DADD R56, R18, R56 ;  /* 0x0000000012387229 */ /* 0x004fc60000000038 */
[----:B------:R-:W4:Y:S01]  /*f7b0*/  LDG.E.64 R18, desc[UR4][R54.64+0x28] ;  /* 0x0000280436127981 */ /* 0x000f22000c1e1b00 */
[----:B------:R-:W-:Y:S08]  /*f7c0*/  F2I.F64.TRUNC R46, R50 ;  /* 0x00000032002e7311 */ /* 0x000ff0000030d100 */
[----:B------:R2:W-:Y:S08]  /*f7d0*/  F2I.F64.TRUNC R48, R22 ;  /* 0x0000001600307311 */ /* 0x0005f0000030d100 */
[----:B------:R5:W-:Y:S01]  /*f7e0*/  F2I.F64.TRUNC R50, R42 ;  /* 0x0000002a00327311 */ /* 0x000be2000030d100 */
[----:B---3--:R-:W-:Y:S01]  /*f7f0*/  DADD R52, R20, R52 ;  /* 0x0000000014347229 */ /* 0x008fe20000000034 */
[----:B--2---:R-:W2:Y:S04]  /*f800*/  LDG.E.64 R22, desc[UR4][R54.64+0x30] ;  /* 0x0000300436167981 */ /* 0x004ea8000c1e1b00 */
[----:B------:R-:W3:Y:S04]  /*f810*/  LDG.E.64 R20, desc[UR4][R54.64+0x38] ;  /* 0x0000380436147981 */ /* 0x000ee8000c1e1b00 */
[----:B-----5:R-:W3:Y:S01]  /*f820*/  LDG.E.64 R42, desc[UR4][R40.64+0x38] ;  /* 0x00003804282a7981 */ /* 0x020ee2000c1e1b00 */
[----:B----4-:R-:W-:-:S03]  /*f830*/  DADD R38, R18, R38 ;  /* 0x0000000012267229 */ /* 0x010fc60000000026 */
[----:B------:R-:W2:Y:S01]  /*f840*/  LDG.E.64 R18, desc[UR4][R40.64+0x30] ;  /* 0x0000300428127981 */ /* 0x000ea2000c1e1b00 */
[----:B------:R-:W4:Y:S01]  /*f850*/  F2I.F64.TRUNC R45, R58 ;  /* 0x0000003a002d7311 */ /* 0x000f22000030d100 */
[----:B0-----:R-:W-:Y:S01]  /*f860*/  IADD3 R13, PT, PT, R44, R13, R49 ;  /* 0x0000000d2c0d7210 */ /* 0x001fe20007ffe031 */
[----:B------:R-:W-:-:S06]  /*f870*/  VIADD R11, R11, 0x10 ;  /* 0x000000100b0b7836 */ /* 0x000fcc0000000000 */
[----:B------:R-:W0:Y:S01]  /*f880*/  F2I.F64.TRUNC R51, R56 ;  /* 0x0000003800337311 */ /* 0x000e22000030d100 */
[----:B------:R-:W-:-:S07]  /*f890*/  ISETP.NE.AND P0, PT, R11, RZ, PT ;  /* 0x000000ff0b00720c */ /* 0x000fce0003f05270 */
[----:B------:R-:W-:Y:S01]  /*f8a0*/  F2I.F64.TRUNC R52, R52 ;  /* 0x0000003400347311 */ /* 0x000fe2000030d100 */
[----:B---3--:R-:W-:-:S07]  /*f8b0*/  DADD R20, R20, R42 ;  /* 0x0000000014147229 */ /* 0x008fce000000002a */
[----:B------:R-:W3:Y:S01]  /*f8c0*/  F2I.F64.TRUNC R39, R38 ;  /* 0x0000002600277311 */ /* 0x000ee2000030d100 */
[----:B----4-:R-:W-:-:S04]  /*f8d0*/  IADD3 R13, PT, PT, R46, R45, R13 ;  /* 0x0000002d2e0d7210 */ /* 0x010fc80007ffe00d */
[----:B------:R-:W-:-:S03]  /*f8e0*/  IADD3 R13, PT, PT, R48, R47, R13 ;  /* 0x0000002f300d7210 */ /* 0x000fc60007ffe00d */
[----:B------:R-:W-:Y:S01]  /*f8f0*/  F2I.F64.TRUNC R20, R20 ;  /* 0x0000001400147311 */ /* 0x000fe2000030d100 */
[----:B0-----:R-:W-:Y:S01]  /*f900*/  IADD3 R13, PT, PT, R51, R50, R13 ;  /* 0x00000032330d7210 */ /* 0x001fe20007ffe00d */
[----:B------:R-:W-:-:S03]  /*f910*/  VIADD R12, R12, 0x10 ;  /* 0x000000100c0c7836 */ /* 0x000fc60000000000 */
[----:B---3--:R-:W-:Y:S01]  /*f920*/  IADD3 R39, PT, PT, R39, R52, R13 ;  /* 0x0000003427277210 */ /* 0x008fe20007ffe00d */
[----:B------:R-:W-:Y:S01]  /*f930*/  VIADD R10, R10, 0x10 ;  /* 0x000000100a0a7836 */ /* 0x000fe20000000000 */
[----:B--2---:R-:W-:-:S10]  /*f940*/  DADD R18, R22, R18 ;  /* 0x0000000016127229 */ /* 0x004fd40000000012 */
[----:B------:R-:W0:Y:S02]  /*f950*/  F2I.F64.TRUNC R18, R18 ;  /* 0x0000001200127311 */ /* 0x000e24000030d100 */
[----:B0-----:R-:W-:Y:S01]  /*f960*/  IADD3 R39, PT, PT, R20, R18, R39 ;  /* 0x0000001214277210 */ /* 0x001fe20007ffe027 */
[----:B------:R-:W-:Y:S06]  /*f970*/  @P0 BRA `(.L_x_230) ;  /* 0xfffffff800c40947 */ /* 0x000fec000383ffff */
.L_x_229:
[----:B------:R-:W-:Y:S05]  /*f980*/  BSYNC.RECONVERGENT B1 ;  /* 0x0000000000017941 */ /* 0x000fea0003800200 */
.L_x_228:
        /* <DEDUP_REMOVED lines=8> */
[----:B--2---:R-:W-:-:S07]  /*fa10*/  IMAD.IADD R13, R3, 0x1, R10 ;  /* 0x00000001030d7824 */ /* 0x004fce00078e020a */
[----:B------:R-:W2:Y:S01]  /*fa20*/  LDC.64 R52, c[0x0][0x3d0] ;  /* 0x0000f400ff347b82 */ /* 0x000ea20000000a00 */
[----:B0-----:R-:W-:-:S05]  /*fa30*/  IMAD.WIDE R54, R13, 0x8, R54 ;  /* 0x000000080d367825 */ /* 0x001fca00078e0236 */
[----:B------:R-:W3:Y:S01]  /*fa40*/  LDG.E.64 R14, desc[UR4][R54.64] ;  /* 0x00000004360e7981 */ /* 0x000ee2000c1e1b00 */
[----:B--2---:R-:W-:-:S03]  /*fa50*/  IMAD.WIDE R52, R10, 0x8, R52 ;  /* 0x000000080a347825 */ /* 0x004fc600078e0234 */
[----:B------:R-:W2:Y:S04]  /*fa60*/  LDG.E.64 R20, desc[UR4][R54.64+0x8] ;  /* 0x0000080436147981 */ /* 0x000ea8000c1e1b00 */
[----:B------:R-:W3:Y:S04]  /*fa70*/  LDG.E.64 R56, desc[UR4][R52.64] ;  /* 0x0000000434387981 */ /* 0x000ee8000c1e1b00 */
[----:B------:R-:W4:Y:S04]  /*fa80*/  LDG.E.64 R18, desc[UR4][R54.64+0x10] ;  /* 0x0000100436127981 */ /* 0x000f28000c1e1b00 */
[----:B------:R-:W2:Y:S04]  /*fa90*/  LDG.E.64 R50, desc[UR4][R52.64+0x8] ;  /* 0x0000080434327981 */ /* 0x000ea8000c1e1b00 */
[----:B------:R-:W4:Y:S04]  /*faa0*/  LDG.E.64 R48, desc[UR4][R52.64+0x10] ;  /* 0x0000100434307981 */ /* 0x000f28000c1e1b00 */
[----:B------:R-:W5:Y:S04]  /*fab0*/  LDG.E.64 R46, desc[UR4][R54.64+0x18] ;  /* 0x00001804362e7981 */ /* 0x000f68000c1e1b00 */
[----:B------:R-:W5:Y:S04]  /*fac0*/  LDG.E.64 R12, desc[UR4][R52.64+0x18] ;  /* 0x00001804340c7981 */ /* 0x000f68000c1e1b00 */
[----:B------:R-:W5:Y:S04]  /*fad0*/  LDG.E.64 R16, desc[UR4][R52.64+0x20] ;  /* 0x0000200434107981 */ /* 0x000f68000c1e1b00 */
[----:B------:R-:W5:Y:S04]  /*fae0*/  LDG.E.64 R22, desc[UR4][R54.64+0x30] ;  /* 0x0000300436167981 */ /* 0x000f68000c1e1b00 */
[----:B------:R-:W5:Y:S04]  /*faf0*/  LDG.E.64 R40, desc[UR4][R52.64+0x30] ;  /* 0x0000300434287981 */ /* 0x000f68000c1e1b00 */
[----:B------:R-:W5:Y:S04]  /*fb00*/  LDG.E.64 R42, desc[UR4][R54.64+0x38] ;  /* 0x00003804362a7981 */ /* 0x000f68000c1e1b00 */
[----:B------:R-:W5:Y:S01]  /*fb10*/  LDG.E.64 R44, desc[UR4][R52.64+0x38] ;  /* 0x00003804342c7981 */ /* 0x000f62000c1e1b00 */
[----:B---3--:R-:W-:-:S03]  /*fb20*/  DADD R56, R14, R56 ;  /* 0x000000000e387229 */ /* 0x008fc60000000038 */
[----:B------:R-:W3:Y:S01]  /*fb30*/  LDG.E.64 R14, desc[UR4][R54.64+0x20] ;  /* 0x00002004360e7981 */ /* 0x000ee2000c1e1b00 */
[----:B--2---:R-:W-:-:S03]  /*fb40*/  DADD R50, R20, R50 ;  /* 0x0000000014327229 */ /* 0x004fc60000000032 */
[----:B------:R-:W2:Y:S01]  /*fb50*/  LDG.E.64 R20, desc[UR4][R52.64+0x28] ;  /* 0x0000280434147981 */ /* 0x000ea2000c1e1b00 */
[----:B----4-:R-:W-:-:S03]  /*fb60*/  DADD R48, R18, R48 ;  /* 0x0000000012307229 */ /* 0x010fc60000000030 */
[----:B------:R-:W2:Y:S01]  /*fb70*/  LDG.E.64 R18, desc[UR4][R54.64+0x28] ;  /* 0x0000280436127981 */ /* 0x000ea2000c1e1b00 */
[----:B-----5:R-:W-:Y:S01]  /*fb80*/  DADD R12, R46, R12 ;  /* 0x000000002e0c7229 */ /* 0x020fe2000000000c */
[----:B------:R-:W-:Y:S08]  /*fb90*/  F2I.F64.TRUNC R2, R56 ;  /* 0x0000003800027311 */ /* 0x000ff0000030d100 */
[----:B------:R-:W0:Y:S01]  /*fba0*/  F2I.F64.TRUNC R50, R50 ;  /* 0x0000003200327311 */ /* 0x000e22000030d100 */
[----:B------:R-:W-:-:S07]  /*fbb0*/  DADD R22, R22, R40 ;  /* 0x0000000016167229 */ /* 0x000fce0000000028 */
[----:B------:R-:W-:Y:S01]  /*fbc0*/  F2I.F64.TRUNC R48, R48 ;  /* 0x0000003000307311 */ /* 0x000fe2000030d100 */
[----:B------:R-:W-:-:S07]  /*fbd0*/  DADD R42, R42, R44 ;  /* 0x000000002a2a7229 */ /* 0x000fce000000002c */
[----:B------:R-:W4:Y:S01]  /*fbe0*/  F2I.F64.TRUNC R13, R12 ;  /* 0x0000000c000d7311 */ /* 0x000f22000030d100 */
[----:B0-----:R-:W-:-:S07]  /*fbf0*/  IADD3 R2, PT, PT, R50, R2, R39 ;  /* 0x0000000232027210 */ /* 0x001fce0007ffe027 */
[----:B------:R-:W-:Y:S08]  /*fc00*/  F2I.F64.TRUNC R23, R22 ;  /* 0x0000001600177311 */ /* 0x000ff0000030d100 */
[----:B------:R-:W-:Y:S01]  /*fc10*/  F2I.F64.TRUNC R42, R42 ;  /* 0x0000002a002a7311 */ /* 0x000fe2000030d100 */
[----:B----4-:R-:W-:Y:S01]  /*fc20*/  IADD3 R2, PT, PT, R13, R48, R2 ;  /* 0x000000300d027210 */ /* 0x010fe20007ffe002 */
[----:B------:R-:W-:Y:S01]  /*fc30*/  VIADD R10, R10, 0x8 ;  /* 0x000000080a0a7836 */ /* 0x000fe20000000000 */
[----:B---3--:R-:W-:-:S02]  /*fc40*/  DADD R14, R14, R16 ;  /* 0x000000000e0e7229 */ /* 0x008fc40000000010 */
[----:B--2---:R-:W-:-:S08]  /*fc50*/  DADD R18, R18, R20 ;  /* 0x0000000012127229 */ /* 0x004fd00000000014 */
[----:B------:R-:W-:Y:S08]  /*fc60*/  F2I.F64.TRUNC R15, R14 ;  /* 0x0000000e000f7311 */ /* 0x000ff0000030d100 */
[----:B------:R-:W0:Y:S02]  /*fc70*/  F2I.F64.TRUNC R18, R18 ;  /* 0x0000001200127311 */ /* 0x000e24000030d100 */
[----:B0-----:R-:W-:-:S04]  /*fc80*/  IADD3 R2, PT, PT, R18, R15, R2 ;  /* 0x0000000f12027210 */ /* 0x001fc80007ffe002 */
[----:B------:R-:W-:-:S07]  /*fc90*/  IADD3 R39, PT, PT, R42, R23, R2 ;  /* 0x000000172a277210 */ /* 0x000fce0007ffe002 */
.L_x_234:
[----:B------:R-:W-:Y:S05]  /*fca0*/  BSYNC.RECONVERGENT B2 ;  /* 0x0000000000027941 */ /* 0x000fea0003800200 */
.L_x_233:
        /* <DEDUP_REMOVED lines=14> */
[----:B------:R-:W2:Y:S04]  /*fd90*/  LDG.E.64 R14, desc[UR4][R40.64+0x8] ;  /* 0x00000804280e7981 */ /* 0x000ea8000c1e1b00 */
[----:B------:R-:W4:Y:S04]  /*fda0*/  LDG.E.64 R16, desc[UR4][R44.64+0x10] ;  /* 0x000010042c107981 */ /* 0x000f28000c1e1b00 */
[----:B------:R-:W4:Y:S04]  /*fdb0*/  LDG.E.64 R12, desc[UR4][R40.64+0x10] ;  /* 0x00001004280c7981 */ /* 0x000f28000c1e1b00 */
[----:B------:R-:W5:Y:S04]  /*fdc0*/  LDG.E.64 R42, desc[UR4][R44.64+0x18] ;  /* 0x000018042c2a7981 */ /* 0x000f68000c1e1b00 */
[----:B------:R-:W5:Y:S01]  /*fdd0*/  LDG.E.64 R46, desc[UR4][R40.64+0x18] ;  /* 0x00001804282e7981 */ /* 0x000f62000c1e1b00 */
[----:B------:R-:W-:Y:S01]  /*fde0*/  IADD3 R10, PT, PT, R10, 0x4, RZ ;  /* 0x000000040a0a7810 */ /* 0x000fe20007ffe0ff */
[----:B---3--:R-:W-:-:S02]  /*fdf0*/  DADD R20, R20, R22 ;  /* 0x0000000014147229 */ /* 0x008fc40000000016 */
[----:B--2---:R-:W-:Y:S02]  /*fe00*/  DADD R14, R18, R14 ;  /* 0x00000000120e7229 */ /* 0x004fe4000000000e */
[----:B----4-:R-:W-:-:S06]  /*fe10*/  DADD R12, R16, R12 ;  /* 0x00000000100c7229 */ /* 0x010fcc000000000c */
[----:B------:R-:W-:Y:S01]  /*fe20*/  F2I.F64.TRUNC R20, R20 ;  /* 0x0000001400147311 */ /* 0x000fe2000030d100 */
[----:B-----5:R-:W-:-:S07]  /*fe30*/  DADD R42, R42, R46 ;  /* 0x000000002a2a7229 */ /* 0x020fce000000002e */
[----:B------:R-:W0:Y:S08]  /*fe40*/  F2I.F64.TRUNC R14, R14 ;  /* 0x0000000e000e7311 */ /* 0x000e30000030d100 */
[----:B------:R-:W-:Y:S08]  /*fe50*/  F2I.F64.TRUNC R12, R12 ;  /* 0x0000000c000c7311 */ /* 0x000ff0000030d100 */
[----:B------:R-:W2:Y:S01]  /*fe60*/  F2I.F64.TRUNC R42, R42 ;  /* 0x0000002a002a7311 */ /* 0x000ea2000030d100 */
[----:B0-----:R-:W-:-:S04]  /*fe70*/  IADD3 R39, PT, PT, R14, R20, R39 ;  /* 0x000000140e277210 */ /* 0x001fc80007ffe027 */
[----:B--2---:R-:W-:-:S07]  /*fe80*/  IADD3 R39, PT, PT, R42, R12, R39 ;  /* 0x0000000c2a277210 */ /* 0x004fce0007ffe027 */
.L_x_236:
[----:B------:R-:W-:Y:S05]  /*fe90*/  BSYNC.RECONVERGENT B2 ;  /* 0x0000000000027941 */ /* 0x000fea0003800200 */
.L_x_235:
[----:B------:R-:W-:Y:S05]  /*fea0*/  @!P1 BRA `(.L_x_232) ;  /* 0x0000000000409947 */ /* 0x000fea0003800000 */
[----:B------:R-:W-:Y:S02]  /*feb0*/  IMAD.MOV R2, RZ, RZ, -R2 ;  /* 0x000000ffff027224 */ /* 0x000fe400078e0a02 */
[----:B--2---:R-:W-:-:S07]  /*fec0*/  IMAD.IADD R11, R3, 0x1, R10 ;  /* 0x00000001030b7824 */ /* 0x004fce00078e020a */
.L_x_237:
[----:B------:R-:W0:Y:S08]  /*fed0*/  LDC.64 R12, c[0x0][0x3d0] ;  /* 0x0000f400ff0c7b82 */ /* 0x000e300000000a00 */
[----:B------:R-:W2:Y:S01]  /*fee0*/  LDC.64 R14, c[0x0][0x3c8] ;  /* 0x0000f200ff0e7b82 */ /* 0x000ea20000000a00 */
[----:B0-----:R-:W-:-:S06]  /*fef0*/  IMAD.WIDE R12, R10, 0x8, R12 ;  /* 0x000000080a0c7825 */ /* 0x001fcc00078e020c */
[----:B------:R-:W3:Y:S01]  /*ff00*/  LDG.E.64 R12, desc[UR4][R12.64] ;  /* 0x000000040c0c7981 */ /* 0x000ee2000c1e1b00 */
[----:B--2---:R-:W-:-:S06]  /*ff10*/  IMAD.WIDE R14, R11, 0x8, R14 ;  /* 0x000000080b0e7825 */ /* 0x004fcc00078e020e */
[----:B------:R-:W3:Y:S01]  /*ff20*/  LDG.E.64 R14, desc[UR4][R14.64] ;  /* 0x000000040e0e7981 */ /* 0x000ee2000c1e1b00 */
[----:B------:R-:W-:-:S05]  /*ff30*/  VIADD R2, R2, 0x1 ;  /* 0x0000000102027836 */ /* 0x000fca0000000000 */
[----:B------:R-:W-:Y:S01]  /*ff40*/  ISETP.NE.AND P0, PT, R2, RZ, PT ;  /* 0x000000ff0200720c */ /* 0x000fe20003f05270 */
[----:B------:R-:W-:Y:S02]  /*ff50*/  VIADD R10, R10, 0x1 ;  /* 0x000000010a0a7836 */ /* 0x000fe40000000000 */
[----:B------:R-:W-:Y:S01]  /*ff60*/  VIADD R11, R11, 0x1 ;  /* 0x000000010b0b7836 */ /* 0x000fe20000000000 */
[----:B---3--:R-:W-:-:S10]  /*ff70*/  DADD R16, R14, R12 ;  /* 0x000000000e107229 */ /* 0x008fd4000000000c */
[----:B------:R-:W0:Y:S02]  /*ff80*/  F2I.F64.TRUNC R16, R16 ;  /* 0x0000001000107311 */ /* 0x000e24000030d100 */
[----:B0-----:R-:W-:Y:S01]  /*ff90*/  IMAD.IADD R39, R16, 0x1, R39 ;  /* 0x0000000110277824 */ /* 0x001fe200078e0227 */
[----:B------:R-:W-:Y:S06]  /*ffa0*/  @P0 BRA `(.L_x_237) ;  /* 0xfffffffc00c80947 */ /* 0x000fec000383ffff */
.L_x_232:
[----:B------:R-:W-:Y:S05]  /*ffb0*/  BSYNC.RECONVERGENT B1 ;  /* 0x0000000000017941 */ /* 0x000fea0003800200 */
.L_x_231:
[----:B------:R0:W3:Y:S02]  /*ffc0*/  I2F.F64 R22, R39 ;  /* 0x0000002700167312 */ /* 0x0000e40000201c00 */
.L_x_227:
[----:B------:R-:W-:Y:S05]  /*ffd0*/  BSYNC.RECONVERGENT B0 ;  /* 0x0000000000007941 */ /* 0x000fea0003800200 */
.L_x_226:
[----:B------:R-:W4:Y:S01]  /*ffe0*/  MUFU.RCP64H R11, R37 ;  /* 0x00000025000b7308 */ /* 0x000f220000001800 */
[----:B------:R-:W-:Y:S01]  /*fff0*/  IMAD.MOV.U32 R10, RZ, RZ, 0x1 ;  /* 0x00000001ff0a7424 */ /* 0x000fe200078e00ff */
[----:B---3--:R-:W-:Y:S01]  /*10000*/  FSETP.GEU.AND P1, PT, |R23|, 6.5827683646048100446e-37, PT ;  /* 0x036000001700780b */ /* 0x008fe20003f2e200 */
        /* <DEDUP_REMOVED lines=15> */
[----:B012---:R-:W-:Y:S05]  /*10100*/  CALL.REL.NOINC `($__internal_0_$__cuda_sm20_div_rn_f64_full) ;  /* 0x000000ac00e07944 */ /* 0x007fea0003c00000 */
[----:B------:R-:W-:Y:S02]  /*10110*/  IMAD.MOV.U32 R16, RZ, RZ, R12 ;  /* 0x000000ffff107224 */ /* 0x000fe400078e000c */
[----:B------:R-:W-:-:S07]  /*10120*/  IMAD.MOV.U32 R17, RZ, RZ, R11 ;  /* 0x000000ffff117224 */ /* 0x000fce00078e000b */
.L_x_239:
[----:B------:R-:W-:Y:S05]  /*10130*/  BSYNC.RECONVERGENT B1 ;  /* 0x0000000000017941 */ /* 0x000fea0003800200 */
.L_x_238:
        /* <DEDUP_REMOVED lines=22> */
[----:B0-----:R-:W-:Y:S01]  /*102a0*/  IMAD.MOV.U32 R39, RZ, RZ, 0x3ed0ee25 ;  /* 0x3ed0ee25ff277424 */ /* 0x001fe200078e00ff */
        /* <DEDUP_REMOVED lines=61> */
.L_x_243:
[----:B------:R-:W-:Y:S01]  /*10680*/  IMAD.MOV.U32 R12, RZ, RZ, 0x0 ;  /* 0x00000000ff0c7424 */ /* 0x000fe200078e00ff */
[----:B------:R-:W-:Y:S01]  /*10690*/  LOP3.LUT P0, RZ, R11, 0x7fffffff, RZ, 0xc0, !PT ;  /* 0x7fffffff0bff7812 */ /* 0x000fe2000780c0ff */
[----:B------:R-:W-:-:S06]  /*106a0*/  IMAD.MOV.U32 R13, RZ, RZ, 0x7ff00000 ;  /* 0x7ff00000ff0d7424 */ /* 0x000fcc00078e00ff */
[----:B------:R-:W-:-:S10]  /*106b0*/  DFMA R12, R10, R12, +INF ;  /* 0x7ff000000a0c742b */ /* 0x000fd4000000000c */
[----:B------:R-:W-:Y:S02]  /*106c0*/  FSEL R22, R12, RZ, P0 ;  /* 0x000000ff0c167208 */ /* 0x000fe40000000000 */
[----:B------:R-:W-:-:S07]  /*106d0*/  FSEL R23, R13, -QNAN , P0 ;  /* 0xfff000000d177808 */ /* 0x000fce0000000000 */
.L_x_244:
[----:B------:R-:W-:Y:S05]  /*106e0*/  BSYNC.RECONVERGENT B1 ;  /* 0x0000000000017941 */ /* 0x000fea0003800200 */
.L_x_242:
[----:B------:R-:W-:Y:S01]  /*106f0*/  DADD R10, -R16, 1 ;  /* 0x3ff00000100a7429 */ /* 0x000fe20000000100 */
[----:B------:R-:W-:Y:S01]  /*10700*/  IMAD.MOV.U32 R12, RZ, RZ, -0x25f2dc ;  /* 0xffda0d24ff0c7424 */ /* 0x000fe200078e00ff */
[----:B------:R-:W-:Y:S01]  /*10710*/  MOV R15, 0x3ff71547 ;  /* 0x3ff71547000f7802 */ /* 0x000fe20000000f00 */
[----:B------:R-:W-:Y:S01]  /*10720*/  IMAD.MOV.U32 R13, RZ, RZ, 0x3c7777d0 ;  /* 0x3c7777d0ff0d7424 */ /* 0x000fe200078e00ff */
[----:B------:R-:W-:Y:S01]  /*10730*/  BSSY.RECONVERGENT B1, `(.L_x_245) ;  /* 0x0000058000017945 */ /* 0x000fe20003800200 */
[----:B------:R-:W-:-:S04]  /*10740*/  IMAD.MOV.U32 R14, RZ, RZ, 0x652b82fe ;  /* 0x652b82feff0e7424 */ /* 0x000fc800078e00ff */
[C---:B------:R-:W-:Y:S01]  /*10750*/  DMUL R20, R22.reuse, R12 ;  /* 0x0000000c16147228 */ /* 0x040fe20000000000 */
[----:B------:R-:W-:Y:S01]  /*10760*/  ISETP.GT.AND P0, PT, R11, 0xfffff, PT ;  /* 0x000fffff0b00780c */ /* 0x000fe20003f04270 */
[--C-:B------:R-:W-:Y:S02]  /*10770*/  IMAD.MOV.U32 R18, RZ, RZ, R10.reuse ;  /* 0x000000ffff127224 */ /* 0x100fe400078e000a */
[--C-:B------:R-:W-:Y:S02]  /*10780*/  IMAD.MOV.U32 R19, RZ, RZ, R11.reuse ;  /* 0x000000ffff137224 */ /* 0x100fe400078e000b */
[----:B------:R-:W-:Y:S02]  /*10790*/  IMAD.MOV.U32 R2, RZ, RZ, R11 ;  /* 0x000000ffff027224 */ /* 0x000fe400078e000b */
[----:B------:R-:W-:Y:S01]  /*107a0*/  DFMA R20, R22, R14, R20 ;  /* 0x0000000e1614722b */ /* 0x000fe20000000014 */
[----:B------:R-:W-:Y:S02]  /*107b0*/  IMAD.MOV.U32 R38, RZ, RZ, R10 ;  /* 0x000000ffff267224 */ /* 0x000fe400078e000a */
[----:B------:R-:W-:-:S03]  /*107c0*/  IMAD.MOV.U32 R23, RZ, RZ, -0x3ff ;  /* 0xfffffc01ff177424 */ /* 0x000fc600078e00ff */
        /* <DEDUP_REMOVED lines=12> */
[----:B0-----:R-:W-:Y:S01]  /*10890*/  LOP3.LUT R39, R18, 0x3ff00000, RZ, 0xfc, !PT ;  /* 0x3ff0000012277812 */ /* 0x001fe200078efcff */
[----:B------:R-:W-:Y:S01]  /*108a0*/  IMAD.MOV.U32 R43, RZ, RZ, 0x3ed0ee25 ;  /* 0x3ed0ee25ff2b7424 */ /* 0x000fe200078e00ff */
[----:B------:R-:W-:Y:S01]  /*108b0*/  UMOV UR7, 0x3eb1380b ;  /* 0x3eb1380b00077882 */ /* 0x000fe20000000000 */
[----:B------:R-:W-:Y:S01]  /*108c0*/  LEA.HI R23, R2, R23, RZ, 0xc ;  /* 0x0000001702177211 */ /* 0x000fe200078f60ff */
[----:B------:R-:W-:Y:S01]  /*108d0*/  UMOV UR8, 0x80000000 ;  /* 0x8000000000087882 */ /* 0x000fe20000000000 */
[----:B------:R-:W-:Y:S01]  /*108e0*/  ISETP.GE.U32.AND P0, PT, R39, 0x3ff6a09f, PT ;  /* 0x3ff6a09f2700780c */ /* 0x000fe20003f06070 */
[----:B------:R-:W-:-:S12]  /*108f0*/  UMOV UR9, 0x43300000 ;  /* 0x4330000000097882 */ /* 0x000fd80000000000 */
[----:B------:R-:W-:Y:S02]  /*10900*/  @P0 VIADD R19, R39, 0xfff00000 ;  /* 0xfff0000027130836 */ /* 0x000fe40000000000 */
[----:B------:R-:W-:-:S03]  /*10910*/  @P0 VIADD R23, R23, 0x1 ;  /* 0x0000000117170836 */ /* 0x000fc60000000000 */
[----:B------:R-:W-:Y:S02]  /*10920*/  @P0 MOV R39, R19 ;  /* 0x0000001300270202 */ /* 0x000fe40000000f00 */
[----:B------:R-:W-:Y:S01]  /*10930*/  LOP3.LUT R22, R23, 0x80000000, RZ, 0x3c, !PT ;  /* 0x8000000017167812 */ /* 0x000fe200078e3cff */
[----:B------:R-:W-:-:S03]  /*10940*/  IMAD.MOV.U32 R23, RZ, RZ, 0x43300000 ;  /* 0x43300000ff177424 */ /* 0x000fc600078e00ff */
        /* <DEDUP_REMOVED lines=37> */
[----:B------:R-:W-:Y:S02]  /*10ba0*/  DMUL R38, R46, R38 ;  /* 0x000000262e267228 */ /* 0x000fe40000000000 */
[----:B------:R-:W-:Y:S01]  /*10bb0*/  DFMA R44, R22, -UR6, R40 ;  /* 0x80000006162c7c2b */ /* 0x000fe20008000028 */
[----:B------:R-:W-:Y:S01]  /*10bc0*/  UMOV UR6, 0x3b39803f ;  /* 0x3b39803f00067882 */ /* 0x000fe20000000000 */
[----:B------:R-:W-:Y:S01]  /*10bd0*/  UMOV UR7, 0x3c7abc9e ;  /* 0x3c7abc9e00077882 */ /* 0x000fe20000000000 */
[----:B------:R-:W-:-:S05]  /*10be0*/  DMUL R42, R20, R42 ;  /* 0x0000002a142a7228 */ /* 0x000fca0000000000 */
[----:B------:R-:W-:-:S03]  /*10bf0*/  DADD R44, -R18, R44 ;  /* 0x00000000122c7229 */ /* 0x000fc6000000012c */
[----:B------:R-:W-:-:S08]  /*10c00*/  DFMA R38, R18, R42, R38 ;  /* 0x0000002a1226722b */ /* 0x000fd00000000026 */
[----:B------:R-:W-:-:S08]  /*10c10*/  DADD R38, R38, -R44 ;  /* 0x0000000026267229 */ /* 0x000fd0000000082c */
[----:B------:R-:W-:-:S08]  /*10c20*/  DFMA R38, R22, UR6, R38 ;  /* 0x0000000616267c2b */ /* 0x000fd00008000026 */
[----:B------:R-:W-:Y:S01]  /*10c30*/  DADD R38, R40, R38 ;  /* 0x0000000028267229 */ /* 0x000fe20000000026 */
[----:B------:R-:W-:Y:S10]  /*10c40*/  BRA `(.L_x_247) ;  /* 0x0000000000187947 */ /* 0x000ff40003800000 */
.L_x_246:
[----:B------:R-:W-:Y:S01]  /*10c50*/  IMAD.MOV.U32 R20, RZ, RZ, 0x0 ;  /* 0x00000000ff147424 */ /* 0x000fe200078e00ff */
[----:B------:R-:W-:Y:S01]  /*10c60*/  LOP3.LUT P0, RZ, R19, 0x7fffffff, RZ, 0xc0, !PT ;  /* 0x7fffffff13ff7812 */ /* 0x000fe2000780c0ff */
[----:B------:R-:W-:-:S06]  /*10c70*/  IMAD.MOV.U32 R21, RZ, RZ, 0x7ff00000 ;  /* 0x7ff00000ff157424 */ /* 0x000fcc00078e00ff */
[----:B------:R-:W-:-:S10]  /*10c80*/  DFMA R20, R18, R20, +INF ;  /* 0x7ff000001214742b */ /* 0x000fd40000000014 */
[----:B------:R-:W-:Y:S02]  /*10c90*/  FSEL R38, R20, RZ, P0 ;  /* 0x000000ff14267208 */ /* 0x000fe40000000000 */
[----:B0-----:R-:W-:-:S07]  /*10ca0*/  FSEL R39, R21, -QNAN , P0 ;  /* 0xfff0000015277808 */ /* 0x001fce0000000000 */
.L_x_247:
[----:B------:R-:W-:Y:S05]  /*10cb0*/  BSYNC.RECONVERGENT B1 ;  /* 0x0000000000017941 */ /* 0x000fea0003800200 */
.L_x_245:
[----:B------:R-:W-:-:S08]  /*10cc0*/  DMUL R12, R38, R12 ;  /* 0x0000000c260c7228 */ /* 0x000fd00000000000 */
[----:B------:R-:W-:-:S08]  /*10cd0*/  DFMA R12, R38, R14, R12 ;  /* 0x0000000e260c722b */ /* 0x000fd0000000000c */
[----:B------:R-:W-:-:S08]  /*10ce0*/  DFMA R10, R10, R12, R16 ;  /* 0x0000000c0a0a722b */ /* 0x000fd00000000010 */
[----:B------:R-:W-:-:S11]  /*10cf0*/  DADD R10, -RZ, -R10 ;  /* 0x00000000ff0a7229 */ /* 0x000fd6000000090a */
.L_x_241:
[----:B------:R-:W-:Y:S05]  /*10d00*/  BSYNC.RECONVERGENT B0 ;  /* 0x0000000000007941 */ /* 0x000fea0003800200 */
.L_x_240:
[----:B------:R-:W-:Y:S01]  /*10d10*/  DSETP.NEU.AND P0, PT, R32, RZ, PT ;  /* 0x000000ff2000722a */ /* 0x000fe20003f0d000 */
[----:B------:R-:W-:Y:S01]  /*10d20*/  BSSY.RECONVERGENT B0, `(.L_x_248) ;  /* 0x0000060000007945 */ /* 0x000fe20003800200 */
[----:B------:R-:W-:-:S12]  /*10d30*/  CS2R R12, SRZ ;  /* 0x00000000000c7805 */ /* 0x000fd8000001ff00 */
[----:B------:R-:W-:Y:S05]  /*10d40*/  @!P0 BRA `(.L_x_249) ;  /* 0x0000000400748947 */ /* 0x000fea0003800000 */
[----:B------:R-:W-:Y:S01]  /*10d50*/  ISETP.GT.AND P0, PT, R33, 0xfffff, PT ;  /* 0x000fffff2100780c */ /* 0x000fe20003f04270 */
[----:B------:R-:W-:Y:S01]  /*10d60*/  IMAD.MOV.U32 R12, RZ, RZ, R32 ;  /* 0x000000ffff0c7224 */ /* 0x000fe200078e0020 */
[----:B------:R-:W-:Y:S01]  /*10d70*/  MOV R13, R33 ;  /* 0x00000021000d7202 */ /* 0x000fe20000000f00 */
[----:B------:R-:W-:Y:S01]  /*10d80*/  IMAD.MOV.U32 R2, RZ, RZ, R33 ;  /* 0x000000ffff027224 */ /* 0x000fe200078e0021 */
[----:B------:R-:W-:Y:S01]  /*10d90*/  BSSY.RECONVERGENT B1, `(.L_x_250) ;  /* 0x0000051000017945 */ /* 0x000fe20003800200 */
[----:B------:R-:W-:-:S08]  /*10da0*/  IMAD.MOV.U32 R21, RZ, RZ, -0x3ff ;  /* 0xfffffc01ff157424 */ /* 0x000fd000078e00ff */
[----:B------:R-:W-:Y:S01]  /*10db0*/  @!P0 DMUL R12, R32, 1.80143985094819840000e+16 ;  /* 0x43500000200c8828 */ /* 0x000fe20000000000 */
[----:B------:R-:W-:-:S09]  /*10dc0*/  @!P0 IMAD.MOV.U32 R21, RZ, RZ, -0x435 ;  /* 0xfffffbcbff158424 */ /* 0x000fd200078e00ff */
[----:B------:R-:W-:-:S04]  /*10dd0*/  @!P0 IMAD.MOV.U32 R2, RZ, RZ, R13 ;  /* 0x000000ffff028224 */ /* 0x000fc800078e000d */
        /* <DEDUP_REMOVED lines=18> */
[----:B------:R-:W-:Y:S01]  /*10f00*/  @P0 IADD3 R15, PT, PT, R13, -0x100000, RZ ;  /* 0xfff000000d0f0810 */ /* 0x000fe20007ffe0ff */
[----:B------:R-:W-:-:S04]  /*10f10*/  @P0 VIADD R40, R40, 0x1 ;  /* 0x0000000128280836 */ /* 0x000fc80000000000 */
        /* <DEDUP_REMOVED lines=50> */
.L_x_251:
[----:B------:R-:W-:Y:S01]  /*11240*/  IMAD.MOV.U32 R14, RZ, RZ, 0x0 ;  /* 0x00000000ff0e7424 */ /* 0x000fe200078e00ff */
[----:B------:R-:W-:Y:S01]  /*11250*/  LOP3.LUT P0, RZ, R13, 0x7fffffff, RZ, 0xc0, !PT ;  /* 0x7fffffff0dff7812 */ /* 0x000fe2000780c0ff */
[----:B------:R-:W-:-:S06]  /*11260*/  IMAD.MOV.U32 R15, RZ, RZ, 0x7ff00000 ;  /* 0x7ff00000ff0f7424 */ /* 0x000fcc00078e00ff */
[----:B------:R-:W-:-:S10]  /*11270*/  DFMA R14, R12, R14, +INF ;  /* 0x7ff000000c0e742b */ /* 0x000fd4000000000e */
[----:B------:R-:W-:Y:S02]  /*11280*/  FSEL R12, R14, RZ, P0 ;  /* 0x000000ff0e0c7208 */ /* 0x000fe40000000000 */
[----:B------:R-:W-:-:S07]  /*11290*/  FSEL R13, R15, -QNAN , P0 ;  /* 0xfff000000f0d7808 */ /* 0x000fce0000000000 */
.L_x_252:
[----:B------:R-:W-:Y:S05]  /*112a0*/  BSYNC.RECONVERGENT B1 ;  /* 0x0000000000017941 */ /* 0x000fea0003800200 */
.L_x_250:
[----:B------:R-:W-:Y:S01]  /*112b0*/  UMOV UR6, 0xffda0d24 ;  /* 0xffda0d2400067882 */ /* 0x000fe20000000000 */
[----:B------:R-:W-:Y:S02]  /*112c0*/  UMOV UR7, 0x3c7777d0 ;  /* 0x3c7777d000077882 */ /* 0x000fe40000000000 */
[----:B------:R-:W-:Y:S01]  /*112d0*/  DMUL R14, R12, UR6 ;  /* 0x000000060c0e7c28 */ /* 0x000fe20008000000 */
[----:B------:R-:W-:Y:S01]  /*112e0*/  UMOV UR6, 0x652b82fe ;  /* 0x652b82fe00067882 */ /* 0x000fe20000000000 */
[----:B------:R-:W-:-:S06]  /*112f0*/  UMOV UR7, 0x3ff71547 ;  /* 0x3ff7154700077882 */ /* 0x000fcc0000000000 */
[----:B------:R-:W-:-:S08]  /*11300*/  DFMA R12, R12, UR6, R14 ;  /* 0x000000060c0c7c2b */ /* 0x000fd0000800000e */
[----:B------:R-:W-:-:S11]  /*11310*/  DMUL R12, R12, R32 ;  /* 0x000000200c0c7228 */ /* 0x000fd60000000000 */
.L_x_249:
[----:B------:R-:W-:Y:S05]  /*11320*/  BSYNC.RECONVERGENT B0 ;  /* 0x0000000000007941 */ /* 0x000fea0003800200 */
.L_x_248:
        /* <DEDUP_REMOVED lines=23> */
[----:B------:R-:W-:Y:S01]  /*114a0*/  UMOV UR7, 0x3eb1380b ;  /* 0x3eb1380b00077882 */ /* 0x000fe20000000000 */
[----:B------:R-:W-:Y:S01]  /*114b0*/  MOV R14, R16 ;  /* 0x00000010000e7202 */ /* 0x000fe20000000f00 */
[----:B------:R-:W-:Y:S01]  /*114c0*/  IMAD.MOV.U32 R16, RZ, RZ, RZ ;  /* 0x000000ffff107224 */ /* 0x000fe200078e00ff */
        /* <DEDUP_REMOVED lines=57> */
.L_x_256:
[----:B------:R-:W-:Y:S01]  /*11860*/  IMAD.MOV.U32 R16, RZ, RZ, 0x0 ;  /* 0x00000000ff107424 */ /* 0x000fe200078e00ff */
[----:B------:R-:W-:Y:S02]  /*11870*/  MOV R17, 0x7ff00000 ;  /* 0x7ff0000000117802 */ /* 0x000fe40000000f00 */
[----:B------:R-:W-:-:S04]  /*11880*/  LOP3.LUT P0, RZ, R15, 0x7fffffff, RZ, 0xc0, !PT ;  /* 0x7fffffff0fff7812 */ /* 0x000fc8000780c0ff */
[----:B------:R-:W-:-:S10]  /*11890*/  DFMA R16, R14, R16, +INF ;  /* 0x7ff000000e10742b */ /* 0x000fd40000000010 */
[----:B------:R-:W-:Y:S02]  /*118a0*/  FSEL R14, R16, RZ, P0 ;  /* 0x000000ff100e7208 */ /* 0x000fe40000000000 */
[----:B------:R-:W-:-:S07]  /*118b0*/  FSEL R15, R17, -QNAN , P0 ;  /* 0xfff00000110f7808 */ /* 0x000fce0000000000 */
.L_x_257:
[----:B------:R-:W-:Y:S05]  /*118c0*/  BSYNC.RECONVERGENT B1 ;  /* 0x0000000000017941 */ /* 0x000fea0003800200 */
.L_x_255:
[----:B------:R-:W-:Y:S01]  /*118d0*/  UMOV UR6, 0xffda0d24 ;  /* 0xffda0d2400067882 */ /* 0x000fe20000000000 */
[----:B------:R-:W-:Y:S02]  /*118e0*/  UMOV UR7, 0x3c7777d0 ;  /* 0x3c7777d000077882 */ /* 0x000fe40000000000 */
[----:B------:R-:W-:Y:S01]  /*118f0*/  DMUL R16, R14, UR6 ;  /* 0x000000060e107c28 */ /* 0x000fe20008000000 */
[----:B------:R-:W-:Y:S01]  /*11900*/  UMOV UR6, 0x652b82fe ;  /* 0x652b82fe00067882 */ /* 0x000fe20000000000 */
[----:B------:R-:W-:-:S06]  /*11910*/  UMOV UR7, 0x3ff71547 ;  /* 0x3ff7154700077882 */ /* 0x000fcc0000000000 */
[----:B------:R-:W-:-:S08]  /*11920*/  DFMA R14, R14, UR6, R16 ;  /* 0x000000060e0e7c2b */ /* 0x000fd00008000010 */
[----:B------:R-:W-:-:S11]  /*11930*/  DMUL R14, R14, R30 ;  /* 0x0000001e0e0e7228 */ /* 0x000fd60000000000 */
.L_x_254:
[----:B------:R-:W-:Y:S05]  /*11940*/  BSYNC.RECONVERGENT B0 ;  /* 0x0000000000007941 */ /* 0x000fea0003800200 */
.L_x_253:
[----:B------:R-:W-:Y:S01]  /*11950*/  DSETP.NEU.AND P0, PT, R28, RZ, PT ;  /* 0x000000ff1c00722a */ /* 0x000fe20003f0d000 */
[----:B------:R-:W-:Y:S01]  /*11960*/  BSSY.RECONVERGENT B0, `(.L_x_258) ;  /* 0x0000060000007945 */ /* 0x000fe20003800200 */
[----:B------:R-:W-:-:S12]  /*11970*/  CS2R R16, SRZ ;  /* 0x0000000000107805 */ /* 0x000fd8000001ff00 */
[----:B------:R-:W-:Y:S05]  /*11980*/  @!P0 BRA `(.L_x_259) ;  /* 0x0000000400748947 */ /* 0x000fea0003800000 */
        /* <DEDUP_REMOVED lines=10> */
[----:B------:R-:W-:Y:S01]  /*11a30*/  ISETP.GT.U32.AND P1, PT, R18, 0x7feffffe, PT ;  /* 0x7feffffe1200780c */ /* 0x000fe20003f24070 */
[----:B------:R-:W-:Y:S01]  /*11a40*/  IMAD.MOV.U32 R18, RZ, RZ, R28 ;  /* 0x000000ffff127224 */ /* 0x000fe200078e001c */
[----:B------:R-:W-:-:S11]  /*11a50*/  @!P0 MOV R18, R16 ;  /* 0x0000001000128202 */ /* 0x000fd60000000f00 */
        /* <DEDUP_REMOVED lines=66> */
.L_x_261:
[----:B------:R-:W-:Y:S01]  /*11e80*/  MOV R18, 0x0 ;  /* 0x0000000000127802 */ /* 0x000fe20000000f00 */
[----:B------:R-:W-:Y:S01]  /*11e90*/  IMAD.MOV.U32 R19, RZ, RZ, 0x7ff00000 ;  /* 0x7ff00000ff137424 */ /* 0x000fe200078e00ff */
[----:B------:R-:W-:-:S05]  /*11ea0*/  LOP3.LUT P0, RZ, R17, 0x7fffffff, RZ, 0xc0, !PT ;  /* 0x7fffffff11ff7812 */ /* 0x000fca000780c0ff */
[----:B------:R-:W-:-:S10]  /*11eb0*/  DFMA R18, R16, R18, +INF ;  /* 0x7ff000001012742b */ /* 0x000fd40000000012 */
[----:B------:R-:W-:Y:S02]  /*11ec0*/  FSEL R16, R18, RZ, P0 ;  /* 0x000000ff12107208 */ /* 0x000fe40000000000 */
[----:B------:R-:W-:-:S07]  /*11ed0*/  FSEL R17, R19, -QNAN , P0 ;  /* 0xfff0000013117808 */ /* 0x000fce0000000000 */
.L_x_262:
[----:B------:R-:W-:Y:S05]  /*11ee0*/  BSYNC.RECONVERGENT B1 ;  /* 0x0000000000017941 */ /* 0x000fea0003800200 */
.L_x_260:
[----:B------:R-:W-:Y:S01]  /*11ef0*/  UMOV UR6, 0xffda0d24 ;  /* 0xffda0d2400067882 */ /* 0x000fe20000000000 */
[----:B------:R-:W-:Y:S02]  /*11f00*/  UMOV UR7, 0x3c7777d0 ;  /* 0x3c7777d000077882 */ /* 0x000fe40000000000 */
[----:B------:R-:W-:Y:S01]  /*11f10*/  DMUL R18, R16, UR6 ;  /* 0x0000000610127c28 */ /* 0x000fe20008000000 */
[----:B------:R-:W-:Y:S01]  /*11f20*/  UMOV UR6, 0x652b82fe ;  /* 0x652b82fe00067882 */ /* 0x000fe20000000000 */
[----:B------:R-:W-:-:S06]  /*11f30*/  UMOV UR7, 0x3ff71547 ;  /* 0x3ff7154700077882 */ /* 0x000fcc0000000000 */
[----:B------:R-:W-:-:S08]  /*11f40*/  DFMA R16, R16, UR6, R18 ;  /* 0x0000000610107c2b */ /* 0x000fd00008000012 */
[----:B------:R-:W-:-:S11]  /*11f50*/  DMUL R16, R16, R28 ;  /* 0x0000001c10107228 */ /* 0x000fd60000000000 */
.L_x_259:
[----:B------:R-:W-:Y:S05]  /*11f60*/  BSYNC.RECONVERGENT B0 ;  /* 0x0000000000007941 */ /* 0x000fea0003800200 */
.L_x_258:
        /* <DEDUP_REMOVED lines=11> */
[----:B------:R-:W-:-:S09]  /*12020*/  @!P0 MOV R31, 0xfffffbcb ;  /* 0xfffffbcb001f8802 */ /* 0x000fd20000000f00 */
        /* <DEDUP_REMOVED lines=15> */
[----:B------:R-:W-:Y:S01]  /*12120*/  UMOV UR8, 0x80000000 ;  /* 0x8000000000087882 */ /* 0x000fe20000000000 */
[----:B------:R-:W-:Y:S01]  /*12130*/  LEA.HI R40, R2, R31, RZ, 0xc ;  /* 0x0000001f02287211 */ /* 0x000fe200078f60ff */
[----:B------:R-:W-:Y:S01]  /*12140*/  UMOV UR9, 0x43300000 ;  /* 0x4330000000097882 */ /* 0x000fe20000000000 */
[----:B------:R-:W-:-:S09]  /*12150*/  MOV R41, 0x43300000 ;  /* 0x4330000000297802 */ /* 0x000fd20000000f00 */
        /* <DEDUP_REMOVED lines=52> */
.L_x_266:
[----:B------:R-:W-:Y:S01]  /*124a0*/  IMAD.MOV.U32 R20, RZ, RZ, 0x0 ;  /* 0x00000000ff147424 */ /* 0x000fe200078e00ff */
[----:B------:R-:W-:Y:S01]  /*124b0*/  LOP3.LUT P0, RZ, R19, 0x7fffffff, RZ, 0xc0, !PT ;  /* 0x7fffffff13ff7812 */ /* 0x000fe2000780c0ff */
[----:B------:R-:W-:-:S06]  /*124c0*/  IMAD.MOV.U32 R21, RZ, RZ, 0x7ff00000 ;  /* 0x7ff00000ff157424 */ /* 0x000fcc00078e00ff */
[----:B------:R-:W-:-:S10]  /*124d0*/  DFMA R20, R18, R20, +INF ;  /* 0x7ff000001214742b */ /* 0x000fd40000000014 */
[----:B------:R-:W-:Y:S02]  /*124e0*/  FSEL R18, R20, RZ, P0 ;  /* 0x000000ff14127208 */ /* 0x000fe40000000000 */
[----:B------:R-:W-:-:S07]  /*124f0*/  FSEL R19, R21, -QNAN , P0 ;  /* 0xfff0000015137808 */ /* 0x000fce0000000000 */
.L_x_267:
[----:B------:R-:W-:Y:S05]  /*12500*/  BSYNC.RECONVERGENT B1 ;  /* 0x0000000000017941 */ /* 0x000fea0003800200 */
.L_x_265:
[----:B------:R-:W-:Y:S01]  /*12510*/  UMOV UR6, 0xffda0d24 ;  /* 0xffda0d2400067882 */ /* 0x000fe20000000000 */
[----:B------:R-:W-:Y:S02]  /*12520*/  UMOV UR7, 0x3c7777d0 ;  /* 0x3c7777d000077882 */ /* 0x000fe40000000000 */
[----:B------:R-:W-:Y:S01]  /*12530*/  DMUL R20, R18, UR6 ;  /* 0x0000000612147c28 */ /* 0x000fe20008000000 */
[----:B------:R-:W-:Y:S01]  /*12540*/  UMOV UR6, 0x652b82fe ;  /* 0x652b82fe00067882 */ /* 0x000fe20000000000 */
[----:B------:R-:W-:-:S06]  /*12550*/  UMOV UR7, 0x3ff71547 ;  /* 0x3ff7154700077882 */ /* 0x000fcc0000000000 */
[----:B------:R-:W-:-:S08]  /*12560*/  DFMA R18, R18, UR6, R20 ;  /* 0x0000000612127c2b */ /* 0x000fd00008000014 */
[----:B------:R-:W-:-:S11]  /*12570*/  DMUL R18, R18, R26 ;  /* 0x0000001a12127228 */ /* 0x000fd60000000000 */
.L_x_264:
[----:B------:R-:W-:Y:S05]  /*12580*/  BSYNC.RECONVERGENT B0 ;  /* 0x0000000000007941 */ /* 0x000fea0003800200 */
.L_x_263:
[----:B------:R-:W-:Y:S01]  /*12590*/  DADD R12, R14, R12 ;  /* 0x000000000e0c7229 */ /* 0x000fe2000000000c */
[----:B------:R-:W-:Y:S01]  /*125a0*/  ISETP.GT.AND P0, PT, R6, R7, PT ;  /* 0x000000070600720c */ /* 0x000fe20003f04270 */
[----:B------:R-:W3:Y:S01]  /*125b0*/  LDC.64 R14, c[0x0][0x390] ;  /* 0x0000e400ff0e7b82 */ /* 0x000ee20000000a00 */
[----:B------:R-:W-:Y:S01]  /*125c0*/  DADD R10, R10, R24 ;  /* 0x000000000a0a7229 */ /* 0x000fe20000000018 */
[----:B------:R-:W-:Y:S01]  /*125d0*/  BSSY.RECONVERGENT B0, `(.L_x_268) ;  /* 0x0000087000007945 */ /* 0x000fe20003800200 */
[----:B------:R-:W-:-:S03]  /*125e0*/  CS2R R22, SRZ ;  /* 0x0000000000167805 */ /* 0x000fc6000001ff00 */
[----:B------:R-:W-:-:S08]  /*125f0*/  DADD R12, R12, R16 ;  /* 0x000000000c0c7229 */ /* 0x000fd00000000010 */
[----:B------:R-:W-:-:S08]  /*12600*/  DADD R12, R12, R18 ;  /* 0x000000000c0c7229 */ /* 0x000fd00000000012 */
[----:B------:R-:W-:Y:S01]  /*12610*/  DADD R10, R12, R10 ;  /* 0x000000000c0a7229 */ /* 0x000fe2000000000a */
[----:B---3--:R-:W-:-:S06]  /*12620*/  IMAD.WIDE.U32 R12, R0, 0x8, R14 ;  /* 0x00000008000c7825 */ /* 0x008fcc00078e000e */
[----:B------:R3:W-:Y:S01]  /*12630*/  STG.E.64 desc[UR4][R12.64], R10 ;  /* 0x0000000a0c007986 */ /* 0x0007e2000c101b04 */
        /* <DEDUP_REMOVED lines=11> */
[----:B------:R-:W3:Y:S01]  /*126f0*/  LDC.64 R10, c[0x0][0x3d8] ;  /* 0x0000f600ff0a7b82 */ /* 0x000ee20000000a00 */
[----:B------:R-:W-:Y:S01]  /*12700*/  LOP3.LUT R2, R5, 0xfffffff0, RZ, 0xc0, !PT ;  /* 0xfffffff005027812 */ /* 0x000fe200078ec0ff */
[----:B------:R-:W-:Y:S02]  /*12710*/  IMAD.MOV.U32 R50, RZ, RZ, RZ ;  /* 0x000000ffff327224 */ /* 0x000fe400078e00ff */
[----:B------:R-:W-:Y:S01]  /*12720*/  IMAD.MOV.U32 R51, RZ, RZ, R7 ;  /* 0x000000ffff337224 */ /* 0x000fe200078e0007 */
[----:B------:R-:W-:Y:S02]  /*12730*/  IADD3 R2, PT, PT, -R2, RZ, RZ ;  /* 0x000000ff02027210 */ /* 0x000fe40007ffe1ff */
[----:B---3--:R-:W-:-:S05]  /*12740*/  IADD3 R10, P0, PT, R10, 0x40, RZ ;  /* 0x000000400a0a7810 */ /* 0x008fca0007f1e0ff */
[----:B------:R-:W-:-:S08]  /*12750*/  IMAD.X R11, RZ, RZ, R11, P0 ;  /* 0x000000ffff0b7224 */ /* 0x000fd000000e060b */
.L_x_272:
[----:B------:R-:W-:-:S05]  /*12760*/  IMAD.WIDE R48, R51, 0x8, R10 ;  /* 0x0000000833307825 */ /* 0x000fca00078e020a */
        /* <DEDUP_REMOVED lines=14> */
[----:B------:R-:W2:Y:S04]  /*12850*/  LDG.E.64 R42, desc[UR4][R48.64+0x30] ;  /* 0x00003004302a7981 */ /* 0x000ea8000c1e1b00 */
[----:B------:R-:W2:Y:S01]  /*12860*/  LDG.E.64 R44, desc[UR4][R48.64+0x38] ;  /* 0x00003804302c7981 */ /* 0x000ea2000c1e1b00 */
[----:B------:R-:W-:-:S02]  /*12870*/  VIADD R2, R2, 0x10 ;  /* 0x0000001002027836 */ /* 0x000fc40000000000 */
[----:B------:R-:W-:-:S03]  /*12880*/  VIADD R51, R51, 0x10 ;  /* 0x0000001033337836 */ /* 0x000fc60000000000 */
[----:B------:R-:W-:Y:S01]  /*12890*/  ISETP.NE.AND P0, PT, R2, RZ, PT ;  /* 0x000000ff0200720c */ /* 0x000fe20003f05270 */
        /* <DEDUP_REMOVED lines=22> */
[----:B------:R-:W0:Y:S02]  /*12a00*/  F2I.F64.TRUNC R44, R44 ;  /* 0x0000002c002c7311 */ /* 0x000e24000030d100 */
[----:B0-----:R-:W-:Y:S01]  /*12a10*/  IADD3 R50, PT, PT, R44, R42, R21 ;  /* 0x0000002a2c327210 */ /* 0x001fe20007ffe015 */
[----:B------:R-:W-:Y:S06]  /*12a20*/  @P0 BRA `(.L_x_272) ;  /* 0xfffffffc004c0947 */ /* 0x000fec000383ffff */
.L_x_271:
[----:B------:R-:W-:Y:S05]  /*12a30*/  BSYNC.RECONVERGENT B1 ;  /* 0x0000000000017941 */ /* 0x000fea0003800200 */
.L_x_270:
[----:B------:R-:W-:Y:S04]  /*12a40*/  BSSY.RECONVERGENT B1, `(.L_x_273) ;  /* 0x000003e000017945 */ /* 0x000fe80003800200 */
        /* <DEDUP_REMOVED lines=18> */
[----:B----4-:R-:W3:Y:S08]  /*12b70*/  F2I.F64.TRUNC R20, R20 ;  /* 0x0000001400147311 */ /* 0x010ef0000030d100 */
[----:B-----5:R-:W-:Y:S01]  /*12b80*/  F2I.F64.TRUNC R23, R22 ;  /* 0x0000001600177311 */ /* 0x020fe2000030d100 */
[----:B---3--:R-:W-:-:S07]  /*12b90*/  IADD3 R50, PT, PT, R20, R19, R50 ;  /* 0x0000001314327210 */ /* 0x008fce0007ffe032 */
[----:B--2---:R-:W2:Y:S08]  /*12ba0*/  F2I.F64.TRUNC R24, R24 ;  /* 0x0000001800187311 */ /* 0x004eb0000030d100 */
[----:B------:R-:W-:Y:S01]  /*12bb0*/  F2I.F64.TRUNC R27, R26 ;  /* 0x0000001a001b7311 */ /* 0x000fe2000030d100 */
[----:B--2---:R-:W-:-:S07]  /*12bc0*/  IADD3 R50, PT, PT, R24, R23, R50 ;  /* 0x0000001718327210 */ /* 0x004fce0007ffe032 */
[----:B------:R-:W2:Y:S08]  /*12bd0*/  F2I.F64.TRUNC R14, R14 ;  /* 0x0000000e000e7311 */ /* 0x000eb0000030d100 */
[----:B------:R-:W-:Y:S01]  /*12be0*/  F2I.F64.TRUNC R11, R10 ;  /* 0x0000000a000b7311 */ /* 0x000fe2000030d100 */
[----:B--2---:R-:W-:-:S07]  /*12bf0*/  IADD3 R50, PT, PT, R14, R27, R50 ;  /* 0x0000001b0e327210 */ /* 0x004fce0007ffe032 */
[----:B------:R-:W2:Y:S02]  /*12c00*/  F2I.F64.TRUNC R12, R12 ;  /* 0x0000000c000c7311 */ /* 0x000ea4000030d100 */
[----:B--2---:R-:W-:-:S07]  /*12c10*/  IADD3 R50, PT, PT, R12, R11, R50 ;  /* 0x0000000b0c327210 */ /* 0x004fce0007ffe032 */
.L_x_276:
[----:B------:R-:W-:Y:S05]  /*12c20*/  BSYNC.RECONVERGENT B2 ;  /* 0x0000000000027941 */ /* 0x000fea0003800200 */
.L_x_275:
        /* <DEDUP_REMOVED lines=19> */
.L_x_278:
[----:B------:R-:W-:Y:S05]  /*12d60*/  BSYNC.RECONVERGENT B2 ;  /* 0x0000000000027941 */ /* 0x000fea0003800200 */
.L_x_277:
[----:B------:R-:W-:Y:S05]  /*12d70*/  @!P1 BRA `(.L_x_274) ;  /* 0x0000000000289947 */ /* 0x000fea0003800000 */
[----:B------:R-:W3:Y:S01]  /*12d80*/  LDC.64 R12, c[0x0][0x3d8] ;  /* 0x0000f600ff0c7b82 */ /* 0x000ee20000000a00 */
[----:B------:R-:W-:-:S07]  /*12d90*/  IMAD.MOV R2, RZ, RZ, -R2 ;  /* 0x000000ffff027224 */ /* 0x000fce00078e0a02 */
.L_x_279:
[----:B---3--:R-:W-:-:S06]  /*12da0*/  IMAD.WIDE R10, R51, 0x8, R12 ;  /* 0x00000008330a7825 */ /* 0x008fcc00078e020c */
[----:B------:R-:W3:Y:S01]  /*12db0*/  LDG.E.64 R10, desc[UR4][R10.64] ;  /* 0x000000040a0a7981 */ /* 0x000ee2000c1e1b00 */
[----:B------:R-:W-:Y:S02]  /*12dc0*/  VIADD R2, R2, 0x1 ;  /* 0x0000000102027836 */ /* 0x000fe40000000000 */
[----:B------:R-:W-:-:S03]  /*12dd0*/  VIADD R51, R51, 0x1 ;  /* 0x0000000133337836 */ /* 0x000fc60000000000 */
[----:B------:R-:W-:Y:S01]  /*12de0*/  ISETP.NE.AND P0, PT, R2, RZ, PT ;  /* 0x000000ff0200720c */ /* 0x000fe20003f05270 */
[----:B---3--:R-:W3:Y:S02]  /*12df0*/  F2I.F64.TRUNC R15, R10 ;  /* 0x0000000a000f7311 */ /* 0x008ee4000030d100 */
[----:B---3--:R-:W-:-:S10]  /*12e00*/  IMAD.IADD R50, R15, 0x1, R50 ;  /* 0x000000010f327824 */ /* 0x008fd400078e0232 */
[----:B------:R-:W-:Y:S05]  /*12e10*/  @P0 BRA `(.L_x_279) ;  /* 0xfffffffc00e00947 */ /* 0x000fea000383ffff */
.L_x_274:
[----:B------:R-:W-:Y:S05]  /*12e20*/  BSYNC.RECONVERGENT B1 ;  /* 0x0000000000017941 */ /* 0x000fea0003800200 */
.L_x_273:
[----:B------:R4:W3:Y:S02]  /*12e30*/  I2F.F64 R22, R50 ;  /* 0x0000003200167312 */ /* 0x0008e40000201c00 */
.L_x_269:
[----:B------:R-:W-:Y:S05]  /*12e40*/  BSYNC.RECONVERGENT B0 ;  /* 0x0000000000007941 */ /* 0x000fea0003800200 */
.L_x_268:
[----:B---3--:R-:W3:Y:S01]  /*12e50*/  MUFU.RCP64H R11, R35 ;  /* 0x00000023000b7308 */ /* 0x008ee20000001800 */
[----:B------:R-:W-:Y:S01]  /*12e60*/  MOV R10, 0x1 ;  /* 0x00000001000a7802 */ /* 0x000fe20000000f00 */
[----:B------:R-:W-:Y:S01]  /*12e70*/  BSSY.RECONVERGENT B1, `(.L_x_280) ;  /* 0x0000012000017945 */ /* 0x000fe20003800200 */
[----:B------:R-:W-:-:S04]  /*12e80*/  FSETP.GEU.AND P1, PT, |R23|, 6.5827683646048100446e-37, PT ;  /* 0x036000001700780b */ /* 0x000fc80003f2e200 */
[----:B---3--:R-:W-:-:S08]  /*12e90*/  DFMA R12, -R34, R10, 1 ;  /* 0x3ff00000220c742b */ /* 0x008fd0000000010a */
        /* <DEDUP_REMOVED lines=13> */
[----:B012-4-:R-:W-:Y:S05]  /*12f70*/  CALL.REL.NOINC `($__internal_0_$__cuda_sm20_div_rn_f64_full) ;  /* 0x0000008000447944 */ /* 0x017fea0003c00000 */
[----:B------:R-:W-:-:S07]  /*12f80*/  IMAD.MOV.U32 R13, RZ, RZ, R11 ;  /* 0x000000ffff0d7224 */ /* 0x000fce00078e000b */
.L_x_281:
[----:B------:R-:W-:Y:S05]  /*12f90*/  BSYNC.RECONVERGENT B1 ;  /* 0x0000000000017941 */ /* 0x000fea0003800200 */
.L_x_280:
        /* <DEDUP_REMOVED lines=9> */
[----:B------:R-:W-:Y:S01]  /*13030*/  MOV R25, 0xfffffc01 ;  /* 0xfffffc0100197802 */ /* 0x000fe20000000f00 */
[----:B------:R-:W-:-:S08]  /*13040*/  IMAD.MOV.U32 R2, RZ, RZ, R13 ;  /* 0x000000ffff027224 */ /* 0x000fd000078e000d */
        /* <DEDUP_REMOVED lines=10> */
[----:B------:R-:W-:Y:S01]  /*130f0*/  MOV R23, 0x3ed0ee25 ;  /* 0x3ed0ee2500177802 */ /* 0x000fe20000000f00 */
[----:B------:R-:W-:Y:S01]  /*13100*/  UMOV UR6, 0x3ae80f1e ;  /* 0x3ae80f1e00067882 */ /* 0x000fe20000000000 */
        /* <DEDUP_REMOVED lines=30> */
[----:B------:R-:W-:-:S05]  /*132f0*/  DFMA R24, R10, -R16, R24 ;  /* 0x800000100a18722b */ /* 0x000fca0000000018 */
        /* <DEDUP_REMOVED lines=9> */
[----:B------:R-:W-:Y:S01]  /*13390*/  UMOV UR7, 0x3f899999 ;  /* 0x3f89999900077882 */ /* 0x000fe20000000000 */
[----:B------:R-:W-:Y:S01]  /*133a0*/  DADD R20, R26, -UR8 ;  /* 0x800000081a147e29 */ /* 0x000fe20008000000 */
[----:B------:R-:W-:Y:S01]  /*133b0*/  UMOV UR8, 0xfefa39ef ;  /* 0xfefa39ef00087882 */ /* 0x000fe20000000000 */
[----:B------:R-:W-:-:S03]  /*133c0*/  UMOV UR9, 0x3fe62e42 ;  /* 0x3fe62e4200097882 */ /* 0x000fc60000000000 */
[----:B------:R-:W-:Y:S01]  /*133d0*/  DFMA R22, R18, R22, UR6 ;  /* 0x0000000612167e2b */ /* 0x000fe20008000016 */
[----:B------:R-:W-:Y:S01]  /*133e0*/  UMOV UR6, 0x55555554 ;  /* 0x5555555400067882 */ /* 0x000fe20000000000 */
[----:B------:R-:W-:Y:S01]  /*133f0*/  UMOV UR7, 0x3fb55555 ;  /* 0x3fb5555500077882 */ /* 0x000fe20000000000 */
[----:B------:R-:W-:-:S05]  /*13400*/  DFMA R10, R20, UR8, R16 ;  /* 0x00000008140a7c2b */ /* 0x000fca0008000010 */
        /* <DEDUP_REMOVED lines=13> */
.L_x_285:
[----:B------:R-:W-:Y:S01]  /*134e0*/  IMAD.MOV.U32 R14, RZ, RZ, 0x0 ;  /* 0x00000000ff0e7424 */ /* 0x000fe200078e00ff */
[----:B------:R-:W-:Y:S01]  /*134f0*/  LOP3.LUT P0, RZ, R11, 0x7fffffff, RZ, 0xc0, !PT ;  /* 0x7fffffff0bff7812 */ /* 0x000fe2000780c0ff */
[----:B------:R-:W-:-:S06]  /*13500*/  IMAD.MOV.U32 R15, RZ, RZ, 0x7ff00000 ;  /* 0x7ff00000ff0f7424 */ /* 0x000fcc00078e00ff */
[----:B------:R-:W-:-:S10]  /*13510*/  DFMA R14, R10, R14, +INF ;  /* 0x7ff000000a0e742b */ /* 0x000fd4000000000e */
[----:B------:R-:W-:Y:S02]  /*13520*/  FSEL R22, R14, RZ, P0 ;  /* 0x000000ff0e167208 */ /* 0x000fe40000000000 */
[----:B------:R-:W-:-:S07]  /*13530*/  FSEL R23, R15, -QNAN , P0 ;  /* 0xfff000000f177808 */ /* 0x000fce0000000000 */
.L_x_286:
[----:B------:R-:W-:Y:S05]  /*13540*/  BSYNC.RECONVERGENT B1 ;  /* 0x0000000000017941 */ /* 0x000fea0003800200 */
.L_x_284:
        /* <DEDUP_REMOVED lines=12> */
[----:B------:R-:W-:-:S06]  /*13610*/  DFMA R18, R22, R16, R18 ;  /* 0x000000101612722b */ /* 0x000fcc0000000012 */
[----:B------:R-:W-:Y:S01]  /*13620*/  @!P0 DMUL R24, R10, 1.80143985094819840000e+16 ;  /* 0x435000000a188828 */ /* 0x000fe20000000000 */
[----:B------:R-:W-:Y:S01]  /*13630*/  @!P0 IMAD.MOV.U32 R21, RZ, RZ, -0x435 ;  /* 0xfffffbcbff158424 */ /* 0x000fe200078e00ff */
[----:B------:R-:W-:Y:S01]  /*13640*/  DMUL R12, R18, R12 ;  /* 0x0000000c120c7228 */ /* 0x000fe20000000000 */
[----:B------:R-:W-:-:S07]  /*13650*/  IMAD.MOV.U32 R18, RZ, RZ, R10 ;  /* 0x000000ffff127224 */ /* 0x000fce00078e000a */
[----:B------:R-:W-:Y:S02]  /*13660*/  @!P0 IMAD.MOV.U32 R2, RZ, RZ, R25 ;  /* 0x000000ffff028224 */ /* 0x000fe400078e0019 */
[----:B------:R-:W-:Y:S02]  /*13670*/  @!P0 IMAD.MOV.U32 R18, RZ, RZ, R24 ;  /* 0x000000ffff128224 */ /* 0x000fe400078e0018 */
[----:B------:R-:W-:-:S05]  /*13680*/  VIADD R20, R2, 0xffffffff ;  /* 0xffffffff02147836 */ /* 0x000fca0000000000 */
[----:B------:R-:W-:-:S13]  /*13690*/  ISETP.GT.U32.AND P1, PT, R20, 0x7feffffe, PT ;  /* 0x7feffffe1400780c */ /* 0x000fda0003f24070 */
[----:B------:R-:W-:Y:S05]  /*136a0*/  @P1 BRA `(.L_x_288) ;  /* 0x0000000400001947 */ /* 0x000fea0003800000 */
[C---:B------:R-:W-:Y:S01]  /*136b0*/  LOP3.LUT R19, R2.reuse, 0xfffff, RZ, 0xc0, !PT ;  /* 0x000fffff02137812 */ /* 0x040fe200078ec0ff */
[----:B------:R-:W-:Y:S01]  /*136c0*/  IMAD.MOV.U32 R22, RZ, RZ, RZ ;  /* 0x000000ffff167224 */ /* 0x000fe200078e00ff */
[----:B------:R-:W-:Y:S01]  /*136d0*/  UMOV UR6, 0x3ae80f1e ;  /* 0x3ae80f1e00067882 */ /* 0x000fe20000000000 */
[----:B------:R-:W-:Y:S01]  /*136e0*/  IMAD.MOV.U32 R30, RZ, RZ, -0x748574fc ;  /* 0x8b7a8b04ff1e7424 */ /* 0x000fe200078e00ff */
[----:B------:R-:W-:Y:S01]  /*136f0*/  LOP3.LUT R19, R19, 0x3ff00000, RZ, 0xfc, !PT ;  /* 0x3ff0000013137812 */ /* 0x000fe200078efcff */
[----:B------:R-:W-:Y:S01]  /*13700*/  IMAD.MOV.U32 R31, RZ, RZ, 0x3ed0ee25 ;  /* 0x3ed0ee25ff1f7424 */ /* 0x000fe200078e00ff */
        /* <DEDUP_REMOVED lines=58> */
.L_x_288:
[----:B------:R-:W-:Y:S01]  /*13ab0*/  IMAD.MOV.U32 R18, RZ, RZ, 0x0 ;  /* 0x00000000ff127424 */ /* 0x000fe200078e00ff */
[----:B------:R-:W-:Y:S01]  /*13ac0*/  LOP3.LUT P0, RZ, R25, 0x7fffffff, RZ, 0xc0, !PT ;  /* 0x7fffffff19ff7812 */ /* 0x000fe2000780c0ff */
[----:B------:R-:W-:-:S06]  /*13ad0*/  IMAD.MOV.U32 R19, RZ, RZ, 0x7ff00000 ;  /* 0x7ff00000ff137424 */ /* 0x000fcc00078e00ff */
[----:B------:R-:W-:-:S10]  /*13ae0*/  DFMA R18, R24, R18, +INF ;  /* 0x7ff000001812742b */ /* 0x000fd40000000012 */
[----:B------:R-:W-:Y:S02]  /*13af0*/  FSEL R18, R18, RZ, P0 ;  /* 0x000000ff12127208 */ /* 0x000fe40000000000 */
[----:B------:R-:W-:-:S07]  /*13b00*/  FSEL R19, R19, -QNAN , P0 ;  /* 0xfff0000013137808 */ /* 0x000fce0000000000 */
.L_x_289:
[----:B------:R-:W-:Y:S05]  /*13b10*/  BSYNC.RECONVERGENT B1 ;  /* 0x0000000000017941 */ /* 0x000fea0003800200 */
.L_x_287:
[----:B------:R-:W-:-:S08]  /*13b20*/  DMUL R14, R18, R14 ;  /* 0x0000000e120e7228 */ /* 0x000fd00000000000 */
[----:B------:R-:W-:-:S08]  /*13b30*/  DFMA R14, R18, R16, R14 ;  /* 0x00000010120e722b */ /* 0x000fd0000000000e */
[----:B------:R-:W-:-:S08]  /*13b40*/  DFMA R10, R10, R14, R12 ;  /* 0x0000000e0a0a722b */ /* 0x000fd0000000000c */
[----:B------:R-:W-:-:S11]  /*13b50*/  DADD R10, -RZ, -R10 ;  /* 0x00000000ff0a7229 */ /* 0x000fd6000000090a */
.L_x_283:
[----:B------:R-:W-:Y:S05]  /*13b60*/  BSYNC.RECONVERGENT B0 ;  /* 0x0000000000007941 */ /* 0x000fea0003800200 */
.L_x_282:
[----:B------:R-:W3:Y:S01]  /*13b70*/  LDC.64 R12, c[0x0][0x3b0] ;  /* 0x0000ec00ff0c7b82 */ /* 0x000ee20000000a00 */
[----:B------:R-:W-:Y:S01]  /*13b80*/  ISETP.GT.AND P0, PT, R6, R7, PT ;  /* 0x000000070600720c */ /* 0x000fe20003f04270 */
[----:B------:R-:W-:Y:S01]  /*13b90*/  BSSY.RECONVERGENT B0, `(.L_x_290) ;  /* 0x0000084000007945 */ /* 0x000fe20003800200 */
[----:B------:R-:W-:Y:S01]  /*13ba0*/  CS2R R22, SRZ ;  /* 0x0000000000167805 */ /* 0x000fe2000001ff00 */
[----:B---3--:R-:W-:-:S05]  /*13bb0*/  IMAD.WIDE.U32 R12, R0, 0x8, R12 ;  /* 0x00000008000c7825 */ /* 0x008fca00078e000c */
[----:B------:R3:W-:Y:S05]  /*13bc0*/  STG.E.64 desc[UR4][R12.64], R10 ;  /* 0x0000000a0c007986 */ /* 0x0007ea000c101b04 */
[----:B------:R-:W-:Y:S05]  /*13bd0*/  @!P0 BRA `(.L_x_291) ;  /* 0x0000000400fc8947 */ /* 0x000fea0003800000 */
[----:B------:R-:W5:Y:S01]  /*13be0*/  LDCU UR6, c[0x0][0x400] ;  /* 0x00008000ff0677ac */ /* 0x000f620008000800 */
[----:B---3--:R-:W-:Y:S01]  /*13bf0*/  IADD3 R11, PT, PT, R9, -R6, RZ ;  /* 0x80000006090b7210 */ /* 0x008fe20007ffe0ff */
[----:B------:R-:W-:Y:S01]  /*13c00*/  BSSY.RECONVERGENT B1, `(.L_x_292) ;  /* 0x000003c000017945 */ /* 0x000fe20003800200 */
[----:B------:R-:W-:Y:S01]  /*13c10*/  LOP3.LUT R52, R5, 0xf, RZ, 0xc0, !PT ;  /* 0x0000000f05347812 */ /* 0x000fe200078ec0ff */
[----:B----4-:R-:W-:Y:S02]  /*13c20*/  IMAD.MOV.U32 R50, RZ, RZ, RZ ;  /* 0x000000ffff327224 */ /* 0x010fe400078e00ff */
[----:B------:R-:W-:Y:S01]  /*13c30*/  IMAD.MOV.U32 R51, RZ, RZ, R7 ;  /* 0x000000ffff337224 */ /* 0x000fe200078e0007 */
[----:B------:R-:W-:Y:S01]  /*13c40*/  ISETP.NE.AND P1, PT, R52, RZ, PT ;  /* 0x000000ff3400720c */ /* 0x000fe20003f25270 */
[----:B-----5:R-:W-:-:S05]  /*13c50*/  IMAD R11, R8, UR6, R11 ;  /* 0x00000006080b7c24 */ /* 0x020fca000f8e020b */
[----:B------:R-:W-:-:S13]  /*13c60*/  ISETP.GT.U32.AND P0, PT, R11, -0x10, PT ;  /* 0xfffffff00b00780c */ /* 0x000fda0003f04070 */
[----:B------:R-:W-:Y:S05]  /*13c70*/  @P0 BRA `(.L_x_293) ;  /* 0x0000000000d00947 */ /* 0x000fea0003800000 */
[----:B------:R-:W3:Y:S01]  /*13c80*/  LDC.64 R10, c[0x0][0x3e0] ;  /* 0x0000f800ff0a7b82 */ /* 0x000ee20000000a00 */
[----:B------:R-:W-:Y:S01]  /*13c90*/  LOP3.LUT R2, R5, 0xfffffff0, RZ, 0xc0, !PT ;  /* 0xfffffff005027812 */ /* 0x000fe200078ec0ff */
[----:B------:R-:W-:Y:S02]  /*13ca0*/  IMAD.MOV.U32 R50, RZ, RZ, RZ ;  /* 0x000000ffff327224 */ /* 0x000fe400078e00ff */
[----:B------:R-:W-:Y:S02]  /*13cb0*/  IMAD.MOV.U32 R51, RZ, RZ, R7 ;  /* 0x000000ffff337224 */ /* 0x000fe400078e0007 */
[----:B------:R-:W-:Y:S01]  /*13cc0*/  IMAD.MOV R2, RZ, RZ, -R2 ;  /* 0x000000ffff027224 */ /* 0x000fe200078e0a02 */
[----:B---3--:R-:W-:-:S05]  /*13cd0*/  IADD3 R10, P0, PT, R10, 0x40, RZ ;  /* 0x000000400a0a7810 */ /* 0x008fca0007f1e0ff */
[----:B------:R-:W-:-:S08]  /*13ce0*/  IMAD.X R11, RZ, RZ, R11, P0 ;  /* 0x000000ffff0b7224 */ /* 0x000fd000000e060b */
.L_x_294:
        /* <DEDUP_REMOVED lines=45> */
.L_x_293:
[----:B------:R-:W-:Y:S05]  /*13fc0*/  BSYNC.RECONVERGENT B1 ;  /* 0x0000000000017941 */ /* 0x000fea0003800200 */
.L_x_292:
        /* <DEDUP_REMOVED lines=17> */
[----:B------:R-:W-:Y:S01]  /*140e0*/  IADD3 R51, PT, PT, R51, 0x8, RZ ;  /* 0x0000000833337810 */ /* 0x000fe20007ffe0ff */
        /* <DEDUP_REMOVED lines=12> */
.L_x_298:
[----:B------:R-:W-:Y:S05]  /*141b0*/  BSYNC.RECONVERGENT B2 ;  /* 0x0000000000027941 */ /* 0x000fea0003800200 */
.L_x_297:
        /* <DEDUP_REMOVED lines=19> */
.L_x_300:
[----:B------:R-:W-:Y:S05]  /*142f0*/  BSYNC.RECONVERGENT B2 ;  /* 0x0000000000027941 */ /* 0x000fea0003800200 */
.L_x_299:
[----:B------:R-:W-:Y:S05]  /*14300*/  @!P1 BRA `(.L_x_296) ;  /* 0x0000000000289947 */ /* 0x000fea0003800000 */
[----:B------:R-:W3:Y:S01]  /*14310*/  LDC.64 R12, c[0x0][0x3e0] ;  /* 0x0000f800ff0c7b82 */ /* 0x000ee20000000a00 */
[----:B------:R-:W-:-:S07]  /*14320*/  IMAD.MOV R2, RZ, RZ, -R2 ;  /* 0x000000ffff027224 */ /* 0x000fce00078e0a02 */
.L_x_301:
        /* <DEDUP_REMOVED lines=8> */
.L_x_296:
[----:B------:R-:W-:Y:S05]  /*143b0*/  BSYNC.RECONVERGENT B1 ;  /* 0x0000000000017941 */ /* 0x000fea0003800200 */
.L_x_295:
[----:B------:R3:W4:Y:S02]  /*143c0*/  I2F.F64 R22, R50 ;  /* 0x0000003200167312 */ /* 0x0007240000201c00 */
.L_x_291:
[----:B------:R-:W-:Y:S05]  /*143d0*/  BSYNC.RECONVERGENT B0 ;  /* 0x0000000000007941 */ /* 0x000fea0003800200 */
.L_x_290:
[----:B---3--:R-:W3:Y:S01]  /*143e0*/  MUFU.RCP64H R11, R35 ;  /* 0x00000023000b7308 */ /* 0x008ee20000001800 */
[----:B------:R-:W-:Y:S01]  /*143f0*/  IMAD.MOV.U32 R10, RZ, RZ, 0x1 ;  /* 0x00000001ff0a7424 */ /* 0x000fe200078e00ff */
[----:B----4-:R-:W-:Y:S01]  /*14400*/  FSETP.GEU.AND P1, PT, |R23|, 6.5827683646048100446e-37, PT ;  /* 0x036000001700780b */ /* 0x010fe20003f2e200 */
[----:B------:R-:W-:Y:S04]  /*14410*/  BSSY.RECONVERGENT B1, `(.L_x_302) ;  /* 0x0000011000017945 */ /* 0x000fe80003800200 */
        /* <DEDUP_REMOVED lines=15> */
[----:B------:R-:W-:-:S07]  /*14510*/  MOV R13, R11 ;  /* 0x0000000b000d7202 */ /* 0x000fce0000000f00 */
.L_x_303:
[----:B------:R-:W-:Y:S05]  /*14520*/  BSYNC.RECONVERGENT B1 ;  /* 0x0000000000017941 */ /* 0x000fea0003800200 */
.L_x_302:
        /* <DEDUP_REMOVED lines=84> */
.L_x_307:
[----:B------:R-:W-:Y:S01]  /*14a70*/  MOV R14, 0x0 ;  /* 0x00000000000e7802 */ /* 0x000fe20000000f00 */
[----:B------:R-:W-:Y:S01]  /*14a80*/  IMAD.MOV.U32 R15, RZ, RZ, 0x7ff00000 ;  /* 0x7ff00000ff0f7424 */ /* 0x000fe200078e00ff */
[----:B------:R-:W-:-:S05]  /*14a90*/  LOP3.LUT P0, RZ, R11, 0x7fffffff, RZ, 0xc0, !PT ;  /* 0x7fffffff0bff7812 */ /* 0x000fca000780c0ff */
[----:B------:R-:W-:-:S10]  /*14aa0*/  DFMA R14, R10, R14, +INF ;  /* 0x7ff000000a0e742b */ /* 0x000fd4000000000e */
[----:B------:R-:W-:Y:S02]  /*14ab0*/  FSEL R22, R14, RZ, P0 ;  /* 0x000000ff0e167208 */ /* 0x000fe40000000000 */
[----:B------:R-:W-:-:S07]  /*14ac0*/  FSEL R23, R15, -QNAN , P0 ;  /* 0xfff000000f177808 */ /* 0x000fce0000000000 */
.L_x_308:
[----:B------:R-:W-:Y:S05]  /*14ad0*/  BSYNC.RECONVERGENT B1 ;  /* 0x0000000000017941 */ /* 0x000fea0003800200 */
.L_x_306:
        /* <DEDUP_REMOVED lines=8> */
[----:B------:R-:W-:-:S02]  /*14b60*/  IMAD.MOV.U32 R24, RZ, RZ, R10 ;  /* 0x000000ffff187224 */ /* 0x000fc400078e000a */
[--C-:B------:R-:W-:Y:S02]  /*14b70*/  IMAD.MOV.U32 R25, RZ, RZ, R11.reuse ;  /* 0x000000ffff197224 */ /* 0x100fe400078e000b */
[----:B------:R-:W-:Y:S02]  /*14b80*/  IMAD.MOV.U32 R2, RZ, RZ, R11 ;  /* 0x000000ffff027224 */ /* 0x000fe400078e000b */
[----:B------:R-:W-:Y:S01]  /*14b90*/  DFMA R18, R22, R16, R18 ;  /* 0x000000101612722b */ /* 0x000fe20000000012 */
[----:B------:R-:W-:-:S05]  /*14ba0*/  IMAD.MOV.U32 R21, RZ, RZ, -0x3ff ;  /* 0xfffffc01ff157424 */ /* 0x000fca00078e00ff */
[----:B------:R-:W-:Y:S01]  /*14bb0*/  @!P0 DMUL R24, R10, 1.80143985094819840000e+16 ;  /* 0x435000000a188828 */ /* 0x000fe20000000000 */
[----:B------:R-:W-:Y:S01]  /*14bc0*/  @!P0 IMAD.MOV.U32 R21, RZ, RZ, -0x435 ;  /* 0xfffffbcbff158424 */ /* 0x000fe200078e00ff */
[----:B------:R-:W-:Y:S01]  /*14bd0*/  DMUL R12, R18, R12 ;  /* 0x0000000c120c7228 */ /* 0x000fe20000000000 */
[----:B------:R-:W-:-:S07]  /*14be0*/  IMAD.MOV.U32 R18, RZ, RZ, R10 ;  /* 0x000000ffff127224 */ /* 0x000fce00078e000a */
[----:B------:R-:W-:Y:S01]  /*14bf0*/  @!P0 MOV R2, R25 ;  /* 0x0000001900028202 */ /* 0x000fe20000000f00 */
[----:B------:R-:W-:-:S04]  /*14c00*/  @!P0 IMAD.MOV.U32 R18, RZ, RZ, R24 ;  /* 0x000000ffff128224 */ /* 0x000fc800078e0018 */
[----:B------:R-:W-:-:S05]  /*14c10*/  VIADD R20, R2, 0xffffffff ;  /* 0xffffffff02147836 */ /* 0x000fca0000000000 */
[----:B------:R-:W-:-:S13]  /*14c20*/  ISETP.GT.U32.AND P1, PT, R20, 0x7feffffe, PT ;  /* 0x7feffffe1400780c */ /* 0x000fda0003f24070 */
[----:B------:R-:W-:Y:S05]  /*14c30*/  @P1 BRA `(.L_x_310) ;  /* 0x0000000400001947 */ /* 0x000fea0003800000 */
[C---:B------:R-:W-:Y:S01]  /*14c40*/  LOP3.LUT R19, R2.reuse, 0xfffff, RZ, 0xc0, !PT ;  /* 0x000fffff02137812 */ /* 0x040fe200078ec0ff */
[----:B------:R-:W-:Y:S01]  /*14c50*/  IMAD.MOV.U32 R22, RZ, RZ, RZ ;  /* 0x000000ffff167224 */ /* 0x000fe200078e00ff */
[----:B------:R-:W-:Y:S01]  /*14c60*/  MOV R30, 0x8b7a8b04 ;  /* 0x8b7a8b04001e7802 */ /* 0x000fe20000000f00 */
[----:B------:R-:W-:Y:S01]  /*14c70*/  IMAD.MOV.U32 R31, RZ, RZ, 0x3ed0ee25 ;  /* 0x3ed0ee25ff1f7424 */ /* 0x000fe200078e00ff */
[----:B------:R-:W-:Y:S01]  /*14c80*/  LOP3.LUT R19, R19, 0x3ff00000, RZ, 0xfc, !PT ;  /* 0x3ff0000013137812 */ /* 0x000fe200078efcff */
[----:B------:R-:W-:Y:S01]  /*14c90*/  UMOV UR6, 0x3ae80f1e ;  /* 0x3ae80f1e00067882 */ /* 0x000fe20000000000 */
[----:B------:R-:W-:Y:S01]  /*14ca0*/  UMOV UR7, 0x3eb1380b ;  /* 0x3eb1380b00077882 */ /* 0x000fe20000000000 */
[----:B------:R-:W-:Y:S01]  /*14cb0*/  LEA.HI R32, R2, R21, RZ, 0xc ;  /* 0x0000001502207211 */ /* 0x000fe200078f60ff */
[----:B------:R-:W-:Y:S01]  /*14cc0*/  IMAD.MOV.U32 R33, RZ, RZ, 0x43300000 ;  /* 0x43300000ff217424 */ /* 0x000fe200078e00ff */
[----:B------:R-:W-:Y:S01]  /*14cd0*/  ISETP.GE.U32.AND P0, PT, R19, 0x3ff6a09f, PT ;  /* 0x3ff6a09f1300780c */ /* 0x000fe20003f06070 */
[----:B------:R-:W-:Y:S01]  /*14ce0*/  UMOV UR8, 0x80000000 ;  /* 0x8000000000087882 */ /* 0x000fe20000000000 */
[----:B------:R-:W-:-:S11]  /*14cf0*/  UMOV UR9, 0x43300000 ;  /* 0x4330000000097882 */ /* 0x000fd60000000000 */
        /* <DEDUP_REMOVED lines=52> */
.L_x_310:
[----:B------:R-:W-:Y:S01]  /*15040*/  IMAD.MOV.U32 R18, RZ, RZ, 0x0 ;  /* 0x00000000ff127424 */ /* 0x000fe200078e00ff */
[----:B------:R-:W-:Y:S01]  /*15050*/  LOP3.LUT P0, RZ, R25, 0x7fffffff, RZ, 0xc0, !PT ;  /* 0x7fffffff19ff7812 */ /* 0x000fe2000780c0ff */
[----:B------:R-:W-:-:S06]  /*15060*/  IMAD.MOV.U32 R19, RZ, RZ, 0x7ff00000 ;  /* 0x7ff00000ff137424 */ /* 0x000fcc00078e00ff */
[----:B------:R-:W-:-:S10]  /*15070*/  DFMA R18, R24, R18, +INF ;  /* 0x7ff000001812742b */ /* 0x000fd40000000012 */
[----:B------:R-:W-:Y:S02]  /*15080*/  FSEL R18, R18, RZ, P0 ;  /* 0x000000ff12127208 */ /* 0x000fe40000000000 */
[----:B------:R-:W-:-:S07]  /*15090*/  FSEL R19, R19, -QNAN , P0 ;  /* 0xfff0000013137808 */ /* 0x000fce0000000000 */
.L_x_311:
[----:B------:R-:W-:Y:S05]  /*150a0*/  BSYNC.RECONVERGENT B1 ;  /* 0x0000000000017941 */ /* 0x000fea0003800200 */
.L_x_309:
[----:B------:R-:W-:-:S08]  /*150b0*/  DMUL R14, R18, R14 ;  /* 0x0000000e120e7228 */ /* 0x000fd00000000000 */
[----:B------:R-:W-:-:S08]  /*150c0*/  DFMA R14, R18, R16, R14 ;  /* 0x00000010120e722b */ /* 0x000fd0000000000e */
[----:B------:R-:W-:-:S08]  /*150d0*/  DFMA R10, R10, R14, R12 ;  /* 0x0000000e0a0a722b */ /* 0x000fd0000000000c */
[----:B------:R-:W-:-:S11]  /*150e0*/  DADD R10, -RZ, -R10 ;  /* 0x00000000ff0a7229 */ /* 0x000fd6000000090a */
.L_x_305:
[----:B------:R-:W-:Y:S05]  /*150f0*/  BSYNC.RECONVERGENT B0 ;  /* 0x0000000000007941 */ /* 0x000fea0003800200 */
.L_x_304:
[----:B------:R-:W3:Y:S01]  /*15100*/  LDC.64 R12, c[0x0][0x3b8] ;  /* 0x0000ee00ff0c7b82 */ /* 0x000ee20000000a00 */
[----:B------:R-:W-:Y:S01]  /*15110*/  ISETP.GT.AND P0, PT, R6, R7, PT ;  /* 0x000000070600720c */ /* 0x000fe20003f04270 */
[----:B------:R-:W-:Y:S01]  /*15120*/  BSSY.RECONVERGENT B0, `(.L_x_312) ;  /* 0x00000cf000007945 */ /* 0x000fe20003800200 */
[----:B------:R-:W-:Y:S01]  /*15130*/  CS2R R22, SRZ ;  /* 0x0000000000167805 */ /* 0x000fe2000001ff00 */
[----:B---3--:R-:W-:-:S05]  /*15140*/  IMAD.WIDE.U32 R12, R0, 0x8, R12 ;  /* 0x00000008000c7825 */ /* 0x008fca00078e000c */
[----:B------:R3:W-:Y:S05]  /*15150*/  STG.E.64 desc[UR4][R12.64], R10 ;  /* 0x0000000a0c007986 */ /* 0x0007ea000c101b04 */
[----:B------:R-:W-:Y:S05]  /*15160*/  @!P0 BRA `(.L_x_313) ;  /* 0x0000000c00288947 */ /* 0x000fea0003800000 */
[----:B------:R-:W4:Y:S01]  /*15170*/  LDC R15, c[0x0][0x400] ;  /* 0x00010000ff0f7b82 */ /* 0x000f220000000800 */
[----:B---3--:R-:W-:Y:S01]  /*15180*/  IMAD.IADD R11, R9, 0x1, -R6 ;  /* 0x00000001090b7824 */ /* 0x008fe200078e0a06 */
[----:B------:R-:W-:Y:S01]  /*15190*/  LOP3.LUT R2, R5, 0xf, RZ, 0xc0, !PT ;  /* 0x0000000f05027812 */ /* 0x000fe200078ec0ff */
[----:B------:R-:W-:Y:S01]  /*151a0*/  BSSY.RECONVERGENT B1, `(.L_x_314) ;  /* 0x0000062000017945 */ /* 0x000fe20003800200 */
[----:B------:R-:W-:Y:S02]  /*151b0*/  IMAD.MOV.U32 R13, RZ, RZ, RZ ;  /* 0x000000ffff0d7224 */ /* 0x000fe400078e00ff */
[----:B------:R-:W-:Y:S01]  /*151c0*/  ISETP.NE.AND P1, PT, R2, RZ, PT ;  /* 0x000000ff0200720c */ /* 0x000fe20003f25270 */
[----:B----4-:R-:W-:-:S05]  /*151d0*/  IMAD R11, R8, R15, R11 ;  /* 0x0000000f080b7224 */ /* 0x010fca00078e020b */
[----:B------:R-:W-:Y:S01]  /*151e0*/  ISETP.GT.U32.AND P0, PT, R11, -0x10, PT ;  /* 0xfffffff00b00780c */ /* 0x000fe20003f04070 */
[----:B------:R-:W-:-:S12]  /*151f0*/  IMAD.MOV.U32 R11, RZ, RZ, R7 ;  /* 0x000000ffff0b7224 */ /* 0x000fd800078e0007 */
[----:B------:R-:W-:Y:S05]  /*15200*/  @P0 BRA `(.L_x_315) ;  /* 0x00000004006c0947 */ /* 0x000fea0003800000 */
[----:B------:R-:W3:Y:S01]  /*15210*/  LDC.64 R10, c[0x0][0x3d8] ;  /* 0x0000f600ff0a7b82 */ /* 0x000ee20000000a00 */
[----:B-1----:R-:W-:Y:S01]  /*15220*/  IADD3 R12, PT, PT, R9, R4, RZ ;  /* 0x00000004090c7210 */ /* 0x002fe20007ffe0ff */
[----:B------:R-:W-:-:S04]  /*15230*/  IMAD.MOV.U32 R13, RZ, RZ, RZ ;  /* 0x000000ffff0d7224 */ /* 0x000fc800078e00ff */
[----:B------:R-:W-:Y:S02]  /*15240*/  IMAD R12, R8, R15, R12 ;  /* 0x0000000f080c7224 */ /* 0x000fe400078e020c */
[----:B------:R-:W1:Y:S01]  /*15250*/  LDC.64 R16, c[0x0][0x3e0] ;  /* 0x0000f800ff107b82 */ /* 0x000e620000000a00 */
[----:B---3--:R-:W-:Y:S02]  /*15260*/  IADD3 R14, P0, PT, R10, 0x40, RZ ;  /* 0x000000400a0e7810 */ /* 0x008fe40007f1e0ff */
[----:B------:R-:W-:-:S03]  /*15270*/  LOP3.LUT R10, R5, 0xfffffff0, RZ, 0xc0, !PT ;  /* 0xfffffff0050a7812 */ /* 0x000fc600078ec0ff */
[----:B------:R-:W-:Y:S02]  /*15280*/  IMAD.X R15, RZ, RZ, R11, P0 ;  /* 0x000000ffff0f7224 */ /* 0x000fe400000e060b */
[----:B------:R-:W-:Y:S01]  /*15290*/  IMAD.MOV.U32 R11, RZ, RZ, R7 ;  /* 0x000000ffff0b7224 */ /* 0x000fe200078e0007 */
[----:B-1----:R-:W-:Y:S01]  /*152a0*/  IADD3 R16, P2, PT, R16, 0x40, RZ ;  /* 0x0000004010107810 */ /* 0x002fe20007f5e0ff */
[----:B------:R-:W-:-:S04]  /*152b0*/  IMAD.MOV R10, RZ, RZ, -R10 ;  /* 0x000000ffff0a7224 */ /* 0x000fc800078e0a0a */
[----:B------:R-:W-:-:S08]  /*152c0*/  IMAD.X R17, RZ, RZ, R17, P2 ;  /* 0x000000ffff117224 */ /* 0x000fd000010e0611 */
.L_x_316:
[----:B------:R-:W-:-:S04]  /*152d0*/  IMAD.WIDE R54, R12, 0x8, R14 ;  /* 0x000000080c367825 */ /* 0x000fc800078e020e */
[----:B0-----:R-:W-:Y:S01]  /*152e0*/  IMAD.WIDE R38, R11, 0x8, R16 ;  /* 0x000000080b267825 */ /* 0x001fe200078e0210 */
[----:B------:R-:W3:Y:S04]  /*152f0*/  LDG.E.64 R22, desc[UR4][R54.64+-0x40] ;  /* 0xffffc00436167981 */ /* 0x000ee8000c1e1b00 */
[----:B------:R-:W3:Y:S04]  /*15300*/  LDG.E.64 R56, desc[UR4][R38.64+-0x40] ;  /* 0xffffc00426387981 */ /* 0x000ee8000c1e1b00 */
[----:B------:R-:W4:Y:S04]  /*15310*/  LDG.E.64 R20, desc[UR4][R54.64+-0x38] ;  /* 0xffffc80436147981 */ /* 0x000f28000c1e1b00 */
[----:B------:R-:W4:Y:S04]  /*15320*/  LDG.E.64 R50, desc[UR4][R38.64+-0x38] ;  /* 0xffffc80426327981 */ /* 0x000f28000c1e1b00 */
[----:B------:R-:W5:Y:S04]  /*15330*/  LDG.E.64 R18, desc[UR4][R54.64+-0x30] ;  /* 0xffffd00436127981 */ /* 0x000f68000c1e1b00 */
        /* <DEDUP_REMOVED lines=13> */
[----:B------:R-:W5:Y:S01]  /*15410*/  LDG.E.64 R18, desc[UR4][R54.64+-0x8] ;  /* 0xfffff80436127981 */ /* 0x000f62000c1e1b00 */
[----:B--2---:R-:W-:-:S03]  /*15420*/  DADD R52, R46, R26 ;  /* 0x000000002e347229 */ /* 0x004fc6000000001a */
[----:B------:R-:W2:Y:S01]  /*15430*/  LDG.E.64 R26, desc[UR4][R54.64] ;  /* 0x00000004361a7981 */ /* 0x000ea2000c1e1b00 */
[----:B------:R0:W-:Y:S01]  /*15440*/  F2I.F64.TRUNC R42, R56 ;  /* 0x00000038002a7311 */ /* 0x0001e2000030d100 */
[----:B------:R-:W-:Y:S02]  /*15450*/  DADD R32, R24, R32 ;  /* 0x0000000018207229 */ /* 0x000fe40000000020 */
[----:B------:R-:W2:Y:S05]  /*15460*/  LDG.E.64 R24, desc[UR4][R38.64] ;  /* 0x0000000426187981 */ /* 0x000eaa000c1e1b00 */
[----:B------:R1:W-:Y:S01]  /*15470*/  F2I.F64.TRUNC R45, R52 ;  /* 0x00000034002d7311 */ /* 0x0003e2000030d100 */
[----:B0-----:R-:W2:Y:S04]  /*15480*/  LDG.E.64 R56, desc[UR4][R38.64+0x8] ;  /* 0x0000080426387981 */ /* 0x001ea8000c1e1b00 */
[----:B-1----:R-:W2:Y:S03]  /*15490*/  LDG.E.64 R52, desc[UR4][R38.64+0x10] ;  /* 0x0000100426347981 */ /* 0x002ea6000c1e1b00 */
[----:B------:R0:W-:Y:S02]  /*154a0*/  F2I.F64.TRUNC R46, R32 ;  /* 0x00000020002e7311 */ /* 0x0001e4000030d100 */
[----:B0-----:R-:W2:Y:S01]  /*154b0*/  LDG.E.64 R32, desc[UR4][R38.64+0x18] ;  /* 0x0000180426207981 */ /* 0x001ea2000c1e1b00 */
[----:B---3--:R-:W-:-:S03]  /*154c0*/  DADD R30, R22, R30 ;  /* 0x00000000161e7229 */ /* 0x008fc6000000001e */
[----:B------:R-:W3:Y:S01]  /*154d0*/  LDG.E.64 R22, desc[UR4][R54.64+0x8] ;  /* 0x0000080436167981 */ /* 0x000ee2000c1e1b00 */
[----:B----4-:R-:W-:-:S03]  /*154e0*/  DADD R28, R20, R28 ;  /* 0x00000000141c7229 */ /* 0x010fc6000000001c */
[----:B------:R-:W4:Y:S01]  /*154f0*/  LDG.E.64 R20, desc[UR4][R54.64+0x10] ;  /* 0x0000100436147981 */ /* 0x000f22000c1e1b00 */
[----:B-----5:R-:W-:-:S03]  /*15500*/  DADD R40, R18, R40 ;  /* 0x0000000012287229 */ /* 0x020fc60000000028 */
[----:B------:R-:W5:Y:S01]  /*15510*/  LDG.E.64 R18, desc[UR4][R54.64+0x18] ;  /* 0x0000180436127981 */ /* 0x000f62000c1e1b00 */
[----:B------:R-:W-:Y:S08]  /*15520*/  F2I.F64.TRUNC R44, R48 ;  /* 0x00000030002c7311 */ /* 0x000ff0000030d100 */
[----:B------:R0:W-:Y:S01]  /*15530*/  F2I.F64.TRUNC R47, R30 ;  /* 0x0000001e002f7311 */ /* 0x0001e2000030d100 */
[----:B--2---:R-:W-:Y:S01]  /*15540*/  DADD R24, R26, R24 ;  /* 0x000000001a187229 */ /* 0x004fe20000000018 */
[----:B------:R-:W2:Y:S06]  /*15550*/  LDG.E.64 R26, desc[UR4][R54.64+0x30] ;  /* 0x00003004361a7981 */ /* 0x000eac000c1e1b00 */
[----:B------:R1:W-:Y:S01]  /*15560*/  F2I.F64.TRUNC R48, R28 ;  /* 0x0000001c00307311 */ /* 0x0003e2000030d100 */
[----:B0-----:R-:W2:Y:S07]  /*15570*/  LDG.E.64 R30, desc[UR4][R54.64+0x20] ;  /* 0x00002004361e7981 */ /* 0x001eae000c1e1b00 */
[----:B------:R-:W0:Y:S01]  /*15580*/  F2I.F64.TRUNC R43, R50 ;  /* 0x00000032002b7311 */ /* 0x000e22000030d100 */
[----:B-1----:R-:W2:Y:S07]  /*15590*/  LDG.E.64 R28, desc[UR4][R54.64+0x28] ;  /* 0x00002804361c7981 */ /* 0x002eae000c1e1b00 */
[----:B------:R1:W0:Y:S08]  /*155a0*/  F2I.F64.TRUNC R49, R40 ;  /* 0x0000002800317311 */ /* 0x000230000030d100 */
[----:B------:R0:W-:Y:S01]  /*155b0*/  F2I.F64.TRUNC R50, R24 ;  /* 0x0000001800327311 */ /* 0x0001e2000030d100 */
[----:B-1----:R-:W2:Y:S04]  /*155c0*/  LDG.E.64 R40, desc[UR4][R38.64+0x38] ;  /* 0x0000380426287981 */ /* 0x002ea8000c1e1b00 */
[----:B0-----:R-:W2:Y:S01]  /*155d0*/  LDG.E.64 R24, desc[UR4][R54.64+0x38] ;  /* 0x0000380436187981 */ /* 0x001ea2000c1e1b00 */
[----:B---3--:R-:W-:-:S03]  /*155e0*/  DADD R56, R22, R56 ;  /* 0x0000000016387229 */ /* 0x008fc60000000038 */
[----:B------:R-:W3:Y:S01]  /*155f0*/  LDG.E.64 R22, desc[UR4][R38.64+0x20] ;  /* 0x0000200426167981 */ /* 0x000ee2000c1e1b00 */
[----:B----4-:R-:W-:-:S03]  /*15600*/  DADD R52, R20, R52 ;  /* 0x0000000014347229 */ /* 0x010fc60000000034 */
[----:B------:R-:W4:Y:S01]  /*15610*/  LDG.E.64 R20, desc[UR4][R38.64+0x28] ;  /* 0x0000280426147981 */ /* 0x000f22000c1e1b00 */
[----:B-----5:R-:W-:-:S03]  /*15620*/  DADD R32, R18, R32 ;  /* 0x0000000012207229 */ /* 0x020fc60000000020 */
[----:B------:R-:W5:Y:S01]  /*15630*/  LDG.E.64 R18, desc[UR4][R38.64+0x30] ;  /* 0x0000300426127981 */ /* 0x000f62000c1e1b00 */
[----:B------:R-:W-:Y:S01]  /*15640*/  IADD3 R42, PT, PT, R43, R42, R13 ;  /* 0x0000002a2b2a7210 */ /* 0x000fe20007ffe00d */
[----:B------:R-:W0:Y:S03]  /*15650*/  F2I.F64.TRUNC R51, R56 ;  /* 0x0000003800337311 */ /* 0x000e26000030d100 */
[----:B------:R-:W-:Y:S01]  /*15660*/  IADD3 R42, PT, PT, R45, R44, R42 ;  /* 0x0000002c2d2a7210 */ /* 0x000fe20007ffe02a */
[----:B------:R-:W-:-:S04]  /*15670*/  VIADD R10, R10, 0x10 ;  /* 0x000000100a0a7836 */ /* 0x000fc80000000000 */
[----:B------:R-:W-:Y:S01]  /*15680*/  F2I.F64.TRUNC R52, R52 ;  /* 0x0000003400347311 */ /* 0x000fe2000030d100 */
[----:B------:R-:W-:-:S07]  /*15690*/  IADD3 R42, PT, PT, R47, R46, R42 ;  /* 0x0000002e2f2a7210 */ /* 0x000fce0007ffe02a */
[----:B------:R-:W1:Y:S01]  /*156a0*/  F2I.F64.TRUNC R33, R32 ;  /* 0x0000002000217311 */ /* 0x000e62000030d100 */
[----:B------:R-:W-:Y:S02]  /*156b0*/  IADD3 R42, PT, PT, R49, R48, R42 ;  /* 0x00000030312a7210 */ /* 0x000fe40007ffe02a */
[----:B------:R-:W-:Y:S02]  /*156c0*/  ISETP.NE.AND P0, PT, R10, RZ, PT ;  /* 0x000000ff0a00720c */ /* 0x000fe40003f05270 */
[----:B0-----:R-:W-:Y:S01]  /*156d0*/  IADD3 R42, PT, PT, R51, R50, R42 ;  /* 0x00000032332a7210 */ /* 0x001fe20007ffe02a */
[----:B------:R-:W-:Y:S01]  /*156e0*/  VIADD R12, R12, 0x10 ;  /* 0x000000100c0c7836 */ /* 0x000fe20000000000 */
[----:B--2---:R-:W-:Y:S02]  /*156f0*/  DADD R24, R24, R40 ;  /* 0x0000000018187229 */ /* 0x004fe40000000028 */
[----:B-1----:R-:W-:-:S08]  /*15700*/  IADD3 R33, PT, PT, R33, R52, R42 ;  /* 0x0000003421217210 */ /* 0x002fd00007ffe02a */
[----:B------:R-:W-:Y:S01]  /*15710*/  F2I.F64.TRUNC R24, R24 ;  /* 0x0000001800187311 */ /* 0x000fe2000030d100 */
[----:B------:R-:W-:Y:S01]  /*15720*/  VIADD R11, R11, 0x10 ;  /* 0x000000100b0b7836 */ /* 0x000fe20000000000 */
[----:B---3--:R-:W-:Y:S02]  /*15730*/  DADD R22, R30, R22 ;  /* 0x000000001e167229 */ /* 0x008fe40000000016 */
[----:B----4-:R-:W-:-:S08]  /*15740*/  DADD R20, R28, R20 ;  /* 0x000000001c147229 */ /* 0x010fd00000000014 */
[----:B------:R-:W-:Y:S01]  /*15750*/  F2I.F64.TRUNC R22, R22 ;  /* 0x0000001600167311 */ /* 0x000fe2000030d100 */
[----:B-----5:R-:W-:-:S07]  /*15760*/  DADD R18, R26, R18 ;  /* 0x000000001a127229 */ /* 0x020fce0000000012 */
[----:B------:R-:W0:Y:S08]  /*15770*/  F2I.F64.TRUNC R21, R20 ;  /* 0x0000001400157311 */ /* 0x000e30000030d100 */
[----:B------:R-:W1:Y:S01]  /*15780*/  F2I.F64.TRUNC R18, R18 ;  /* 0x0000001200127311 */ /* 0x000e62000030d100 */
[----:B0-----:R-:W-:-:S04]  /*15790*/  IADD3 R21, PT, PT, R21, R22, R33 ;  /* 0x0000001615157210 */ /* 0x001fc80007ffe021 */
[----:B-1----:R-:W-:Y:S01]  /*157a0*/  IADD3 R13, PT, PT, R24, R18, R21 ;  /* 0x00000012180d7210 */ /* 0x002fe20007ffe015 */
[----:B------:R-:W-:Y:S06]  /*157b0*/  @P0 BRA `(.L_x_316) ;  /* 0xfffffff800c40947 */ /* 0x000fec000383ffff */
.L_x_315:
[----:B------:R-:W-:Y:S05]  /*157c0*/  BSYNC.RECONVERGENT B1 ;  /* 0x0000000000017941 */ /* 0x000fea0003800200 */
.L_x_314:
[----:B------:R-:W-:Y:S04]  /*157d0*/  BSSY.RECONVERGENT B1, `(.L_x_317) ;  /* 0x0000062000017945 */ /* 0x000fe80003800200 */
[----:B------:R-:W-:Y:S05]  /*157e0*/  @!P1 BRA `(.L_x_318) ;  /* 0x0000000400809947 */ /* 0x000fea0003800000 */
[----:B------:R-:W-:Y:S01]  /*157f0*/  ISETP.GE.U32.AND P0, PT, R2, 0x8, PT ;  /* 0x000000080200780c */ /* 0x000fe20003f06070 */
[----:B------:R-:W-:Y:S01]  /*15800*/  BSSY.RECONVERGENT B2, `(.L_x_319) ;  /* 0x000002e000027945 */ /* 0x000fe20003800200 */
[----:B------:R-:W-:-:S04]  /*15810*/  LOP3.LUT R10, R5, 0x7, RZ, 0xc0, !PT ;  /* 0x00000007050a7812 */ /* 0x000fc800078ec0ff */
[----:B------:R-:W-:-:S07]  /*15820*/  ISETP.NE.AND P1, PT, R10, RZ, PT ;  /* 0x000000ff0a00720c */ /* 0x000fce0003f25270 */
[----:B------:R-:W-:Y:S06]  /*15830*/  @!P0 BRA `(.L_x_320) ;  /* 0x0000000000a88947 */ /* 0x000fec0003800000 */
[----:B------:R-:W3:Y:S01]  /*15840*/  LDC.64 R52, c[0x0][0x3d8] ;  /* 0x0000f600ff347b82 */ /* 0x000ee20000000a00 */
[----:B-1----:R-:W-:-:S07]  /*15850*/  IADD3 R15, PT, PT, R4, R11, RZ ;  /* 0x0000000b040f7210 */ /* 0x002fce0007ffe0ff */
[----:B------:R-:W1:Y:S01]  /*15860*/  LDC.64 R50, c[0x0][0x3e0] ;  /* 0x0000f800ff327b82 */ /* 0x000e620000000a00 */
[----:B---3--:R-:W-:-:S05]  /*15870*/  IMAD.WIDE R52, R15, 0x8, R52 ;  /* 0x000000080f347825 */ /* 0x008fca00078e0234 */
        /* <DEDUP_REMOVED lines=23> */
[----:B------:R-:W0:Y:S01]  /*159f0*/  F2I.F64.TRUNC R14, R14 ;  /* 0x0000000e000e7311 */ /* 0x000e22000030d100 */
[----:B------:R-:W-:-:S07]  /*15a00*/  DADD R26, R26, R28 ;  /* 0x000000001a1a7229 */ /* 0x000fce000000001c */
[----:B------:R-:W-:Y:S01]  /*15a10*/  F2I.F64.TRUNC R2, R18 ;  /* 0x0000001200027311 */ /* 0x000fe2000030d100 */
[----:B------:R-:W-:-:S07]  /*15a20*/  DADD R30, R30, R32 ;  /* 0x000000001e1e7229 */ /* 0x000fce0000000020 */
[----:B------:R-:W1:Y:S01]  /*15a30*/  F2I.F64.TRUNC R22, R22 ;  /* 0x0000001600167311 */ /* 0x000e62000030d100 */
[----:B------:R-:W-:-:S07]  /*15a40*/  DADD R38, R38, R40 ;  /* 0x0000000026267229 */ /* 0x000fce0000000028 */
[----:B------:R-:W-:Y:S01]  /*15a50*/  F2I.F64.TRUNC R27, R26 ;  /* 0x0000001a001b7311 */ /* 0x000fe2000030d100 */
[----:B------:R-:W-:-:S07]  /*15a60*/  DADD R42, R42, R44 ;  /* 0x000000002a2a7229 */ /* 0x000fce000000002c */
[----:B------:R-:W2:Y:S01]  /*15a70*/  F2I.F64.TRUNC R30, R30 ;  /* 0x0000001e001e7311 */ /* 0x000ea2000030d100 */
[----:B0-----:R-:W-:-:S07]  /*15a80*/  IADD3 R13, PT, PT, R14, R46, R13 ;  /* 0x0000002e0e0d7210 */ /* 0x001fce0007ffe00d */
[----:B------:R-:W-:Y:S01]  /*15a90*/  F2I.F64.TRUNC R39, R38 ;  /* 0x0000002600277311 */ /* 0x000fe2000030d100 */
[----:B-1----:R-:W-:-:S07]  /*15aa0*/  IADD3 R2, PT, PT, R22, R2, R13 ;  /* 0x0000000216027210 */ /* 0x002fce0007ffe00d */
[----:B------:R-:W0:Y:S01]  /*15ab0*/  F2I.F64.TRUNC R42, R42 ;  /* 0x0000002a002a7311 */ /* 0x000e22000030d100 */
[----:B--2---:R-:W-:-:S04]  /*15ac0*/  IADD3 R2, PT, PT, R30, R27, R2 ;  /* 0x0000001b1e027210 */ /* 0x004fc80007ffe002 */
[----:B0-----:R-:W-:-:S07]  /*15ad0*/  IADD3 R13, PT, PT, R42, R39, R2 ;  /* 0x000000272a0d7210 */ /* 0x001fce0007ffe002 */
.L_x_320:
[----:B------:R-:W-:Y:S05]  /*15ae0*/  BSYNC.RECONVERGENT B2 ;  /* 0x0000000000027941 */ /* 0x000fea0003800200 */
.L_x_319:
[----:B------:R-:W-:Y:S05]  /*15af0*/  @!P1 BRA `(.L_x_318) ;  /* 0x0000000000bc9947 */ /* 0x000fea0003800000 */
[----:B------:R-:W-:Y:S01]  /*15b00*/  ISETP.GE.U32.AND P0, PT, R10, 0x4, PT ;  /* 0x000000040a00780c */ /* 0x000fe20003f06070 */
[----:B------:R-:W-:Y:S01]  /*15b10*/  BSSY.RECONVERGENT B2, `(.L_x_321) ;  /* 0x000001c000027945 */ /* 0x000fe20003800200 */
[----:B------:R-:W-:-:S04]  /*15b20*/  LOP3.LUT R2, R5, 0x3, RZ, 0xc0, !PT ;  /* 0x0000000305027812 */ /* 0x000fc800078ec0ff */
[----:B------:R-:W-:-:S07]  /*15b30*/  ISETP.NE.AND P1, PT, R2, RZ, PT ;  /* 0x000000ff0200720c */ /* 0x000fce0003f25270 */
[----:B------:R-:W-:Y:S06]  /*15b40*/  @!P0 BRA `(.L_x_322) ;  /* 0x0000000000608947 */ /* 0x000fec0003800000 */
[----:B------:R-:W3:Y:S01]  /*15b50*/  LDC.64 R14, c[0x0][0x3d8] ;  /* 0x0000f600ff0e7b82 */ /* 0x000ee20000000a00 */
[----:B-1----:R-:W-:-:S07]  /*15b60*/  IMAD.IADD R23, R4, 0x1, R11 ;  /* 0x0000000104177824 */ /* 0x002fce00078e020b */
        /* <DEDUP_REMOVED lines=17> */
[----:B------:R-:W1:Y:S08]  /*15c80*/  F2I.F64.TRUNC R30, R30 ;  /* 0x0000001e001e7311 */ /* 0x000e70000030d100 */
[----:B------:R-:W-:Y:S08]  /*15c90*/  F2I.F64.TRUNC R16, R16 ;  /* 0x0000001000107311 */ /* 0x000ff0000030d100 */
[----:B------:R-:W2:Y:S01]  /*15ca0*/  F2I.F64.TRUNC R14, R14 ;  /* 0x0000000e000e7311 */ /* 0x000ea2000030d100 */
[----:B-1----:R-:W-:-:S04]  /*15cb0*/  IADD3 R13, PT, PT, R30, R24, R13 ;  /* 0x000000181e0d7210 */ /* 0x002fc80007ffe00d */
[----:B--2---:R-:W-:-:S07]  /*15cc0*/  IADD3 R13, PT, PT, R14, R16, R13 ;  /* 0x000000100e0d7210 */ /* 0x004fce0007ffe00d */
.L_x_322:
[----:B------:R-:W-:Y:S05]  /*15cd0*/  BSYNC.RECONVERGENT B2 ;  /* 0x0000000000027941 */ /* 0x000fea0003800200 */
.L_x_321:
[----:B------:R-:W-:Y:S05]  /*15ce0*/  @!P1 BRA `(.L_x_318) ;  /* 0x0000000000409947 */ /* 0x000fea0003800000 */
[----:B------:R-:W3:Y:S01]  /*15cf0*/  LDC.64 R20, c[0x0][0x3e0] ;  /* 0x0000f800ff147b82 */ /* 0x000ee20000000a00 */
[----:B-1----:R-:W-:Y:S02]  /*15d00*/  IMAD.IADD R25, R4, 0x1, R11 ;  /* 0x0000000104197824 */ /* 0x002fe400078e020b */
[----:B------:R-:W-:-:S05]  /*15d10*/  IMAD.MOV R2, RZ, RZ, -R2 ;  /* 0x000000ffff027224 */ /* 0x000fca00078e0a02 */
[----:B------:R-:W1:Y:S02]  /*15d20*/  LDC.64 R22, c[0x0][0x3d8] ;  /* 0x0000f600ff167b82 */ /* 0x000e640000000a00 */
.L_x_323:
[----:B---3--:R-:W-:-:S04]  /*15d30*/  IMAD.WIDE R14, R11, 0x8, R20 ;  /* 0x000000080b0e7825 */ /* 0x008fc800078e0214 */
[C---:B-1----:R-:W-:Y:S02]  /*15d40*/  IMAD.WIDE R16, R25.reuse, 0x8, R22 ;  /* 0x0000000819107825 */ /* 0x042fe400078e0216 */
[----:B------:R-:W3:Y:S04]  /*15d50*/  LDG.E.64 R14, desc[UR4][R14.64] ;  /* 0x000000040e0e7981 */ /* 0x000ee8000c1e1b00 */
[----:B------:R-:W3:Y:S01]  /*15d60*/  LDG.E.64 R16, desc[UR4][R16.64] ;  /* 0x0000000410107981 */ /* 0x000ee2000c1e1b00 */
[----:B------:R-:W-:Y:S01]  /*15d70*/  VIADD R2, R2, 0x1 ;  /* 0x0000000102027836 */ /* 0x000fe20000000000 */
[----:B------:R-:W-:Y:S01]  /*15d80*/  IADD3 R25, PT, PT, R25, 0x1, RZ ;  /* 0x0000000119197810 */ /* 0x000fe20007ffe0ff */
[----:B------:R-:W-:-:S03]  /*15d90*/  VIADD R11, R11, 0x1 ;  /* 0x000000010b0b7836 */ /* 0x000fc60000000000 */
[----:B------:R-:W-:Y:S01]  /*15da0*/  ISETP.NE.AND P0, PT, R2, RZ, PT ;  /* 0x000000ff0200720c */ /* 0x000fe20003f05270 */
[----:B---3--:R-:W-:-:S10]  /*15db0*/  DADD R18, R16, R14 ;  /* 0x0000000010127229 */ /* 0x008fd4000000000e */
[----:B------:R-:W1:Y:S02]  /*15dc0*/  F2I.F64.TRUNC R18, R18 ;  /* 0x0000001200127311 */ /* 0x000e64000030d100 */
[----:B-1----:R-:W-:Y:S01]  /*15dd0*/  IMAD.IADD R13, R18, 0x1, R13 ;  /* 0x00000001120d7824 */ /* 0x002fe200078e020d */
[----:B------:R-:W-:Y:S06]  /*15de0*/  @P0 BRA `(.L_x_323) ;  /* 0xfffffffc00d00947 */ /* 0x000fec000383ffff */
.L_x_318:
[----:B------:R-:W-:Y:S05]  /*15df0*/  BSYNC.RECONVERGENT B1 ;  /* 0x0000000000017941 */ /* 0x000fea0003800200 */
.L_x_317:
[----:B------:R4:W3:Y:S02]  /*15e00*/  I2F.F64 R22, R13 ;  /* 0x0000000d00167312 */ /* 0x0008e40000201c00 */
.L_x_313:
[----:B------:R-:W-:Y:S05]  /*15e10*/  BSYNC.RECONVERGENT B0 ;  /* 0x0000000000007941 */ /* 0x000fea0003800200 */
.L_x_312:
        /* <DEDUP_REMOVED lines=19> */
[----:B------:R-:W-:-:S07]  /*15f50*/  IMAD.MOV.U32 R13, RZ, RZ, R11 ;  /* 0x000000ffff0d7224 */ /* 0x000fce00078e000b */
.L_x_325:
[----:B------:R-:W-:Y:S05]  /*15f60*/  BSYNC.RECONVERGENT B1 ;  /* 0x0000000000017941 */ /* 0x000fea0003800200 */
.L_x_324:
[----:B------:R-:W-:Y:S01]  /*15f70*/  DSETP.NEU.AND P0, PT, R12, 1, PT ;  /* 0x3ff000000c00742a */ /* 0x000fe20003f0d000 */
[----:B------:R-:W-:Y:S01]  /*15f80*/  BSSY.RECONVERGENT B0, `(.L_x_326) ;  /* 0x00000ba000007945 */ /* 0x000fe20003800200 */
[----:B------:R-:W-:-:S04]  /*15f90*/  CS2R R10, SRZ ;  /* 0x00000000000a7805 */ /* 0x000fc8000001ff00 */
[----:B------:R-:W-:-:S14]  /*15fa0*/  DSETP.EQ.OR P0, PT, R12, RZ, !P0 ;  /* 0x000000ff0c00722a */ /* 0x000fdc0004702400 */
[----:B------:R-:W-:Y:S05]  /*15fb0*/  @P0 BRA `(.L_x_327) ;  /* 0x0000000800d80947 */ /* 0x000fea0003800000 */
[----:B------:R-:W-:Y:S01]  /*15fc0*/  ISETP.GT.AND P0, PT, R13, 0xfffff, PT ;  /* 0x000fffff0d00780c */ /* 0x000fe20003f04270 */
[--C-:B------:R-:W-:Y:S01]  /*15fd0*/  IMAD.MOV.U32 R10, RZ, RZ, R12.reuse ;  /* 0x000000ffff0a7224 */ /* 0x100fe200078e000c */
[----:B------:R-:W-:Y:S01]  /*15fe0*/  BSSY.RECONVERGENT B1, `(.L_x_328) ;  /* 0x0000052000017945 */ /* 0x000fe20003800200 */
[--C-:B------:R-:W-:Y:S02]  /*15ff0*/  IMAD.MOV.U32 R11, RZ, RZ, R13.reuse ;  /* 0x000000ffff0b7224 */ /* 0x100fe400078e000d */
[----:B------:R-:W-:Y:S02]  /*16000*/  IMAD.MOV.U32 R2, RZ, RZ, R13 ;  /* 0x000000ffff027224 */ /* 0x000fe400078e000d */
[----:B------:R-:W-:Y:S02]  /*16010*/  IMAD.MOV.U32 R25, RZ, RZ, -0x3ff ;  /* 0xfffffc01ff197424 */ /* 0x000fe400078e00ff */
[----:B------:R-:W-:-:S04]  /*16020*/  IMAD.MOV.U32 R18, RZ, RZ, R12 ;  /* 0x000000ffff127224 */ /* 0x000fc800078e000c */
[----:B------:R-:W-:Y:S01]  /*16030*/  @!P0 DMUL R10, R12, 1.80143985094819840000e+16 ;  /* 0x435000000c0a8828 */ /* 0x000fe20000000000 */
[----:B------:R-:W-:-:S09]  /*16040*/  @!P0 IMAD.MOV.U32 R25, RZ, RZ, -0x435 ;  /* 0xfffffbcbff198424 */ /* 0x000fd200078e00ff */
[----:B------:R-:W-:Y:S02]  /*16050*/  @!P0 IMAD.MOV.U32 R2, RZ, RZ, R11 ;  /* 0x000000ffff028224 */ /* 0x000fe400078e000b */
[----:B------:R-:W-:-:S03]  /*16060*/  @!P0 IMAD.MOV.U32 R18, RZ, RZ, R10 ;  /* 0x000000ffff128224 */ /* 0x000fc600078e000a */
[----:B-1----:R-:W-:-:S04]  /*16070*/  IADD3 R4, PT, PT, R2, -0x1, RZ ;  /* 0xffffffff02047810 */ /* 0x002fc80007ffe0ff */
[----:B------:R-:W-:-:S13]  /*16080*/  ISETP.GT.U32.AND P1, PT, R4, 0x7feffffe, PT ;  /* 0x7feffffe0400780c */ /* 0x000fda0003f24070 */
[----:B------:R-:W-:Y:S05]  /*16090*/  @P1 BRA `(.L_x_329) ;  /* 0x0000000400001947 */ /* 0x000fea0003800000 */
[----:B------:R-:W-:Y:S01]  /*160a0*/  LOP3.LUT R4, R2, 0xfffff, RZ, 0xc0, !PT ;  /* 0x000fffff02047812 */ /* 0x000fe200078ec0ff */
[----:B------:R-:W-:Y:S01]  /*160b0*/  IMAD.MOV.U32 R14, RZ, RZ, RZ ;  /* 0x000000ffff0e7224 */ /* 0x000fe200078e00ff */
[----:B------:R-:W-:Y:S01]  /*160c0*/  MOV R23, 0x3ed0ee25 ;  /* 0x3ed0ee2500177802 */ /* 0x000fe20000000f00 */
[----:B------:R-:W-:Y:S01]  /*160d0*/  IMAD.MOV.U32 R22, RZ, RZ, -0x748574fc ;  /* 0x8b7a8b04ff167424 */ /* 0x000fe200078e00ff */
        /* <DEDUP_REMOVED lines=14> */
[----:B------:R-:W1:Y:S02]  /*161c0*/  MUFU.RCP64H R15, R21 ;  /* 0x00000015000f7308 */ /* 0x000e640000001800 */
[----:B-1----:R-:W-:-:S08]  /*161d0*/  DFMA R10, -R20, R14, 1 ;  /* 0x3ff00000140a742b */ /* 0x002fd0000000010e */
        /* <DEDUP_REMOVED lines=44> */
.L_x_329:
[----:B------:R-:W-:Y:S01]  /*164a0*/  IMAD.MOV.U32 R14, RZ, RZ, 0x0 ;  /* 0x00000000ff0e7424 */ /* 0x000fe200078e00ff */
[----:B------:R-:W-:Y:S01]  /*164b0*/  LOP3.LUT P0, RZ, R11, 0x7fffffff, RZ, 0xc0, !PT ;  /* 0x7fffffff0bff7812 */ /* 0x000fe2000780c0ff */
[----:B------:R-:W-:-:S06]  /*164c0*/  IMAD.MOV.U32 R15, RZ, RZ, 0x7ff00000 ;  /* 0x7ff00000ff0f7424 */ /* 0x000fcc00078e00ff */
[----:B------:R-:W-:-:S10]  /*164d0*/  DFMA R14, R10, R14, +INF ;  /* 0x7ff000000a0e742b */ /* 0x000fd4000000000e */
[----:B------:R-:W-:Y:S02]  /*164e0*/  FSEL R18, R14, RZ, P0 ;  /* 0x000000ff0e127208 */ /* 0x000fe40000000000 */
[----:B------:R-:W-:-:S07]  /*164f0*/  FSEL R19, R15, -QNAN , P0 ;  /* 0xfff000000f137808 */ /* 0x000fce0000000000 */
.L_x_330:
[----:B------:R-:W-:Y:S05]  /*16500*/  BSYNC.RECONVERGENT B1 ;  /* 0x0000000000017941 */ /* 0x000fea0003800200 */
.L_x_328:
        /* <DEDUP_REMOVED lines=17> */
[----:B------:R-:W-:Y:S01]  /*16620*/  @!P0 IMAD.MOV.U32 R2, RZ, RZ, R23 ;  /* 0x000000ffff028224 */ /* 0x000fe200078e0017 */
[----:B------:R-:W-:-:S03]  /*16630*/  @!P0 MOV R18, R22 ;  /* 0x0000001600128202 */ /* 0x000fc60000000f00 */
        /* <DEDUP_REMOVED lines=67> */
.L_x_332:
[----:B------:R-:W-:Y:S01]  /*16a70*/  MOV R18, 0x0 ;  /* 0x0000000000127802 */ /* 0x000fe20000000f00 */
[----:B------:R-:W-:Y:S01]  /*16a80*/  IMAD.MOV.U32 R19, RZ, RZ, 0x7ff00000 ;  /* 0x7ff00000ff137424 */ /* 0x000fe200078e00ff */
[----:B------:R-:W-:-:S05]  /*16a90*/  LOP3.LUT P0, RZ, R23, 0x7fffffff, RZ, 0xc0, !PT ;  /* 0x7fffffff17ff7812 */ /* 0x000fca000780c0ff */
[----:B------:R-:W-:-:S10]  /*16aa0*/  DFMA R18, R22, R18, +INF ;  /* 0x7ff000001612742b */ /* 0x000fd40000000012 */
[----:B------:R-:W-:Y:S02]  /*16ab0*/  FSEL R18, R18, RZ, P0 ;  /* 0x000000ff12127208 */ /* 0x000fe40000000000 */
[----:B------:R-:W-:-:S07]  /*16ac0*/  FSEL R19, R19, -QNAN , P0 ;  /* 0xfff0000013137808 */ /* 0x000fce0000000000 */
.L_x_333:
[----:B------:R-:W-:Y:S05]  /*16ad0*/  BSYNC.RECONVERGENT B1 ;  /* 0x0000000000017941 */ /* 0x000fea0003800200 */
.L_x_331:
[----:B------:R-:W-:-:S08]  /*16ae0*/  DMUL R14, R18, R14 ;  /* 0x0000000e120e7228 */ /* 0x000fd00000000000 */
[----:B------:R-:W-:-:S08]  /*16af0*/  DFMA R14, R18, R16, R14 ;  /* 0x00000010120e722b */ /* 0x000fd0000000000e */
[----:B------:R-:W-:-:S08]  /*16b00*/  DFMA R10, R10, R14, R12 ;  /* 0x0000000e0a0a722b */ /* 0x000fd0000000000c */
[----:B------:R-:W-:-:S11]  /*16b10*/  DADD R10, -RZ, -R10 ;  /* 0x00000000ff0a7229 */ /* 0x000fd6000000090a */
.L_x_327:
[----:B------:R-:W-:Y:S05]  /*16b20*/  BSYNC.RECONVERGENT B0 ;  /* 0x0000000000007941 */ /* 0x000fea0003800200 */
.L_x_326:
[----:B------:R-:W3:Y:S01]  /*16b30*/  LDC.64 R12, c[0x0][0x3c0] ;  /* 0x0000f000ff0c7b82 */ /* 0x000ee20000000a00 */
[----:B------:R-:W-:Y:S01]  /*16b40*/  ISETP.GT.AND P0, PT, R6, R7, PT ;  /* 0x000000070600720c */ /* 0x000fe20003f04270 */
[----:B------:R-:W-:Y:S01]  /*16b50*/  BSSY.RECONVERGENT B0, `(.L_x_334) ;  /* 0x0000084000007945 */ /* 0x000fe20003800200 */
[----:B------:R-:W-:Y:S01]  /*16b60*/  CS2R R22, SRZ ;  /* 0x0000000000167805 */ /* 0x000fe2000001ff00 */
[----:B---3--:R-:W-:-:S05]  /*16b70*/  IMAD.WIDE.U32 R12, R0, 0x8, R12 ;  /* 0x00000008000c7825 */ /* 0x008fca00078e000c */
[----:B------:R3:W-:Y:S05]  /*16b80*/  STG.E.64 desc[UR4][R12.64], R10 ;  /* 0x0000000a0c007986 */ /* 0x0007ea000c101b04 */
[----:B------:R-:W-:Y:S05]  /*16b90*/  @!P0 BRA `(.L_x_335) ;  /* 0x0000000400fc8947 */ /* 0x000fea0003800000 */
[----:B------:R-:W4:Y:S01]  /*16ba0*/  LDCU UR6, c[0x0][0x400] ;  /* 0x00008000ff0677ac */ /* 0x000f220008000800 */
[----:B---3--:R-:W-:Y:S01]  /*16bb0*/  IMAD.IADD R11, R9, 0x1, -R6 ;  /* 0x00000001090b7824 */ /* 0x008fe200078e0a06 */
[----:B------:R-:W-:Y:S01]  /*16bc0*/  LOP3.LUT R50, R5, 0xf, RZ, 0xc0, !PT ;  /* 0x0000000f05327812 */ /* 0x000fe200078ec0ff */
[----:B------:R-:W-:Y:S01]  /*16bd0*/  BSSY.RECONVERGENT B1, `(.L_x_336) ;  /* 0x000003b000017945 */ /* 0x000fe20003800200 */
[----:B-1----:R-:W-:Y:S02]  /*16be0*/  IMAD.MOV.U32 R4, RZ, RZ, RZ ;  /* 0x000000ffff047224 */ /* 0x002fe400078e00ff */
[----:B------:R-:W-:Y:S01]  /*16bf0*/  ISETP.NE.AND P1, PT, R50, RZ, PT ;  /* 0x000000ff3200720c */ /* 0x000fe20003f25270 */
[----:B------:R-:W-:Y:S02]  /*16c00*/  IMAD.MOV.U32 R51, RZ, RZ, R7 ;  /* 0x000000ffff337224 */ /* 0x000fe400078e0007 */
[----:B----4-:R-:W-:-:S05]  /*16c10*/  IMAD R11, R8, UR6, R11 ;  /* 0x00000006080b7c24 */ /* 0x010fca000f8e020b */
[----:B------:R-:W-:-:S13]  /*16c20*/  ISETP.GT.U32.AND P0, PT, R11, -0x10, PT ;  /* 0xfffffff00b00780c */ /* 0x000fda0003f04070 */
[----:B------:R-:W-:Y:S05]  /*16c30*/  @P0 BRA `(.L_x_337) ;  /* 0x0000000000d00947 */ /* 0x000fea0003800000 */
[----:B------:R-:W1:Y:S01]  /*16c40*/  LDC.64 R10, c[0x0][0x3c8] ;  /* 0x0000f200ff0a7b82 */ /* 0x000e620000000a00 */
[----:B------:R-:W-:Y:S01]  /*16c50*/  LOP3.LUT R2, R5, 0xfffffff0, RZ, 0xc0, !PT ;  /* 0xfffffff005027812 */ /* 0x000fe200078ec0ff */
[----:B------:R-:W-:Y:S02]  /*16c60*/  IMAD.MOV.U32 R4, RZ, RZ, RZ ;  /* 0x000000ffff047224 */ /* 0x000fe400078e00ff */
[----:B------:R-:W-:Y:S01]  /*16c70*/  IMAD.MOV.U32 R51, RZ, RZ, R7 ;  /* 0x000000ffff337224 */ /* 0x000fe200078e0007 */
[----:B------:R-:W-:Y:S02]  /*16c80*/  IADD3 R2, PT, PT, -R2, RZ, RZ ;  /* 0x000000ff02027210 */ /* 0x000fe40007ffe1ff */
[----:B-1----:R-:W-:-:S05]  /*16c90*/  IADD3 R10, P0, PT, R10, 0x40, RZ ;  /* 0x000000400a0a7810 */ /* 0x002fca0007f1e0ff */
[----:B------:R-:W-:-:S08]  /*16ca0*/  IMAD.X R11, RZ, RZ, R11, P0 ;  /* 0x000000ffff0b7224 */ /* 0x000fd000000e060b */
.L_x_338:
[----:B------:R-:W-:-:S05]  /*16cb0*/  IMAD.WIDE R46, R51, 0x8, R10 ;  /* 0x00000008332e7825 */ /* 0x000fca00078e020a */
[----:B------:R-:W3:Y:S04]  /*16cc0*/  LDG.E.64 R44, desc[UR4][R46.64+-0x40] ;  /* 0xffffc0042e2c7981 */ /* 0x000ee8000c1e1b00 */
[----:B------:R-:W4:Y:S04]  /*16cd0*/  LDG.E.64 R42, desc[UR4][R46.64+-0x38] ;  /* 0xffffc8042e2a7981 */ /* 0x000f28000c1e1b00 */
[----:B------:R-:W5:Y:S04]  /*16ce0*/  LDG.E.64 R40, desc[UR4][R46.64+-0x30] ;  /* 0xffffd0042e287981 */ /* 0x000f68000c1e1b00 */
[----:B0-----:R-:W2:Y:S04]  /*16cf0*/  LDG.E.64 R38, desc[UR4][R46.64+-0x28] ;  /* 0xffffd8042e267981 */ /* 0x001ea8000c1e1b00 */
        /* <DEDUP_REMOVED lines=40> */
.L_x_337:
[----:B------:R-:W-:Y:S05]  /*16f80*/  BSYNC.RECONVERGENT B1 ;  /* 0x0000000000017941 */ /* 0x000fea0003800200 */
.L_x_336:
[----:B------:R-:W-:Y:S04]  /*16f90*/  BSSY.RECONVERGENT B1, `(.L_x_339) ;  /* 0x000003e000017945 */ /* 0x000fe80003800200 */
[----:B------:R-:W-:Y:S05]  /*16fa0*/  @!P1 BRA `(.L_x_340) ;  /* 0x0000000000f09947 */ /* 0x000fea0003800000 */
[----:B------:R-:W-:Y:S01]  /*16fb0*/  ISETP.GE.U32.AND P0, PT, R50, 0x8, PT ;  /* 0x000000083200780c */ /* 0x000fe20003f06070 */
[----:B------:R-:W-:Y:S01]  /*16fc0*/  BSSY.RECONVERGENT B2, `(.L_x_341) ;  /* 0x000001b000027945 */ /* 0x000fe20003800200 */
[----:B------:R-:W-:-:S04]  /*16fd0*/  LOP3.LUT R28, R5, 0x7, RZ, 0xc0, !PT ;  /* 0x00000007051c7812 */ /* 0x000fc800078ec0ff */
[----:B------:R-:W-:-:S07]  /*16fe0*/  ISETP.NE.AND P1, PT, R28, RZ, PT ;  /* 0x000000ff1c00720c */ /* 0x000fce0003f25270 */
[----:B------:R-:W-:Y:S06]  /*16ff0*/  @!P0 BRA `(.L_x_342) ;  /* 0x00000000005c8947 */ /* 0x000fec0003800000 */
[----:B------:R-:W1:Y:S02]  /*17000*/  LDC.64 R14, c[0x0][0x3c8] ;  /* 0x0000f200ff0e7b82 */ /* 0x000e640000000a00 */
[----:B-1----:R-:W-:-:S05]  /*17010*/  IMAD.WIDE R14, R51, 0x8, R14 ;  /* 0x00000008330e7825 */ /* 0x002fca00078e020e */
        /* <DEDUP_REMOVED lines=10> */
[----:B----4-:R-:W1:Y:S08]  /*170c0*/  F2I.F64.TRUNC R18, R18 ;  /* 0x0000001200127311 */ /* 0x010e70000030d100 */
[----:B-----5:R-:W-:Y:S01]  /*170d0*/  F2I.F64.TRUNC R21, R20 ;  /* 0x0000001400157311 */ /* 0x020fe2000030d100 */
[----:B-1----:R-:W-:-:S07]  /*170e0*/  IADD3 R4, PT, PT, R18, R17, R4 ;  /* 0x0000001112047210 */ /* 0x002fce0007ffe004 */
[----:B--2---:R-:W1:Y:S08]  /*170f0*/  F2I.F64.TRUNC R22, R22 ;  /* 0x0000001600167311 */ /* 0x004e70000030d100 */
[----:B------:R-:W-:Y:S01]  /*17100*/  F2I.F64.TRUNC R25, R24 ;  /* 0x0000001800197311 */ /* 0x000fe2000030d100 */
[----:B-1----:R-:W-:-:S07]  /*17110*/  IADD3 R4, PT, PT, R22, R21, R4 ;  /* 0x0000001516047210 */ /* 0x002fce0007ffe004 */
[----:B------:R-:W1:Y:S08]  /*17120*/  F2I.F64.TRUNC R26, R26 ;  /* 0x0000001a001a7311 */ /* 0x000e70000030d100 */
[----:B------:R-:W-:Y:S01]  /*17130*/  F2I.F64.TRUNC R11, R10 ;  /* 0x0000000a000b7311 */ /* 0x000fe2000030d100 */
[----:B-1----:R-:W-:-:S07]  /*17140*/  IADD3 R4, PT, PT, R26, R25, R4 ;  /* 0x000000191a047210 */ /* 0x002fce0007ffe004 */
[----:B------:R-:W1:Y:S02]  /*17150*/  F2I.F64.TRUNC R12, R12 ;  /* 0x0000000c000c7311 */ /* 0x000e64000030d100 */
[----:B-1----:R-:W-:-:S07]  /*17160*/  IADD3 R4, PT, PT, R12, R11, R4 ;  /* 0x0000000b0c047210 */ /* 0x002fce0007ffe004 */
.L_x_342:
[----:B------:R-:W-:Y:S05]  /*17170*/  BSYNC.RECONVERGENT B2 ;  /* 0x0000000000027941 */ /* 0x000fea0003800200 */
.L_x_341:
        /* <DEDUP_REMOVED lines=11> */
[----:B------:R-:W2:Y:S01]  /*17230*/  LDG.E.64 R18, desc[UR4][R10.64+0x18] ;  /* 0x000018040a127981 */ /* 0x000ea2000c1e1b00 */
[----:B------:R-:W-:Y:S01]  /*17240*/  VIADD R51, R51, 0x4 ;  /* 0x0000000433337836 */ /* 0x000fe20000000000 */
[----:B---3--:R-:W-:Y:S08]  /*17250*/  F2I.F64.TRUNC R13, R12 ;  /* 0x0000000c000d7311 */ /* 0x008ff0000030d100 */
[----:B----4-:R-:W1:Y:S08]  /*17260*/  F2I.F64.TRUNC R14, R14 ;  /* 0x0000000e000e7311 */ /* 0x010e70000030d100 */
[----:B-----5:R-:W-:Y:S01]  /*17270*/  F2I.F64.TRUNC R17, R16 ;  /* 0x0000001000117311 */ /* 0x020fe2000030d100 */
[----:B-1----:R-:W-:-:S07]  /*17280*/  IADD3 R4, PT, PT, R14, R13, R4 ;  /* 0x0000000d0e047210 */ /* 0x002fce0007ffe004 */
[----:B--2---:R-:W1:Y:S02]  /*17290*/  F2I.F64.TRUNC R18, R18 ;  /* 0x0000001200127311 */ /* 0x004e64000030d100 */
[----:B-1----:R-:W-:-:S07]  /*172a0*/  IADD3 R4, PT, PT, R18, R17, R4 ;  /* 0x0000001112047210 */ /* 0x002fce0007ffe004 */
.L_x_344:
[----:B------:R-:W-:Y:S05]  /*172b0*/  BSYNC.RECONVERGENT B2 ;  /* 0x0000000000027941 */ /* 0x000fea0003800200 */
.L_x_343:
[----:B------:R-:W-:Y:S05]  /*172c0*/  @!P1 BRA `(.L_x_340) ;  /* 0x0000000000289947 */ /* 0x000fea0003800000 */
[----:B------:R-:W1:Y:S01]  /*172d0*/  LDC.64 R12, c[0x0][0x3c8] ;  /* 0x0000f200ff0c7b82 */ /* 0x000e620000000a00 */
[----:B------:R-:W-:-:S07]  /*172e0*/  IMAD.MOV R2, RZ, RZ, -R2 ;  /* 0x000000ffff027224 */ /* 0x000fce00078e0a02 */
.L_x_345:
[----:B-1----:R-:W-:-:S06]  /*172f0*/  IMAD.WIDE R10, R51, 0x8, R12 ;  /* 0x00000008330a7825 */ /* 0x002fcc00078e020c */
[----:B------:R-:W3:Y:S01]  /*17300*/  LDG.E.64 R10, desc[UR4][R10.64] ;  /* 0x000000040a0a7981 */ /* 0x000ee2000c1e1b00 */
[----:B------:R-:W-:Y:S02]  /*17310*/  VIADD R2, R2, 0x1 ;  /* 0x0000000102027836 */ /* 0x000fe40000000000 */
[----:B------:R-:W-:-:S03]  /*17320*/  VIADD R51, R51, 0x1 ;  /* 0x0000000133337836 */ /* 0x000fc60000000000 */
[----:B------:R-:W-:Y:S01]  /*17330*/  ISETP.NE.AND P0, PT, R2, RZ, PT ;  /* 0x000000ff0200720c */ /* 0x000fe20003f05270 */
[----:B---3--:R-:W1:Y:S02]  /*17340*/  F2I.F64.TRUNC R15, R10 ;  /* 0x0000000a000f7311 */ /* 0x008e64000030d100 */
[----:B-1----:R-:W-:-:S10]  /*17350*/  IADD3 R4, PT, PT, R15, R4, RZ ;  /* 0x000000040f047210 */ /* 0x002fd40007ffe0ff */
[----:B------:R-:W-:Y:S05]  /*17360*/  @P0 BRA `(.L_x_345) ;  /* 0xfffffffc00e00947 */ /* 0x000fea000383ffff */
.L_x_340:
[----:B------:R-:W-:Y:S05]  /*17370*/  BSYNC.RECONVERGENT B1 ;  /* 0x0000000000017941 */ /* 0x000fea0003800200 */
.L_x_339:
[----:B------:R4:W1:Y:S02]  /*17380*/  I2F.F64 R22, R4 ;  /* 0x0000000400167312 */ /* 0x0008640000201c00 */
.L_x_335:
[----:B------:R-:W-:Y:S05]  /*17390*/  BSYNC.RECONVERGENT B0 ;  /* 0x0000000000007941 */ /* 0x000fea0003800200 */
.L_x_334:
[----:B---3--:R-:W3:Y:S01]  /*173a0*/  MUFU.RCP64H R11, R35 ;  /* 0x00000023000b7308 */ /* 0x008ee20000001800 */
[----:B------:R-:W-:Y:S01]  /*173b0*/  IMAD.MOV.U32 R10, RZ, RZ, 0x1 ;  /* 0x00000001ff0a7424 */ /* 0x000fe200078e00ff */
[----:B-1----:R-:W-:Y:S01]  /*173c0*/  FSETP.GEU.AND P1, PT, |R23|, 6.5827683646048100446e-37, PT ;  /* 0x036000001700780b */ /* 0x002fe20003f2e200 */
        /* <DEDUP_REMOVED lines=15> */
[----:B0-2-4-:R-:W-:Y:S05]  /*174c0*/  CALL.REL.NOINC `($__internal_0_$__cuda_sm20_div_rn_f64_full) ;  /* 0x0000003800f07944 */ /* 0x015fea0003c00000 */
[----:B------:R-:W-:-:S07]  /*174d0*/  IMAD.MOV.U32 R13, RZ, RZ, R11 ;  /* 0x000000ffff0d7224 */ /* 0x000fce00078e000b */
.L_x_347:
[----:B------:R-:W-:Y:S05]  /*174e0*/  BSYNC.RECONVERGENT B1 ;  /* 0x0000000000017941 */ /* 0x000fea0003800200 */
.L_x_346:
        /* <DEDUP_REMOVED lines=14> */
[----:B------:R-:W-:Y:S01]  /*175d0*/  @!P0 MOV R2, R11 ;  /* 0x0000000b00028202 */ /* 0x000fe20000000f00 */
[----:B------:R-:W-:-:S04]  /*175e0*/  @!P0 IMAD.MOV.U32 R18, RZ, RZ, R10 ;  /* 0x000000ffff128224 */ /* 0x000fc800078e000a */
[----:B----4-:R-:W-:-:S05]  /*175f0*/  VIADD R4, R2, 0xffffffff ;  /* 0xffffffff02047836 */ /* 0x010fca0000000000 */
        /* <DEDUP_REMOVED lines=66> */
.L_x_351:
[----:B------:R-:W-:Y:S01]  /*17a20*/  IMAD.MOV.U32 R14, RZ, RZ, 0x0 ;  /* 0x00000000ff0e7424 */ /* 0x000fe200078e00ff */
[----:B------:R-:W-:Y:S01]  /*17a30*/  LOP3.LUT P0, RZ, R11, 0x7fffffff, RZ, 0xc0, !PT ;  /* 0x7fffffff0bff7812 */ /* 0x000fe2000780c0ff */
[----:B------:R-:W-:-:S06]  /*17a40*/  IMAD.MOV.U32 R15, RZ, RZ, 0x7ff00000 ;  /* 0x7ff00000ff0f7424 */ /* 0x000fcc00078e00ff */
[----:B------:R-:W-:-:S10]  /*17a50*/  DFMA R14, R10, R14, +INF ;  /* 0x7ff000000a0e742b */ /* 0x000fd4000000000e */
[----:B------:R-:W-:Y:S02]  /*17a60*/  FSEL R18, R14, RZ, P0 ;  /* 0x000000ff0e127208 */ /* 0x000fe40000000000 */
[----:B------:R-:W-:-:S07]  /*17a70*/  FSEL R19, R15, -QNAN , P0 ;  /* 0xfff000000f137808 */ /* 0x000fce0000000000 */
.L_x_352:
[----:B------:R-:W-:Y:S05]  /*17a80*/  BSYNC.RECONVERGENT B1 ;  /* 0x0000000000017941 */ /* 0x000fea0003800200 */
.L_x_350:
        /* <DEDUP_REMOVED lines=9> */
[----:B------:R-:W-:Y:S01]  /*17b20*/  IMAD.MOV.U32 R22, RZ, RZ, R10 ;  /* 0x000000ffff167224 */ /* 0x000fe200078e000a */
[----:B------:R-:W-:Y:S01]  /*17b30*/  MOV R23, R11 ;  /* 0x0000000b00177202 */ /* 0x000fe20000000f00 */
[----:B------:R-:W-:-:S04]  /*17b40*/  IMAD.MOV.U32 R2, RZ, RZ, R11 ;  /* 0x000000ffff027224 */ /* 0x000fc800078e000b */
        /* <DEDUP_REMOVED lines=74> */
.L_x_354:
[----:B------:R-:W-:Y:S01]  /*17ff0*/  IMAD.MOV.U32 R18, RZ, RZ, 0x0 ;  /* 0x00000000ff127424 */ /* 0x000fe200078e00ff */
[----:B------:R-:W-:Y:S01]  /*18000*/  LOP3.LUT P0, RZ, R23, 0x7fffffff, RZ, 0xc0, !PT ;  /* 0x7fffffff17ff7812 */ /* 0x000fe2000780c0ff */
[----:B------:R-:W-:-:S06]  /*18010*/  IMAD.MOV.U32 R19, RZ, RZ, 0x7ff00000 ;  /* 0x7ff00000ff137424 */ /* 0x000fcc00078e00ff */
[----:B------:R-:W-:-:S10]  /*18020*/  DFMA R18, R22, R18, +INF ;  /* 0x7ff000001612742b */ /* 0x000fd40000000012 */
[----:B------:R-:W-:Y:S02]  /*18030*/  FSEL R18, R18, RZ, P0 ;  /* 0x000000ff12127208 */ /* 0x000fe40000000000 */
[----:B------:R-:W-:-:S07]  /*18040*/  FSEL R19, R19, -QNAN , P0 ;  /* 0xfff0000013137808 */ /* 0x000fce0000000000 */
.L_x_355:
[----:B------:R-:W-:Y:S05]  /*18050*/  BSYNC.RECONVERGENT B1 ;  /* 0x0000000000017941 */ /* 0x000fea0003800200 */
.L_x_353:
[----:B------:R-:W-:-:S08]  /*18060*/  DMUL R14, R18, R14 ;  /* 0x0000000e120e7228 */ /* 0x000fd00000000000 */
[----:B------:R-:W-:-:S08]  /*18070*/  DFMA R14, R18, R16, R14 ;  /* 0x00000010120e722b */ /* 0x000fd0000000000e */
[----:B------:R-:W-:-:S08]  /*18080*/  DFMA R10, R10, R14, R12 ;  /* 0x0000000e0a0a722b */ /* 0x000fd0000000000c */
[----:B------:R-:W-:-:S11]  /*18090*/  DADD R10, -RZ, -R10 ;  /* 0x00000000ff0a7229 */ /* 0x000fd6000000090a */
.L_x_349:
[----:B------:R-:W-:Y:S05]  /*180a0*/  BSYNC.RECONVERGENT B0 ;  /* 0x0000000000007941 */ /* 0x000fea0003800200 */
.L_x_348:
[----:B------:R-:W1:Y:S01]  /*180b0*/  LDC.64 R12, c[0x0][0x398] ;  /* 0x0000e600ff0c7b82 */ /* 0x000e620000000a00 */
[----:B------:R-:W-:Y:S01]  /*180c0*/  ISETP.GT.AND P0, PT, R6, R7, PT ;  /* 0x000000070600720c */ /* 0x000fe20003f04270 */
[----:B------:R-:W-:Y:S01]  /*180d0*/  BSSY.RECONVERGENT B0, `(.L_x_356) ;  /* 0x0000084000007945 */ /* 0x000fe20003800200 */
[----:B------:R-:W-:Y:S01]  /*180e0*/  CS2R R22, SRZ ;  /* 0x0000000000167805 */ /* 0x000fe2000001ff00 */
[----:B-1----:R-:W-:-:S05]  /*180f0*/  IMAD.WIDE.U32 R12, R0, 0x8, R12 ;  /* 0x00000008000c7825 */ /* 0x002fca00078e000c */
[----:B------:R1:W-:Y:S05]  /*18100*/  STG.E.64 desc[UR4][R12.64], R10 ;  /* 0x0000000a0c007986 */ /* 0x0003ea000c101b04 */
[----:B------:R-:W-:Y:S05]  /*18110*/  @!P0 BRA `(.L_x_357) ;  /* 0x0000000400fc8947 */ /* 0x000fea0003800000 */
[----:B------:R-:W3:Y:S01]  /*18120*/  LDCU UR6, c[0x0][0x400] ;  /* 0x00008000ff0677ac */ /* 0x000ee20008000800 */
[----:B-1----:R-:W-:Y:S01]  /*18130*/  IMAD.IADD R11, R9, 0x1, -R6 ;  /* 0x00000001090b7824 */ /* 0x002fe200078e0a06 */
[----:B------:R-:W-:Y:S01]  /*18140*/  LOP3.LUT R50, R5, 0xf, RZ, 0xc0, !PT ;  /* 0x0000000f05327812 */ /* 0x000fe200078ec0ff */
[----:B------:R-:W-:Y:S01]  /*18150*/  BSSY.RECONVERGENT B1, `(.L_x_358) ;  /* 0x000003b000017945 */ /* 0x000fe20003800200 */
[----:B----4-:R-:W-:Y:S02]  /*18160*/  IMAD.MOV.U32 R4, RZ, RZ, RZ ;  /* 0x000000ffff047224 */ /* 0x010fe400078e00ff */
[----:B------:R-:W-:Y:S01]  /*18170*/  ISETP.NE.AND P1, PT, R50, RZ, PT ;  /* 0x000000ff3200720c */ /* 0x000fe20003f25270 */
[----:B------:R-:W-:Y:S02]  /*18180*/  IMAD.MOV.U32 R51, RZ, RZ, R7 ;  /* 0x000000ffff337224 */ /* 0x000fe400078e0007 */
[----:B---3--:R-:W-:-:S05]  /*18190*/  IMAD R11, R8, UR6, R11 ;  /* 0x00000006080b7c24 */ /* 0x008fca000f8e020b */
[----:B------:R-:W-:-:S13]  /*181a0*/  ISETP.GT.U32.AND P0, PT, R11, -0x10, PT ;  /* 0xfffffff00b00780c */ /* 0x000fda0003f04070 */
[----:B------:R-:W-:Y:S05]  /*181b0*/  @P0 BRA `(.L_x_359) ;  /* 0x0000000000d00947 */ /* 0x000fea0003800000 */
[----:B------:R-:W1:Y:S01]  /*181c0*/  LDC.64 R10, c[0x0][0x3d0] ;  /* 0x0000f400ff0a7b82 */ /* 0x000e620000000a00 */
[----:B------:R-:W-:Y:S01]  /*181d0*/  LOP3.LUT R2, R5, 0xfffffff0, RZ, 0xc0, !PT ;  /* 0xfffffff005027812 */ /* 0x000fe200078ec0ff */
[----:B------:R-:W-:Y:S01]  /*181e0*/  IMAD.MOV.U32 R51, RZ, RZ, R7 ;  /* 0x000000ffff337224 */ /* 0x000fe200078e0007 */
[----:B------:R-:W-:-:S03]  /*181f0*/  MOV R4, RZ ;  /* 0x000000ff00047202 */ /* 0x000fc60000000f00 */
[----:B------:R-:W-:Y:S01]  /*18200*/  IMAD.MOV R2, RZ, RZ, -R2 ;  /* 0x000000ffff027224 */ /* 0x000fe200078e0a02 */
[----:B-1----:R-:W-:-:S05]  /*18210*/  IADD3 R10, P0, PT, R10, 0x40, RZ ;  /* 0x000000400a0a7810 */ /* 0x002fca0007f1e0ff */
[----:B------:R-:W-:-:S08]  /*18220*/  IMAD.X R11, RZ, RZ, R11, P0 ;  /* 0x000000ffff0b7224 */ /* 0x000fd000000e060b */
.L_x_360:
        /* <DEDUP_REMOVED lines=45> */
.L_x_359:
[----:B------:R-:W-:Y:S05]  /*18500*/  BSYNC.RECONVERGENT B1 ;  /* 0x0000000000017941 */ /* 0x000fea0003800200 */
.L_x_358:
        /* <DEDUP_REMOVED lines=30> */
.L_x_364:
[----:B------:R-:W-:Y:S05]  /*186f0*/  BSYNC.RECONVERGENT B2 ;  /* 0x0000000000027941 */ /* 0x000fea0003800200 */
.L_x_363:
        /* <DEDUP_REMOVED lines=19> */
.L_x_366:
[----:B------:R-:W-:Y:S05]  /*18830*/  BSYNC.RECONVERGENT B2 ;  /* 0x0000000000027941 */ /* 0x000fea0003800200 */
.L_x_365:
[----:B------:R-:W-:Y:S05]  /*18840*/  @!P1 BRA `(.L_x_362) ;  /* 0x0000000000289947 */ /* 0x000fea0003800000 */
[----:B------:R-:W1:Y:S01]  /*18850*/  LDC.64 R12, c[0x0][0x3d0] ;  /* 0x0000f400ff0c7b82 */ /* 0x000e620000000a00 */
[----:B------:R-:W-:-:S07]  /*18860*/  IADD3 R2, PT, PT, -R2, RZ, RZ ;  /* 0x000000ff02027210 */ /* 0x000fce0007ffe1ff */
.L_x_367:
[----:B-1----:R-:W-:-:S06]  /*18870*/  IMAD.WIDE R10, R51, 0x8, R12 ;  /* 0x00000008330a7825 */ /* 0x002fcc00078e020c */
[----:B------:R-:W3:Y:S01]  /*18880*/  LDG.E.64 R10, desc[UR4][R10.64] ;  /* 0x000000040a0a7981 */ /* 0x000ee2000c1e1b00 */
[----:B------:R-:W-:Y:S02]  /*18890*/  VIADD R2, R2, 0x1 ;  /* 0x0000000102027836 */ /* 0x000fe40000000000 */
[----:B------:R-:W-:-:S03]  /*188a0*/  VIADD R51, R51, 0x1 ;  /* 0x0000000133337836 */ /* 0x000fc60000000000 */
[----:B------:R-:W-:Y:S01]  /*188b0*/  ISETP.NE.AND P0, PT, R2, RZ, PT ;  /* 0x000000ff0200720c */ /* 0x000fe20003f05270 */
[----:B---3--:R-:W1:Y:S02]  /*188c0*/  F2I.F64.TRUNC R15, R10 ;  /* 0x0000000a000f7311 */ /* 0x008e64000030d100 */
[----:B-1----:R-:W-:-:S10]  /*188d0*/  IMAD.IADD R4, R15, 0x1, R4 ;  /* 0x000000010f047824 */ /* 0x002fd400078e0204 */
[----:B------:R-:W-:Y:S05]  /*188e0*/  @P0 BRA `(.L_x_367) ;  /* 0xfffffffc00e00947 */ /* 0x000fea000383ffff */
.L_x_362:
[----:B------:R-:W-:Y:S05]  /*188f0*/  BSYNC.RECONVERGENT B1 ;  /* 0x0000000000017941 */ /* 0x000fea0003800200 */
.L_x_361:
[----:B------:R3:W1:Y:S02]  /*18900*/  I2F.F64 R22, R4 ;  /* 0x0000000400167312 */ /* 0x0006640000201c00 */
.L_x_357:
[----:B------:R-:W-:Y:S05]  /*18910*/  BSYNC.RECONVERGENT B0 ;  /* 0x0000000000007941 */ /* 0x000fea0003800200 */
.L_x_356:
[----:B-1----:R-:W1:Y:S01]  /*18920*/  MUFU.RCP64H R11, R35 ;  /* 0x00000023000b7308 */ /* 0x002e620000001800 */
[----:B------:R-:W-:Y:S01]  /*18930*/  IMAD.MOV.U32 R10, RZ, RZ, 0x1 ;  /* 0x00000001ff0a7424 */ /* 0x000fe200078e00ff */
[----:B------:R-:W-:Y:S01]  /*18940*/  FSETP.GEU.AND P1, PT, |R23|, 6.5827683646048100446e-37, PT ;  /* 0x036000001700780b */ /* 0x000fe20003f2e200 */
[----:B------:R-:W-:Y:S04]  /*18950*/  BSSY.RECONVERGENT B1, `(.L_x_368) ;  /* 0x0000011000017945 */ /* 0x000fe80003800200 */
[----:B-1----:R-:W-:-:S08]  /*18960*/  DFMA R12, -R34, R10, 1 ;  /* 0x3ff00000220c742b */ /* 0x002fd0000000010a */
        /* <DEDUP_REMOVED lines=15> */
.L_x_369:
[----:B------:R-:W-:Y:S05]  /*18a60*/  BSYNC.RECONVERGENT B1 ;  /* 0x0000000000017941 */ /* 0x000fea0003800200 */
.L_x_368:
        /* <DEDUP_REMOVED lines=14> */
[----:B------:R-:W-:Y:S01]  /*18b50*/  @!P0 IMAD.MOV.U32 R2, RZ, RZ, R11 ;  /* 0x000000ffff028224 */ /* 0x000fe200078e000b */
[----:B------:R-:W-:-:S03]  /*18b60*/  @!P0 MOV R18, R10 ;  /* 0x0000000a00128202 */ /* 0x000fc60000000f00 */
[----:B---34-:R-:W-:-:S05]  /*18b70*/  VIADD R4, R2, 0xffffffff ;  /* 0xffffffff02047836 */ /* 0x018fca0000000000 */
        /* <DEDUP_REMOVED lines=16> */
[----:B------:R-:W-:Y:S01]  /*18c80*/  LOP3.LUT R24, R25, 0x80000000, RZ, 0x3c, !PT ;  /* 0x8000000019187812 */ /* 0x000fe200078e3cff */
[----:B------:R-:W-:Y:S02]  /*18c90*/  IMAD.MOV.U32 R25, RZ, RZ, 0x43300000 ;  /* 0x43300000ff197424 */ /* 0x000fe400078e00ff */
[C---:B------:R-:W-:Y:S02]  /*18ca0*/  DADD R20, R18.reuse, 1 ;  /* 0x3ff0000012147429 */ /* 0x040fe40000000000 */
[----:B------:R-:W-:Y:S02]  /*18cb0*/  DADD R18, R18, -1 ;  /* 0xbff0000012127429 */ /* 0x000fe40000000000 */
[----:B------:R-:W-:Y:S01]  /*18cc0*/  DADD R24, R24, -UR8 ;  /* 0x8000000818187e29 */ /* 0x000fe20008000000 */
[----:B------:R-:W-:Y:S01]  /*18cd0*/  UMOV UR8, 0xfefa39ef ;  /* 0xfefa39ef00087882 */ /* 0x000fe20000000000 */
[----:B------:R-:W1:Y:S01]  /*18ce0*/  MUFU.RCP64H R15, R21 ;  /* 0x00000015000f7308 */ /* 0x000e620000001800 */
[----:B------:R-:W-:Y:S01]  /*18cf0*/  UMOV UR9, 0x3fe62e42 ;  /* 0x3fe62e4200097882 */ /* 0x000fe20000000000 */
[----:B-1----:R-:W-:-:S08]  /*18d00*/  DFMA R10, -R20, R14, 1 ;  /* 0x3ff00000140a742b */ /* 0x002fd0000000010e */
        /* <DEDUP_REMOVED lines=41> */
.L_x_373:
[----:B------:R-:W-:Y:S01]  /*18fa0*/  MOV R14, 0x0 ;  /* 0x00000000000e7802 */ /* 0x000fe20000000f00 */
[----:B------:R-:W-:Y:S01]  /*18fb0*/  IMAD.MOV.U32 R15, RZ, RZ, 0x7ff00000 ;  /* 0x7ff00000ff0f7424 */ /* 0x000fe200078e00ff */
[----:B------:R-:W-:-:S05]  /*18fc0*/  LOP3.LUT P0, RZ, R11, 0x7fffffff, RZ, 0xc0, !PT ;  /* 0x7fffffff0bff7812 */ /* 0x000fca000780c0ff */
[----:B------:R-:W-:-:S10]  /*18fd0*/  DFMA R14, R10, R14, +INF ;  /* 0x7ff000000a0e742b */ /* 0x000fd4000000000e */
[----:B------:R-:W-:Y:S02]  /*18fe0*/  FSEL R18, R14, RZ, P0 ;  /* 0x000000ff0e127208 */ /* 0x000fe40000000000 */
[----:B------:R-:W-:-:S07]  /*18ff0*/  FSEL R19, R15, -QNAN , P0 ;  /* 0xfff000000f137808 */ /* 0x000fce0000000000 */
.L_x_374:
[----:B------:R-:W-:Y:S05]  /*19000*/  BSYNC.RECONVERGENT B1 ;  /* 0x0000000000017941 */ /* 0x000fea0003800200 */
.L_x_372:
        /* <DEDUP_REMOVED lines=10> */
[----:B------:R-:W-:-:S02]  /*190b0*/  IMAD.MOV.U32 R23, RZ, RZ, R11 ;  /* 0x000000ffff177224 */ /* 0x000fc400078e000b */
[----:B------:R-:W-:Y:S02]  /*190c0*/  IMAD.MOV.U32 R27, RZ, RZ, -0x3ff ;  /* 0xfffffc01ff1b7424 */ /* 0x000fe400078e00ff */
        /* <DEDUP_REMOVED lines=23> */
[----:B------:R-:W-:-:S03]  /*19240*/  @P0 VIADD R32, R32, 0x1 ;  /* 0x0000000120200836 */ /* 0x000fc60000000000 */
[----:B------:R-:W-:Y:S02]  /*19250*/  @P0 MOV R19, R21 ;  /* 0x0000001500130202 */ /* 0x000fe40000000f00 */
[----:B------:R-:W-:-:S04]  /*19260*/  LOP3.LUT R32, R32, 0x80000000, RZ, 0x3c, !PT ;  /* 0x8000000020207812 */ /* 0x000fc800078e3cff */
        /* <DEDUP_REMOVED lines=48> */
.L_x_376:
[----:B------:R-:W-:Y:S01]  /*19570*/  IMAD.MOV.U32 R18, RZ, RZ, 0x0 ;  /* 0x00000000ff127424 */ /* 0x000fe200078e00ff */
[----:B------:R-:W-:Y:S01]  /*19580*/  LOP3.LUT P0, RZ, R23, 0x7fffffff, RZ, 0xc0, !PT ;  /* 0x7fffffff17ff7812 */ /* 0x000fe2000780c0ff */
[----:B------:R-:W-:-:S06]  /*19590*/  IMAD.MOV.U32 R19, RZ, RZ, 0x7ff00000 ;  /* 0x7ff00000ff137424 */ /* 0x000fcc00078e00ff */
[----:B------:R-:W-:-:S10]  /*195a0*/  DFMA R18, R22, R18, +INF ;  /* 0x7ff000001612742b */ /* 0x000fd40000000012 */
[----:B------:R-:W-:Y:S02]  /*195b0*/  FSEL R18, R18, RZ, P0 ;  /* 0x000000ff12127208 */ /* 0x000fe40000000000 */
[----:B------:R-:W-:-:S07]  /*195c0*/  FSEL R19, R19, -QNAN , P0 ;  /* 0xfff0000013137808 */ /* 0x000fce0000000000 */
.L_x_377:
[----:B------:R-:W-:Y:S05]  /*195d0*/  BSYNC.RECONVERGENT B1 ;  /* 0x0000000000017941 */ /* 0x000fea0003800200 */
.L_x_375:
[----:B------:R-:W-:-:S08]  /*195e0*/  DMUL R14, R18, R14 ;  /* 0x0000000e120e7228 */ /* 0x000fd00000000000 */
[----:B------:R-:W-:-:S08]  /*195f0*/  DFMA R14, R18, R16, R14 ;  /* 0x00000010120e722b */ /* 0x000fd0000000000e */
[----:B------:R-:W-:-:S08]  /*19600*/  DFMA R10, R10, R14, R12 ;  /* 0x0000000e0a0a722b */ /* 0x000fd0000000000c */
[----:B------:R-:W-:-:S11]  /*19610*/  DADD R10, -RZ, -R10 ;  /* 0x00000000ff0a7229 */ /* 0x000fd6000000090a */
.L_x_371:
[----:B------:R-:W-:Y:S05]  /*19620*/  BSYNC.RECONVERGENT B0 ;  /* 0x0000000000007941 */ /* 0x000fea0003800200 */
.L_x_370:
[----:B------:R-:W1:Y:S01]  /*19630*/  LDC.64 R12, c[0x0][0x3a0] ;  /* 0x0000e800ff0c7b82 */ /* 0x000e620000000a00 */
[----:B------:R-:W-:Y:S01]  /*19640*/  ISETP.GT.AND P0, PT, R6, R7, PT ;  /* 0x000000070600720c */ /* 0x000fe20003f04270 */
[----:B------:R-:W-:Y:S01]  /*19650*/  BSSY.RECONVERGENT B0, `(.L_x_378) ;  /* 0x00000cd000007945 */ /* 0x000fe20003800200 */
[----:B------:R-:W-:Y:S01]  /*19660*/  CS2R R22, SRZ ;  /* 0x0000000000167805 */ /* 0x000fe2000001ff00 */
[----:B-1----:R-:W-:-:S05]  /*19670*/  IMAD.WIDE.U32 R12, R0, 0x8, R12 ;  /* 0x00000008000c7825 */ /* 0x002fca00078e000c */
[----:B------:R1:W-:Y:S05]  /*19680*/  STG.E.64 desc[UR4][R12.64], R10 ;  /* 0x0000000a0c007986 */ /* 0x0003ea000c101b04 */
[----:B------:R-:W-:Y:S05]  /*19690*/  @!P0 BRA `(.L_x_379) ;  /* 0x0000000c00208947 */ /* 0x000fea0003800000 */
[----:B-1----:R-:W1:Y:S01]  /*196a0*/  LDC R13, c[0x0][0x400] ;  /* 0x00010000ff0d7b82 */ /* 0x002e620000000800 */
[----:B------:R-:W-:Y:S01]  /*196b0*/  IADD3 R11, PT, PT, R9, -R6, RZ ;  /* 0x80000006090b7210 */ /* 0x000fe20007ffe0ff */
[----:B------:R-:W-:Y:S01]  /*196c0*/  BSSY.RECONVERGENT B1, `(.L_x_380) ;  /* 0x0000061000017945 */ /* 0x000fe20003800200 */
[----:B------:R-:W-:Y:S01]  /*196d0*/  LOP3.LUT R2, R5, 0xf, RZ, 0xc0, !PT ;  /* 0x0000000f05027812 */ /* 0x000fe200078ec0ff */
[----:B---34-:R-:W-:-:S03]  /*196e0*/  IMAD.MOV.U32 R4, RZ, RZ, RZ ;  /* 0x000000ffff047224 */ /* 0x018fc600078e00ff */
[----:B------:R-:W-:Y:S01]  /*196f0*/  ISETP.NE.AND P1, PT, R2, RZ, PT ;  /* 0x000000ff0200720c */ /* 0x000fe20003f25270 */
[----:B-1----:R-:W-:-:S05]  /*19700*/  IMAD R11, R8, R13, R11 ;  /* 0x0000000d080b7224 */ /* 0x002fca00078e020b */
[----:B------:R-:W-:-:S13]  /*19710*/  ISETP.GT.U32.AND P0, PT, R11, -0x10, PT ;  /* 0xfffffff00b00780c */ /* 0x000fda0003f04070 */
[----:B------:R-:W-:Y:S05]  /*19720*/  @P0 BRA `(.L_x_381) ;  /* 0x0000000400680947 */ /* 0x000fea0003800000 */
[----:B------:R-:W1:Y:S01]  /*19730*/  LDC.64 R10, c[0x0][0x3c8] ;  /* 0x0000f200ff0a7b82 */ /* 0x000e620000000a00 */
[----:B--2---:R-:W-:Y:S01]  /*19740*/  IMAD.IADD R9, R9, 0x1, R3 ;  /* 0x0000000109097824 */ /* 0x004fe200078e0203 */
[----:B------:R-:W-:Y:S01]  /*19750*/  LOP3.LUT R6, R5, 0xfffffff0, RZ, 0xc0, !PT ;  /* 0xfffffff005067812 */ /* 0x000fe200078ec0ff */
[----:B------:R-:W-:Y:S02]  /*19760*/  IMAD.MOV.U32 R4, RZ, RZ, RZ ;  /* 0x000000ffff047224 */ /* 0x000fe400078e00ff */
[----:B------:R-:W-:Y:S02]  /*19770*/  IMAD R8, R8, R13, R9 ;  /* 0x0000000d08087224 */ /* 0x000fe400078e0209 */
[----:B------:R-:W-:Y:S01]  /*19780*/  IMAD.MOV R6, RZ, RZ, -R6 ;  /* 0x000000ffff067224 */ /* 0x000fe200078e0a06 */
[----:B------:R-:W2:Y:S01]  /*19790*/  LDC.64 R14, c[0x0][0x3d0] ;  /* 0x0000f400ff0e7b82 */ /* 0x000ea20000000a00 */
[----:B-1----:R-:W-:-:S05]  /*197a0*/  IADD3 R10, P0, PT, R10, 0x40, RZ ;  /* 0x000000400a0a7810 */ /* 0x002fca0007f1e0ff */
[----:B------:R-:W-:Y:S01]  /*197b0*/  IMAD.X R11, RZ, RZ, R11, P0 ;  /* 0x000000ffff0b7224 */ /* 0x000fe200000e060b */
[----:B--2---:R-:W-:-:S05]  /*197c0*/  IADD3 R12, P2, PT, R14, 0x40, RZ ;  /* 0x000000400e0c7810 */ /* 0x004fca0007f5e0ff */
[----:B------:R-:W-:-:S08]  /*197d0*/  IMAD.X R13, RZ, RZ, R15, P2 ;  /* 0x000000ffff0d7224 */ /* 0x000fd000010e060f */
.L_x_382:
[----:B------:R-:W-:-:S04]  /*197e0*/  IMAD.WIDE R54, R8, 0x8, R10 ;  /* 0x0000000808367825 */ /* 0x000fc800078e020a */
[----:B------:R-:W-:Y:S01]  /*197f0*/  IMAD.WIDE R42, R7, 0x8, R12 ;  /* 0x00000008072a7825 */ /* 0x000fe200078e020c */
[----:B------:R-:W2:Y:S04]  /*19800*/  LDG.E.64 R18, desc[UR4][R54.64+-0x40] ;  /* 0xffffc00436127981 */ /* 0x000ea8000c1e1b00 */
[----:B0-----:R-:W2:Y:S04]  /*19810*/  LDG.E.64 R38, desc[UR4][R42.64+-0x40] ;  /* 0xffffc0042a267981 */ /* 0x001ea8000c1e1b00 */
[----:B------:R-:W3:Y:S04]  /*19820*/  LDG.E.64 R16, desc[UR4][R54.64+-0x38] ;  /* 0xffffc80436107981 */ /* 0x000ee8000c1e1b00 */
[----:B------:R-:W3:Y:S04]  /*19830*/  LDG.E.64 R50, desc[UR4][R42.64+-0x38] ;  /* 0xffffc8042a327981 */ /* 0x000ee8000c1e1b00 */
[----:B------:R-:W4:Y:S04]  /*19840*/  LDG.E.64 R14, desc[UR4][R54.64+-0x30] ;  /* 0xffffd004360e7981 */ /* 0x000f28000c1e1b00 */
[----:B------:R-:W4:Y:S04]  /*19850*/  LDG.E.64 R44, desc[UR4][R42.64+-0x30] ;  /* 0xffffd0042a2c7981 */ /* 0x000f28000c1e1b00 */
[----:B------:R-:W5:Y:S04]  /*19860*/  LDG.E.64 R34, desc[UR4][R54.64+-0x28] ;  /* 0xffffd80436227981 */ /* 0x000f68000c1e1b00 */
        /* <DEDUP_REMOVED lines=9> */
[----:B------:R-:W5:Y:S01]  /*19900*/  LDG.E.64 R24, desc[UR4][R42.64+0x8] ;  /* 0x000008042a187981 */ /* 0x000f62000c1e1b00 */
[----:B--2---:R-:W-:-:S03]  /*19910*/  DADD R38, R18, R38 ;  /* 0x0000000012267229 */ /* 0x004fc60000000026 */
[----:B------:R-:W2:Y:S01]  /*19920*/  LDG.E.64 R18, desc[UR4][R54.64+-0x8] ;  /* 0xfffff80436127981 */ /* 0x000ea2000c1e1b00 */
[----:B---3--:R-:W-:-:S03]  /*19930*/  DADD R50, R16, R50 ;  /* 0x0000000010327229 */ /* 0x008fc60000000032 */
[----:B------:R-:W3:Y:S01]  /*19940*/  LDG.E.64 R16, desc[UR4][R54.64] ;  /* 0x0000000436107981 */ /* 0x000ee2000c1e1b00 */
[----:B----4-:R-:W-:-:S03]  /*19950*/  DADD R44, R14, R44 ;  /* 0x000000000e2c7229 */ /* 0x010fc6000000002c */
[----:B------:R-:W4:Y:S01]  /*19960*/  LDG.E.64 R14, desc[UR4][R54.64+0x8] ;  /* 0x00000804360e7981 */ /* 0x000f22000c1e1b00 */
[----:B------:R0:W-:Y:S01]  /*19970*/  F2I.F64.TRUNC R9, R38 ;  /* 0x0000002600097311 */ /* 0x0001e2000030d100 */
[----:B-----5:R-:W-:Y:S02]  /*19980*/  DADD R32, R34, R32 ;  /* 0x0000000022207229 */ /* 0x020fe40000000020 */
[----:B------:R-:W5:Y:S04]  /*19990*/  LDG.E.64 R34, desc[UR4][R54.64+0x18] ;  /* 0x0000180436227981 */ /* 0x000f68000c1e1b00 */
[----:B0-----:R-:W5:Y:S01]  /*199a0*/  LDG.E.64 R38, desc[UR4][R54.64+0x10] ;  /* 0x0000100436267981 */ /* 0x001f62000c1e1b00 */
[----:B------:R-:W-:-:S03]  /*199b0*/  DADD R28, R22, R28 ;  /* 0x00000000161c7229 */ /* 0x000fc6000000001c */
[----:B------:R-:W5:Y:S01]  /*199c0*/  LDG.E.64 R22, desc[UR4][R42.64+0x10] ;  /* 0x000010042a167981 */ /* 0x000f62000c1e1b00 */
[----:B------:R0:W-:Y:S01]  /*199d0*/  F2I.F64.TRUNC R48, R32 ;  /* 0x0000002000307311 */ /* 0x0001e2000030d100 */
[----:B------:R-:W-:Y:S02]  /*199e0*/  DADD R26, R30, R26 ;  /* 0x000000001e1a7229 */ /* 0x000fe4000000001a */
[----:B------:R-:W5:Y:S01]  /*199f0*/  LDG.E.64 R30, desc[UR4][R54.64+0x28] ;  /* 0x00002804361e7981 */ /* 0x000f62000c1e1b00 */
[----:B------:R-:W-:-:S03]  /*19a00*/  DADD R56, R20, R56 ;  /* 0x0000000014387229 */ /* 0x000fc60000000038 */
[----:B0-----:R-:W5:Y:S04]  /*19a10*/  LDG.E.64 R32, desc[UR4][R54.64+0x20] ;  /* 0x0000200436207981 */ /* 0x001f68000c1e1b00 */
[----:B------:R-:W5:Y:S01]  /*19a20*/  LDG.E.64 R20, desc[UR4][R42.64+0x18] ;  /* 0x000018042a147981 */ /* 0x000f62000c1e1b00 */
[----:B------:R-:W0:Y:S08]  /*19a30*/  F2I.F64.TRUNC R46, R50 ;  /* 0x00000032002e7311 */ /* 0x000e30000030d100 */
[----:B------:R1:W5:Y:S08]  /*19a40*/  F2I.F64.TRUNC R47, R44 ;  /* 0x0000002c002f7311 */ /* 0x000370000030d100 */
[----:B------:R0:W-:Y:S01]  /*19a50*/  F2I.F64.TRUNC R49, R28 ;  /* 0x0000001c00317311 */ /* 0x0001e2000030d100 */
[----:B-1----:R-:W5:Y:S07]  /*19a60*/  LDG.E.64 R44, desc[UR4][R42.64+0x38] ;  /* 0x000038042a2c7981 */ /* 0x002f6e000c1e1b00 */
[----:B------:R1:W5:Y:S01]  /*19a70*/  F2I.F64.TRUNC R50, R26 ;  /* 0x0000001a00327311 */ /* 0x000362000030d100 */
[----:B0-----:R-:W5:Y:S04]  /*19a80*/  LDG.E.64 R28, desc[UR4][R54.64+0x30] ;  /* 0x00003004361c7981 */ /* 0x001f68000c1e1b00 */
[----:B-1----:R-:W5:Y:S01]  /*19a90*/  LDG.E.64 R26, desc[UR4][R54.64+0x38] ;  /* 0x00003804361a7981 */ /* 0x002f62000c1e1b00 */
[----:B--2---:R-:W-:-:S03]  /*19aa0*/  DADD R52, R18, R52 ;  /* 0x0000000012347229 */ /* 0x004fc60000000034 */
[----:B------:R-:W2:Y:S01]  /*19ab0*/  LDG.E.64 R18, desc[UR4][R42.64+0x20] ;  /* 0x000020042a127981 */ /* 0x000ea2000c1e1b00 */
[----:B---3--:R-:W-:-:S03]  /*19ac0*/  DADD R40, R16, R40 ;  /* 0x0000000010287229 */ /* 0x008fc60000000028 */
[----:B------:R-:W3:Y:S01]  /*19ad0*/  LDG.E.64 R16, desc[UR4][R42.64+0x28] ;  /* 0x000028042a107981 */ /* 0x000ee2000c1e1b00 */
[----:B----4-:R-:W-:-:S03]  /*19ae0*/  DADD R24, R14, R24 ;  /* 0x000000000e187229 */ /* 0x010fc60000000018 */
[----:B------:R-:W4:Y:S01]  /*19af0*/  LDG.E.64 R14, desc[UR4][R42.64+0x30] ;  /* 0x000030042a0e7981 */ /* 0x000f22000c1e1b00 */
[----:B------:R-:W-:Y:S01]  /*19b00*/  F2I.F64.TRUNC R51, R56 ;  /* 0x0000003800337311 */ /* 0x000fe2000030d100 */
[----:B------:R-:W-:-:S07]  /*19b10*/  IADD3 R9, PT, PT, R46, R9, R4 ;  /* 0x000000092e097210 */ /* 0x000fce0007ffe004 */
[----:B------:R-:W0:Y:S01]  /*19b20*/  F2I.F64.TRUNC R52, R52 ;  /* 0x0000003400347311 */ /* 0x000e22000030d100 */
[----:B-----5:R-:W-:-:S07]  /*19b30*/  DADD R22, R38, R22 ;  /* 0x0000000026167229 */ /* 0x020fce0000000016 */
[----:B------:R-:W-:Y:S01]  /*19b40*/  F2I.F64.TRUNC R40, R40 ;  /* 0x0000002800287311 */ /* 0x000fe2000030d100 */
[----:B------:R-:W-:-:S07]  /*19b50*/  IADD3 R9, PT, PT, R48, R47, R9 ;  /* 0x0000002f30097210 */ /* 0x000fce0007ffe009 */
[----:B------:R-:W1:Y:S01]  /*19b60*/  F2I.F64.TRUNC R25, R24 ;  /* 0x0000001800197311 */ /* 0x000e62000030d100 */
[----:B------:R-:W-:-:S07]  /*19b70*/  DADD R20, R34, R20 ;  /* 0x0000000022147229 */ /* 0x000fce0000000014 */
[----:B------:R-:W-:Y:S01]  /*19b80*/  F2I.F64.TRUNC R22, R22 ;  /* 0x0000001600167311 */ /* 0x000fe2000030d100 */
[----:B------:R-:W-:Y:S01]  /*19b90*/  IADD3 R9, PT, PT, R50, R49, R9 ;  /* 0x0000003132097210 */ /* 0x000fe20007ffe009 */
[----:B------:R-:W-:-:S06]  /*19ba0*/  VIADD R6, R6, 0x10 ;  /* 0x0000001006067836 */ /* 0x000fcc0000000000 */
[----:B------:R-:W5:Y:S01]  /*19bb0*/  F2I.F64.TRUNC R21, R20 ;  /* 0x0000001400157311 */ /* 0x000f62000030d100 */
[----:B0-----:R-:W-:Y:S02]  /*19bc0*/  IADD3 R9, PT, PT, R52, R51, R9 ;  /* 0x0000003334097210 */ /* 0x001fe40007ffe009 */
[----:B------:R-:W-:Y:S02]  /*19bd0*/  ISETP.NE.AND P0, PT, R6, RZ, PT ;  /* 0x000000ff0600720c */ /* 0x000fe40003f05270 */
[----:B-1----:R-:W-:Y:S01]  /*19be0*/  IADD3 R9, PT, PT, R25, R40, R9 ;  /* 0x0000002819097210 */ /* 0x002fe20007ffe009 */
[----:B------:R-:W-:-:S03]  /*19bf0*/  DADD R26, R26, R44 ;  /* 0x000000001a1a7229 */ /* 0x000fc6000000002c */
[----:B-----5:R-:W-:-:S07]  /*19c00*/  IADD3 R9, PT, PT, R21, R22, R9 ;  /* 0x0000001615097210 */ /* 0x020fce0007ffe009 */
[----:B------:R-:W-:Y:S01]  /*19c10*/  F2I.F64.TRUNC R26, R26 ;  /* 0x0000001a001a7311 */ /* 0x000fe2000030d100 */
[----:B------:R-:W-:Y:S01]  /*19c20*/  IADD3 R8, PT, PT, R8, 0x10, RZ ;  /* 0x0000001008087810 */ /* 0x000fe20007ffe0ff */
[----:B------:R-:W-:Y:S01]  /*19c30*/  VIADD R7, R7, 0x10 ;  /* 0x0000001007077836 */ /* 0x000fe20000000000 */
[----:B--2---:R-:W-:Y:S02]  /*19c40*/  DADD R18, R32, R18 ;  /* 0x0000000020127229 */ /* 0x004fe40000000012 */
[----:B---3--:R-:W-:-:S08]  /*19c50*/  DADD R16, R30, R16 ;  /* 0x000000001e107229 */ /* 0x008fd00000000010 */
[----:B------:R-:W-:Y:S01]  /*19c60*/  F2I.F64.TRUNC R18, R18 ;  /* 0x0000001200127311 */ /* 0x000fe2000030d100 */
[----:B----4-:R-:W-:-:S07]  /*19c70*/  DADD R14, R28, R14 ;  /* 0x000000001c0e7229 */ /* 0x010fce000000000e */
[----:B------:R-:W0:Y:S08]  /*19c80*/  F2I.F64.TRUNC R16, R16 ;  /* 0x0000001000107311 */ /* 0x000e30000030d100 */
[----:B------:R-:W1:Y:S01]  /*19c90*/  F2I.F64.TRUNC R14, R14 ;  /* 0x0000000e000e7311 */ /* 0x000e62000030d100 */
[----:B0-----:R-:W-:-:S04]  /*19ca0*/  IADD3 R9, PT, PT, R16, R18, R9 ;  /* 0x0000001210097210 */ /* 0x001fc80007ffe009 */
[----:B-1----:R-:W-:Y:S01]  /*19cb0*/  IADD3 R4, PT, PT, R26, R14, R9 ;  /* 0x0000000e1a047210 */ /* 0x002fe20007ffe009 */
[----:B------:R-:W-:Y:S06]  /*19cc0*/  @P0 BRA `(.L_x_382) ;  /* 0xfffffff800c40947 */ /* 0x000fec000383ffff */
.L_x_381:
[----:B------:R-:W-:Y:S05]  /*19cd0*/  BSYNC.RECONVERGENT B1 ;  /* 0x0000000000017941 */ /* 0x000fea0003800200 */
.L_x_380:
[----:B------:R-:W-:Y:S04]  /*19ce0*/  BSSY.RECONVERGENT B1, `(.L_x_383) ;  /* 0x0000062000017945 */ /* 0x000fe80003800200 */
[----:B------:R-:W-:Y:S05]  /*19cf0*/  @!P1 BRA `(.L_x_384) ;  /* 0x0000000400809947 */ /* 0x000fea0003800000 */
[----:B------:R-:W-:Y:S01]  /*19d00*/  ISETP.GE.U32.AND P0, PT, R2, 0x8, PT ;  /* 0x000000080200780c */ /* 0x000fe20003f06070 */
[----:B------:R-:W-:Y:S01]  /*19d10*/  BSSY.RECONVERGENT B2, `(.L_x_385) ;  /* 0x000002e000027945 */ /* 0x000fe20003800200 */
[----:B------:R-:W-:-:S04]  /*19d20*/  LOP3.LUT R6, R5, 0x7, RZ, 0xc0, !PT ;  /* 0x0000000705067812 */ /* 0x000fc800078ec0ff */
[----:B------:R-:W-:-:S07]  /*19d30*/  ISETP.NE.AND P1, PT, R6, RZ, PT ;  /* 0x000000ff0600720c */ /* 0x000fce0003f25270 */
[----:B------:R-:W-:Y:S06]  /*19d40*/  @!P0 BRA `(.L_x_386) ;  /* 0x0000000000a88947 */ /* 0x000fec0003800000 */
[----:B------:R-:W1:Y:S01]  /*19d50*/  LDC.64 R40, c[0x0][0x3c8] ;  /* 0x0000f200ff287b82 */ /* 0x000e620000000a00 */
[----:B--2---:R-:W-:-:S07]  /*19d60*/  IMAD.IADD R9, R3, 0x1, R7 ;  /* 0x0000000103097824 */ /* 0x004fce00078e0207 */
[----:B------:R-:W2:Y:S01]  /*19d70*/  LDC.64 R42, c[0x0][0x3d0] ;  /* 0x0000f400ff2a7b82 */ /* 0x000ea20000000a00 */
[----:B-1----:R-:W-:-:S05]  /*19d80*/  IMAD.WIDE R40, R9, 0x8, R40 ;  /* 0x0000000809287825 */ /* 0x002fca00078e0228 */
[----:B0-----:R-:W3:Y:S01]  /*19d90*/  LDG.E.64 R38, desc[UR4][R40.64] ;  /* 0x0000000428267981 */ /* 0x001ee2000c1e1b00 */
[----:B--2---:R-:W-:-:S03]  /*19da0*/  IMAD.WIDE R42, R7, 0x8, R42 ;  /* 0x00000008072a7825 */ /* 0x004fc600078e022a */
[----:B------:R-:W2:Y:S04]  /*19db0*/  LDG.E.64 R30, desc[UR4][R40.64+0x8] ;  /* 0x00000804281e7981 */ /* 0x000ea8000c1e1b00 */
[----:B------:R-:W3:Y:S04]  /*19dc0*/  LDG.E.64 R44, desc[UR4][R42.64] ;  /* 0x000000042a2c7981 */ /* 0x000ee8000c1e1b00 */
[----:B------:R-:W2:Y:S04]  /*19dd0*/  LDG.E.64 R32, desc[UR4][R42.64+0x8] ;  /* 0x000008042a207981 */ /* 0x000ea8000c1e1b00 */
        /* <DEDUP_REMOVED lines=12> */
[----:B------:R-:W-:Y:S01]  /*19ea0*/  VIADD R7, R7, 0x8 ;  /* 0x0000000807077836 */ /* 0x000fe20000000000 */
[----:B---3--:R-:W-:-:S02]  /*19eb0*/  DADD R38, R38, R44 ;  /* 0x0000000026267229 */ /* 0x008fc4000000002c */
[----:B--2---:R-:W-:Y:S02]  /*19ec0*/  DADD R30, R30, R32 ;  /* 0x000000001e1e7229 */ /* 0x004fe40000000020 */
[----:B----4-:R-:W-:-:S06]  /*19ed0*/  DADD R16, R26, R16 ;  /* 0x000000001a107229 */ /* 0x010fcc0000000010 */
[----:B------:R-:W-:Y:S01]  /*19ee0*/  F2I.F64.TRUNC R39, R38 ;  /* 0x0000002600277311 */ /* 0x000fe2000030d100 */
[----:B-----5:R-:W-:-:S07]  /*19ef0*/  DADD R14, R24, R14 ;  /* 0x00000000180e7229 */ /* 0x020fce000000000e */
        /* <DEDUP_REMOVED lines=15> */
.L_x_386:
[----:B------:R-:W-:Y:S05]  /*19ff0*/  BSYNC.RECONVERGENT B2 ;  /* 0x0000000000027941 */ /* 0x000fea0003800200 */
.L_x_385:
        /* <DEDUP_REMOVED lines=10> */
[----:B------:R-:W3:Y:S01]  /*1a0a0*/  LDG.E.64 R16, desc[UR4][R8.64+0x8] ;  /* 0x0000080408107981 */ /* 0x000ee2000c1e1b00 */
[----:B--2---:R-:W-:-:S03]  /*1a0b0*/  IMAD.WIDE R12, R7, 0x8, R10 ;  /* 0x00000008070c7825 */ /* 0x004fc600078e020a */
[----:B------:R-:W2:Y:S04]  /*1a0c0*/  LDG.E.64 R20, desc[UR4][R8.64+0x10] ;  /* 0x0000100408147981 */ /* 0x000ea8000c1e1b00 */
[----:B------:R-:W4:Y:S04]  /*1a0d0*/  LDG.E.64 R10, desc[UR4][R8.64] ;  /* 0x00000004080a7981 */ /* 0x000f28000c1e1b00 */
[----:B------:R-:W4:Y:S04]  /*1a0e0*/  LDG.E.64 R14, desc[UR4][R12.64] ;  /* 0x000000040c0e7981 */ /* 0x000f28000c1e1b00 */
[----:B------:R-:W3:Y:S04]  /*1a0f0*/  LDG.E.64 R18, desc[UR4][R12.64+0x8] ;  /* 0x000008040c127981 */ /* 0x000ee8000c1e1b00 */
[----:B------:R-:W2:Y:S04]  /*1a100*/  LDG.E.64 R22, desc[UR4][R12.64+0x10] ;  /* 0x000010040c167981 */ /* 0x000ea8000c1e1b00 */
[----:B------:R-:W5:Y:S04]  /*1a110*/  LDG.E.64 R24, desc[UR4][R8.64+0x18] ;  /* 0x0000180408187981 */ /* 0x000f68000c1e1b00 */
[----:B------:R-:W5:Y:S01]  /*1a120*/  LDG.E.64 R26, desc[UR4][R12.64+0x18] ;  /* 0x000018040c1a7981 */ /* 0x000f62000c1e1b00 */
[----:B------:R-:W-:Y:S01]  /*1a130*/  VIADD R7, R7, 0x4 ;  /* 0x0000000407077836 */ /* 0x000fe20000000000 */
[----:B----4-:R-:W-:-:S02]  /*1a140*/  DADD R10, R10, R14 ;  /* 0x000000000a0a7229 */ /* 0x010fc4000000000e */
[----:B---3--:R-:W-:Y:S02]  /*1a150*/  DADD R16, R16, R18 ;  /* 0x0000000010107229 */ /* 0x008fe40000000012 */
[----:B--2---:R-:W-:-:S06]  /*1a160*/  DADD R20, R20, R22 ;  /* 0x0000000014147229 */ /* 0x004fcc0000000016 */
[----:B------:R-:W-:Y:S01]  /*1a170*/  F2I.F64.TRUNC R11, R10 ;  /* 0x0000000a000b7311 */ /* 0x000fe2000030d100 */
[----:B-----5:R-:W-:-:S07]  /*1a180*/  DADD R24, R24, R26 ;  /* 0x0000000018187229 */ /* 0x020fce000000001a */
[----:B------:R-:W1:Y:S08]  /*1a190*/  F2I.F64.TRUNC R16, R16 ;  /* 0x0000001000107311 */ /* 0x000e70000030d100 */
[----:B------:R-:W-:Y:S08]  /*1a1a0*/  F2I.F64.TRUNC R21, R20 ;  /* 0x0000001400157311 */ /* 0x000ff0000030d100 */
[----:B------:R-:W2:Y:S01]  /*1a1b0*/  F2I.F64.TRUNC R24, R24 ;  /* 0x0000001800187311 */ /* 0x000ea2000030d100 */
[----:B-1----:R-:W-:-:S04]  /*1a1c0*/  IADD3 R4, PT, PT, R16, R11, R4 ;  /* 0x0000000b10047210 */ /* 0x002fc80007ffe004 */
[----:B--2---:R-:W-:-:S07]  /*1a1d0*/  IADD3 R4, PT, PT, R24, R21, R4 ;  /* 0x0000001518047210 */ /* 0x004fce0007ffe004 */
.L_x_388:
[----:B------:R-:W-:Y:S05]  /*1a1e0*/  BSYNC.RECONVERGENT B2 ;  /* 0x0000000000027941 */ /* 0x000fea0003800200 */
.L_x_387:
[----:B------:R-:W-:Y:S05]  /*1a1f0*/  @!P1 BRA `(.L_x_384) ;  /* 0x0000000000409947 */ /* 0x000fea0003800000 */
[----:B------:R-:W1:Y:S01]  /*1a200*/  LDC.64 R14, c[0x0][0x3c8] ;  /* 0x0000f200ff0e7b82 */ /* 0x000e620000000a00 */
[----:B--2---:R-:W-:Y:S02]  /*1a210*/  IMAD.IADD R5, R3, 0x1, R7 ;  /* 0x0000000103057824 */ /* 0x004fe400078e0207 */
[----:B------:R-:W-:-:S05]  /*1a220*/  IMAD.MOV R6, RZ, RZ, -R2 ;  /* 0x000000ffff067224 */ /* 0x000fca00078e0a02 */
[----:B------:R-:W2:Y:S02]  /*1a230*/  LDC.64 R12, c[0x0][0x3d0] ;  /* 0x0000f400ff0c7b82 */ /* 0x000ea40000000a00 */
.L_x_389:
[----:B--2---:R-:W-:-:S04]  /*1a240*/  IMAD.WIDE R2, R7, 0x8, R12 ;  /* 0x0000000807027825 */ /* 0x004fc800078e020c */
[----:B-1----:R-:W-:Y:S02]  /*1a250*/  IMAD.WIDE R8, R5, 0x8, R14 ;  /* 0x0000000805087825 */ /* 0x002fe400078e020e */
[----:B------:R-:W2:Y:S04]  /*1a260*/  LDG.E.64 R2, desc[UR4][R2.64] ;  /* 0x0000000402027981 */ /* 0x000ea8000c1e1b00 */
[----:B------:R-:W2:Y:S01]  /*1a270*/  LDG.E.64 R8, desc[UR4][R8.64] ;  /* 0x0000000408087981 */ /* 0x000ea2000c1e1b00 */
[----:B------:R-:W-:Y:S01]  /*1a280*/  IADD3 R6, PT, PT, R6, 0x1, RZ ;  /* 0x0000000106067810 */ /* 0x000fe20007ffe0ff */
[----:B------:R-:W-:Y:S02]  /*1a290*/  VIADD R7, R7, 0x1 ;  /* 0x0000000107077836 */ /* 0x000fe40000000000 */
[----:B------:R-:W-:Y:S01]  /*1a2a0*/  VIADD R5, R5, 0x1 ;  /* 0x0000000105057836 */ /* 0x000fe20000000000 */
[----:B------:R-:W-:Y:S01]  /*1a2b0*/  ISETP.NE.AND P0, PT, R6, RZ, PT ;  /* 0x000000ff0600720c */ /* 0x000fe20003f05270 */
[----:B--2---:R-:W-:-:S10]  /*1a2c0*/  DADD R10, R8, R2 ;  /* 0x00000000080a7229 */ /* 0x004fd40000000002 */
[----:B------:R-:W1:Y:S02]  /*1a2d0*/  F2I.F64.TRUNC R11, R10 ;  /* 0x0000000a000b7311 */ /* 0x000e64000030d100 */
[----:B-1----:R-:W-:Y:S01]  /*1a2e0*/  IMAD.IADD R4, R11, 0x1, R4 ;  /* 0x000000010b047824 */ /* 0x002fe200078e0204 */
[----:B------:R-:W-:Y:S06]  /*1a2f0*/  @P0 BRA `(.L_x_389) ;  /* 0xfffffffc00d00947 */ /* 0x000fec000383ffff */
.L_x_384:
[----:B------:R-:W-:Y:S05]  /*1a300*/  BSYNC.RECONVERGENT B1 ;  /* 0x0000000000017941 */ /* 0x000fea0003800200 */
.L_x_383:
[----:B------:R1:W3:Y:S02]  /*1a310*/  I2F.F64 R22, R4 ;  /* 0x0000000400167312 */ /* 0x0002e40000201c00 */
.L_x_379:
[----:B------:R-:W-:Y:S05]  /*1a320*/  BSYNC.RECONVERGENT B0 ;  /* 0x0000000000007941 */ /* 0x000fea0003800200 */
.L_x_378:
[----:B--2---:R-:W1:Y:S01]  /*1a330*/  MUFU.RCP64H R3, R37 ;  /* 0x0000002500037308 */ /* 0x004e620000001800 */
[----:B------:R-:W-:Y:S01]  /*1a340*/  IMAD.MOV.U32 R2, RZ, RZ, 0x1 ;  /* 0x00000001ff027424 */ /* 0x000fe200078e00ff */
[----:B---3--:R-:W-:Y:S01]  /*1a350*/  FSETP.GEU.AND P1, PT, |R23|, 6.5827683646048100446e-37, PT ;  /* 0x036000001700780b */ /* 0x008fe20003f2e200 */
[----:B------:R-:W-:Y:S04]  /*1a360*/  BSSY.RECONVERGENT B1, `(.L_x_390) ;  /* 0x0000011000017945 */ /* 0x000fe80003800200 */
[----:B-1--4-:R-:W-:-:S08]  /*1a370*/  DFMA R4, -R36, R2, 1 ;  /* 0x3ff000002404742b */ /* 0x012fd00000000102 */
        /* <DEDUP_REMOVED lines=13> */
[----:B0-----:R-:W-:Y:S05]  /*1a450*/  CALL.REL.NOINC `($__internal_0_$__cuda_sm20_div_rn_f64_full) ;  /* 0x0000000c000c7944 */ /* 0x001fea0003c00000 */
[----:B------:R-:W-:-:S07]  /*1a460*/  IMAD.MOV.U32 R13, RZ, RZ, R11 ;  /* 0x000000ffff0d7224 */ /* 0x000fce00078e000b */
.L_x_391:
[----:B------:R-:W-:Y:S05]  /*1a470*/  BSYNC.RECONVERGENT B1 ;  /* 0x0000000000017941 */ /* 0x000fea0003800200 */
.L_x_390:
        /* <DEDUP_REMOVED lines=20> */
[----:B------:R-:W-:Y:S01]  /*1a5c0*/  IMAD.MOV.U32 R8, RZ, RZ, RZ ;  /* 0x000000ffff087224 */ /* 0x000fe200078e00ff */
[----:B------:R-:W-:Y:S01]  /*1a5d0*/  UMOV UR6, 0x3ae80f1e ;  /* 0x3ae80f1e00067882 */ /* 0x000fe20000000000 */
[----:B------:R-:W-:Y:S01]  /*1a5e0*/  IMAD.MOV.U32 R14, RZ, RZ, -0x748574fc ;  /* 0x8b7a8b04ff0e7424 */ /* 0x000fe200078e00ff */
[----:B------:R-:W-:Y:S01]  /*1a5f0*/  LOP3.LUT R3, R2, 0x3ff00000, RZ, 0xfc, !PT ;  /* 0x3ff0000002037812 */ /* 0x000fe200078efcff */
[----:B------:R-:W-:Y:S01]  /*1a600*/  IMAD.MOV.U32 R2, RZ, RZ, R4 ;  /* 0x000000ffff027224 */ /* 0x000fe200078e0004 */
[----:B------:R-:W-:Y:S01]  /*1a610*/  UMOV UR7, 0x3eb1380b ;  /* 0x3eb1380b00077882 */ /* 0x000fe20000000000 */
[----:B------:R-:W-:Y:S01]  /*1a620*/  IMAD.MOV.U32 R15, RZ, RZ, 0x3ed0ee25 ;  /* 0x3ed0ee25ff0f7424 */ /* 0x000fe200078e00ff */
[----:B------:R-:W-:Y:S01]  /*1a630*/  ISETP.GE.U32.AND P0, PT, R3, 0x3ff6a09f, PT ;  /* 0x3ff6a09f0300780c */ /* 0x000fe20003f06070 */
[----:B------:R-:W-:Y:S01]  /*1a640*/  UMOV UR8, 0x80000000 ;  /* 0x8000000000087882 */ /* 0x000fe20000000000 */
[----:B------:R-:W-:Y:S01]  /*1a650*/  LEA.HI R17, R16, R17, RZ, 0xc ;  /* 0x0000001110117211 */ /* 0x000fe200078f60ff */
[----:B------:R-:W-:-:S10]  /*1a660*/  UMOV UR9, 0x43300000 ;  /* 0x4330000000097882 */ /* 0x000fd40000000000 */
[----:B------:R-:W-:Y:S02]  /*1a670*/  @P0 VIADD R5, R3, 0xfff00000 ;  /* 0xfff0000003050836 */ /* 0x000fe40000000000 */
[----:B------:R-:W-:Y:S02]  /*1a680*/  @P0 VIADD R17, R17, 0x1 ;  /* 0x0000000111110836 */ /* 0x000fe40000000000 */
[----:B------:R-:W-:-:S03]  /*1a690*/  @P0 IMAD.MOV.U32 R3, RZ, RZ, R5 ;  /* 0x000000ffff030224 */ /* 0x000fc600078e0005 */
[----:B------:R-:W-:Y:S02]  /*1a6a0*/  LOP3.LUT R16, R17, 0x80000000, RZ, 0x3c, !PT ;  /* 0x8000000011107812 */ /* 0x000fe400078e3cff */
[----:B------:R-:W-:Y:S01]  /*1a6b0*/  MOV R17, 0x43300000 ;  /* 0x4330000000117802 */ /* 0x000fe20000000f00 */
[----:B------:R-:W-:-:S05]  /*1a6c0*/  DADD R6, R2, 1 ;  /* 0x3ff0000002067429 */ /* 0x000fca0000000000 */
[----:B------:R-:W-:Y:S01]  /*1a6d0*/  DADD R16, R16, -UR8 ;  /* 0x8000000810107e29 */ /* 0x000fe20008000000 */
[----:B------:R-:W1:Y:S01]  /*1a6e0*/  MUFU.RCP64H R9, R7 ;  /* 0x0000000700097308 */ /* 0x000e620000001800 */
[----:B------:R-:W-:Y:S01]  /*1a6f0*/  UMOV UR8, 0xfefa39ef ;  /* 0xfefa39ef00087882 */ /* 0x000fe20000000000 */
[----:B------:R-:W-:Y:S01]  /*1a700*/  UMOV UR9, 0x3fe62e42 ;  /* 0x3fe62e4200097882 */ /* 0x000fe20000000000 */
[----:B-1----:R-:W-:-:S08]  /*1a710*/  DFMA R4, -R6, R8, 1 ;  /* 0x3ff000000604742b */ /* 0x002fd00000000108 */
[----:B------:R-:W-:Y:S02]  /*1a720*/  DFMA R10, R4, R4, R4 ;  /* 0x00000004040a722b */ /* 0x000fe40000000004 */
[----:B------:R-:W-:-:S06]  /*1a730*/  DADD R4, R2, -1 ;  /* 0xbff0000002047429 */ /* 0x000fcc0000000000 */
        /* <DEDUP_REMOVED lines=40> */
.L_x_395:
[----:B------:R-:W-:Y:S01]  /*1a9c0*/  IMAD.MOV.U32 R4, RZ, RZ, 0x0 ;  /* 0x00000000ff047424 */ /* 0x000fe200078e00ff */
[----:B------:R-:W-:Y:S01]  /*1a9d0*/  LOP3.LUT P0, RZ, R3, 0x7fffffff, RZ, 0xc0, !PT ;  /* 0x7fffffff03ff7812 */ /* 0x000fe2000780c0ff */
[----:B------:R-:W-:-:S06]  /*1a9e0*/  IMAD.MOV.U32 R5, RZ, RZ, 0x7ff00000 ;  /* 0x7ff00000ff057424 */ /* 0x000fcc00078e00ff */
[----:B------:R-:W-:-:S10]  /*1a9f0*/  DFMA R4, R2, R4, +INF ;  /* 0x7ff000000204742b */ /* 0x000fd40000000004 */
[----:B------:R-:W-:Y:S02]  /*1aa00*/  FSEL R8, R4, RZ, P0 ;  /* 0x000000ff04087208 */ /* 0x000fe40000000000 */
[----:B------:R-:W-:-:S07]  /*1aa10*/  FSEL R9, R5, -QNAN , P0 ;  /* 0xfff0000005097808 */ /* 0x000fce0000000000 */
.L_x_396:
[----:B------:R-:W-:Y:S05]  /*1aa20*/  BSYNC.RECONVERGENT B1 ;  /* 0x0000000000017941 */ /* 0x000fea0003800200 */
.L_x_394:
        /* <DEDUP_REMOVED lines=15> */
[----:B------:R-:W-:-:S08]  /*1ab20*/  DMUL R12, R10, R12 ;  /* 0x0000000c0a0c7228 */ /* 0x000fd00000000000 */
[----:B------:R-:W-:-:S04]  /*1ab30*/  @!P0 IMAD.MOV.U32 R16, RZ, RZ, R15 ;  /* 0x000000ffff108224 */ /* 0x000fc800078e000f */
[----:B------:R-:W-:-:S05]  /*1ab40*/  VIADD R8, R16, 0xffffffff ;  /* 0xffffffff10087836 */ /* 0x000fca0000000000 */
[----:B------:R-:W-:Y:S01]  /*1ab50*/  ISETP.GT.U32.AND P1, PT, R8, 0x7feffffe, PT ;  /* 0x7feffffe0800780c */ /* 0x000fe20003f24070 */
[----:B------:R-:W-:Y:S02]  /*1ab60*/  IMAD.MOV.U32 R8, RZ, RZ, R2 ;  /* 0x000000ffff087224 */ /* 0x000fe400078e0002 */
[----:B------:R-:W-:-:S10]  /*1ab70*/  @!P0 IMAD.MOV.U32 R8, RZ, RZ, R14 ;  /* 0x000000ffff088224 */ /* 0x000fd400078e000e */
        /* <DEDUP_REMOVED lines=8> */
[----:B------:R-:W-:Y:S01]  /*1ac00*/  UMOV UR8, 0x80000000 ;  /* 0x8000000000087882 */ /* 0x000fe20000000000 */
[----:B------:R-:W-:Y:S01]  /*1ac10*/  ISETP.GE.U32.AND P0, PT, R9, 0x3ff6a09f, PT ;  /* 0x3ff6a09f0900780c */ /* 0x000fe20003f06070 */
[----:B------:R-:W-:-:S12]  /*1ac20*/  UMOV UR9, 0x43300000 ;  /* 0x4330000000097882 */ /* 0x000fd80000000000 */
[----:B------:R-:W-:-:S05]  /*1ac30*/  @P0 IADD3 R11, PT, PT, R9, -0x100000, RZ ;  /* 0xfff00000090b0810 */ /* 0x000fca0007ffe0ff */
[----:B------:R-:W-:-:S06]  /*1ac40*/  @P0 IMAD.MOV.U32 R9, RZ, RZ, R11 ;  /* 0x000000ffff090224 */ /* 0x000fcc00078e000b */
        /* <DEDUP_REMOVED lines=12> */
[----:B------:R-:W-:Y:S01]  /*1ad10*/  LEA.HI R22, R16, R17, RZ, 0xc ;  /* 0x0000001110167211 */ /* 0x000fe200078f60ff */
[----:B------:R-:W-:Y:S01]  /*1ad20*/  DADD R16, R18, -R8 ;  /* 0x0000000012107229 */ /* 0x000fe20000000808 */
[----:B------:R-:W-:-:S03]  /*1ad30*/  IMAD.MOV.U32 R23, RZ, RZ, 0x43300000 ;  /* 0x43300000ff177424 */ /* 0x000fc600078e00ff */
[----:B------:R-:W-:Y:S01]  /*1ad40*/  DFMA R20, R14, R20, UR6 ;  /* 0x000000060e147e2b */ /* 0x000fe20008000014 */
[----:B------:R-:W-:Y:S01]  /*1ad50*/  UMOV UR6, 0xa9ab0956 ;  /* 0xa9ab095600067882 */ /* 0x000fe20000000000 */
[----:B------:R-:W-:Y:S01]  /*1ad60*/  UMOV UR7, 0x3f1745cb ;  /* 0x3f1745cb00077882 */ /* 0x000fe20000000000 */
[----:B------:R-:W-:Y:S01]  /*1ad70*/  @P0 VIADD R22, R22, 0x1 ;  /* 0x0000000116160836 */ /* 0x000fe20000000000 */
[----:B------:R-:W-:-:S04]  /*1ad80*/  DADD R16, R16, R16 ;  /* 0x0000000010107229 */ /* 0x000fc80000000010 */
[----:B------:R-:W-:Y:S01]  /*1ad90*/  DFMA R20, R14, R20, UR6 ;  /* 0x000000060e147e2b */ /* 0x000fe20008000014 */
[----:B------:R-:W-:Y:S01]  /*1ada0*/  UMOV UR6, 0x2d1b5154 ;  /* 0x2d1b515400067882 */ /* 0x000fe20000000000 */
[----:B------:R-:W-:Y:S01]  /*1adb0*/  UMOV UR7, 0x3f3c71c7 ;  /* 0x3f3c71c700077882 */ /* 0x000fe20000000000 */
[----:B------:R-:W-:Y:S01]  /*1adc0*/  LOP3.LUT R22, R22, 0x80000000, RZ, 0x3c, !PT ;  /* 0x8000000016167812 */ /* 0x000fe200078e3cff */
[----:B------:R-:W-:-:S04]  /*1add0*/  DFMA R16, R18, -R8, R16 ;  /* 0x800000081210722b */ /* 0x000fc80000000010 */
[----:B------:R-:W-:Y:S01]  /*1ade0*/  DFMA R20, R14, R20, UR6 ;  /* 0x000000060e147e2b */ /* 0x000fe20008000014 */
[----:B------:R-:W-:Y:S01]  /*1adf0*/  UMOV UR6, 0x923be72d ;  /* 0x923be72d00067882 */ /* 0x000fe20000000000 */
[----:B------:R-:W-:Y:S01]  /*1ae00*/  UMOV UR7, 0x3f624924 ;  /* 0x3f62492400077882 */ /* 0x000fe20000000000 */
[----:B------:R-:W-:Y:S01]  /*1ae10*/  DADD R22, R22, -UR8 ;  /* 0x8000000816167e29 */ /* 0x000fe20008000000 */
[----:B------:R-:W-:Y:S01]  /*1ae20*/  UMOV UR8, 0xfefa39ef ;  /* 0xfefa39ef00087882 */ /* 0x000fe20000000000 */
[----:B------:R-:W-:Y:S01]  /*1ae30*/  UMOV UR9, 0x3fe62e42 ;  /* 0x3fe62e4200097882 */ /* 0x000fe20000000000 */
[----:B------:R-:W-:Y:S02]  /*1ae40*/  DMUL R16, R10, R16 ;  /* 0x000000100a107228 */ /* 0x000fe40000000000 */
[----:B------:R-:W-:Y:S01]  /*1ae50*/  DFMA R20, R14, R20, UR6 ;  /* 0x000000060e147e2b */ /* 0x000fe20008000014 */
[----:B------:R-:W-:Y:S01]  /*1ae60*/  UMOV UR6, 0x9999a3c4 ;  /* 0x9999a3c400067882 */ /* 0x000fe20000000000 */
[----:B------:R-:W-:Y:S01]  /*1ae70*/  UMOV UR7, 0x3f899999 ;  /* 0x3f89999900077882 */ /* 0x000fe20000000000 */
[----:B------:R-:W-:-:S05]  /*1ae80*/  DFMA R18, R22, UR8, R8 ;  /* 0x0000000816127c2b */ /* 0x000fca0008000008 */
        /* <DEDUP_REMOVED lines=16> */
.L_x_398:
[----:B------:R-:W-:Y:S01]  /*1af90*/  IMAD.MOV.U32 R8, RZ, RZ, 0x0 ;  /* 0x00000000ff087424 */ /* 0x000fe200078e00ff */
[----:B------:R-:W-:Y:S02]  /*1afa0*/  MOV R9, 0x7ff00000 ;  /* 0x7ff0000000097802 */ /* 0x000fe40000000f00 */
[----:B------:R-:W-:-:S04]  /*1afb0*/  LOP3.LUT P0, RZ, R15, 0x7fffffff, RZ, 0xc0, !PT ;  /* 0x7fffffff0fff7812 */ /* 0x000fc8000780c0ff */
[----:B------:R-:W-:-:S10]  /*1afc0*/  DFMA R8, R14, R8, +INF ;  /* 0x7ff000000e08742b */ /* 0x000fd40000000008 */
[----:B------:R-:W-:Y:S02]  /*1afd0*/  FSEL R16, R8, RZ, P0 ;  /* 0x000000ff08107208 */ /* 0x000fe40000000000 */
[----:B------:R-:W-:-:S07]  /*1afe0*/  FSEL R17, R9, -QNAN , P0 ;  /* 0xfff0000009117808 */ /* 0x000fce0000000000 */
.L_x_399:
[----:B------:R-:W-:Y:S05]  /*1aff0*/  BSYNC.RECONVERGENT B1 ;  /* 0x0000000000017941 */ /* 0x000fea0003800200 */
.L_x_397:
[----:B------:R-:W-:-:S08]  /*1b000*/  DMUL R4, R16, R4 ;  /* 0x0000000410047228 */ /* 0x000fd00000000000 */
[----:B------:R-:W-:-:S08]  /*1b010*/  DFMA R4, R16, R6, R4 ;  /* 0x000000061004722b */ /* 0x000fd00000000004 */
[----:B------:R-:W-:-:S08]  /*1b020*/  DFMA R2, R2, R4, R12 ;  /* 0x000000040202722b */ /* 0x000fd0000000000c */
[----:B------:R-:W-:-:S11]  /*1b030*/  DADD R2, -RZ, -R2 ;  /* 0x00000000ff027229 */ /* 0x000fd60000000902 */
.L_x_393:
[----:B------:R-:W-:Y:S05]  /*1b040*/  BSYNC.RECONVERGENT B0 ;  /* 0x0000000000007941 */ /* 0x000fea0003800200 */
.L_x_392:
[----:B------:R-:W1:Y:S02]  /*1b050*/  LDC.64 R4, c[0x0][0x3a8] ;  /* 0x0000ea00ff047b82 */ /* 0x000e640000000a00 */
[----:B-1----:R-:W-:-:S05]  /*1b060*/  IMAD.WIDE.U32 R4, R0, 0x8, R4 ;  /* 0x0000000800047825 */ /* 0x002fca00078e0004 */
[----:B------:R-:W-:Y:S01]  /*1b070*/  STG.E.64 desc[UR4][R4.64], R2 ;  /* 0x0000000204007986 */ /* 0x000fe2000c101b04 */
[----:B------:R-:W-:Y:S05]  /*1b080*/  EXIT ;  /* 0x000000000000794d */ /* 0x000fea0003800000 */
        .weak           $__internal_0_$__cuda_sm20_div_rn_f64_full
        .type           $__internal_0_$__cuda_sm20_div_rn_f64_full,@function
        .size           $__internal_0_$__cuda_sm20_div_rn_f64_full,(.L_x_406 - $__internal_0_$__cuda_sm20_div_rn_f64_full)
$__internal_0_$__cuda_sm20_div_rn_f64_full:
[----:B------:R-:W-:Y:S01]  /*1b090*/  FSETP.GEU.AND P3, PT, |R23|, 1.469367938527859385e-39, PT ;  /* 0x001000001700780b */ /* 0x000fe20003f6e200 */
[----:B------:R-:W-:Y:S01]  /*1b0a0*/  IMAD.MOV.U32 R16, RZ, RZ, R22 ;  /* 0x000000ffff107224 */ /* 0x000fe200078e0016 */
[C---:B------:R-:W-:Y:S01]  /*1b0b0*/  FSETP.GEU.AND P0, PT, |R19|.reuse, 1.469367938527859385e-39, PT ;  /* 0x001000001300780b */ /* 0x040fe20003f0e200 */
[----:B------:R-:W-:Y:S01]  /*1b0c0*/  IMAD.MOV.U32 R14, RZ, RZ, 0x1 ;  /* 0x00000001ff0e7424 */ /* 0x000fe200078e00ff */
[----:B------:R-:W-:Y:S01]  /*1b0d0*/  LOP3.LUT R20, R19, 0x800fffff, RZ, 0xc0, !PT ;  /* 0x800fffff13147812 */ /* 0x000fe200078ec0ff */
[----:B------:R-:W-:Y:S01]  /*1b0e0*/  BSSY.RECONVERGENT B0, `(.L_x_400) ;  /* 0x0000057000007945 */ /* 0x000fe20003800200 */
[----:B------:R-:W-:Y:S02]  /*1b0f0*/  LOP3.LUT R11, R23, 0x7ff00000, RZ, 0xc0, !PT ;  /* 0x7ff00000170b7812 */ /* 0x000fe400078ec0ff */
[----:B------:R-:W-:Y:S01]  /*1b100*/  LOP3.LUT R21, R20, 0x3ff00000, RZ, 0xfc, !PT ;  /* 0x3ff0000014157812 */ /* 0x000fe200078efcff */
[----:B------:R-:W-:Y:S01]  /*1b110*/  IMAD.MOV.U32 R20, RZ, RZ, R18 ;  /* 0x000000ffff147224 */ /* 0x000fe200078e0012 */
[----:B------:R-:W-:-:S03]  /*1b120*/  LOP3.LUT R40, R19, 0x7ff00000, RZ, 0xc0, !PT ;  /* 0x7ff0000013287812 */ /* 0x000fc600078ec0ff */
[----:B------:R-:W-:Y:S01]  /*1b130*/  @!P3 LOP3.LUT R12, R19, 0x7ff00000, RZ, 0xc0, !PT ;  /* 0x7ff00000130cb812 */ /* 0x000fe200078ec0ff */
[----:B------:R-:W-:Y:S01]  /*1b140*/  @!P3 IMAD.MOV.U32 R52, RZ, RZ, RZ ;  /* 0x000000ffff34b224 */ /* 0x000fe200078e00ff */
[----:B------:R-:W-:Y:S01]  /*1b150*/  @!P0 DMUL R20, R18, 8.98846567431157953865e+307 ;  /* 0x7fe0000012148828 */ /* 0x000fe20000000000 */
[C---:B------:R-:W-:Y:S02]  /*1b160*/  ISETP.GE.U32.AND P2, PT, R11.reuse, R40, PT ;  /* 0x000000280b00720c */ /* 0x040fe40003f46070 */
[----:B------:R-:W-:Y:S01]  /*1b170*/  @!P3 ISETP.GE.U32.AND P4, PT, R11, R12, PT ;  /* 0x0000000c0b00b20c */ /* 0x000fe20003f86070 */
[----:B------:R-:W-:Y:S02]  /*1b180*/  IMAD.MOV.U32 R12, RZ, RZ, 0x1ca00000 ;  /* 0x1ca00000ff0c7424 */ /* 0x000fe400078e00ff */
[----:B------:R-:W0:Y:S03]  /*1b190*/  MUFU.RCP64H R15, R21 ;  /* 0x00000015000f7308 */ /* 0x000e260000001800 */
[----:B------:R-:W-:-:S02]  /*1b1a0*/  @!P3 SEL R13, R12, 0x63400000, !P4 ;  /* 0x634000000c0db807 */ /* 0x000fc40006000000 */
[----:B------:R-:W-:Y:S02]  /*1b1b0*/  SEL R17, R12, 0x63400000, !P2 ;  /* 0x634000000c117807 */ /* 0x000fe40005000000 */
[--C-:B------:R-:W-:Y:S02]  /*1b1c0*/  @!P3 LOP3.LUT R13, R13, 0x80000000, R23.reuse, 0xf8, !PT ;  /* 0x800000000d0db812 */ /* 0x100fe400078ef817 */
[----:B------:R-:W-:Y:S02]  /*1b1d0*/  LOP3.LUT R17, R17, 0x800fffff, R23, 0xf8, !PT ;  /* 0x800fffff11117812 */ /* 0x000fe400078ef817 */
[----:B------:R-:W-:Y:S01]  /*1b1e0*/  @!P3 LOP3.LUT R53, R13, 0x100000, RZ, 0xfc, !PT ;  /* 0x001000000d35b812 */ /* 0x000fe200078efcff */
[----:B------:R-:W-:Y:S01]  /*1b1f0*/  IMAD.MOV.U32 R13, RZ, RZ, R11 ;  /* 0x000000ffff0d7224 */ /* 0x000fe200078e000b */
[----:B------:R-:W-:-:S04]  /*1b200*/  @!P0 LOP3.LUT R40, R21, 0x7ff00000, RZ, 0xc0, !PT ;  /* 0x7ff0000015288812 */ /* 0x000fc800078ec0ff */
[----:B------:R-:W-:Y:S02]  /*1b210*/  @!P3 DFMA R16, R16, 2, -R52 ;  /* 0x400000001010b82b */ /* 0x000fe40000000834 */
[----:B0-----:R-:W-:-:S08]  /*1b220*/  DFMA R52, R14, -R20, 1 ;  /* 0x3ff000000e34742b */ /* 0x001fd00000000814 */
[----:B------:R-:W-:Y:S01]  /*1b230*/  DFMA R52, R52, R52, R52 ;  /* 0x000000343434722b */ /* 0x000fe20000000034 */
[----:B------:R-:W-:-:S05]  /*1b240*/  @!P3 LOP3.LUT R13, R17, 0x7ff00000, RZ, 0xc0, !PT ;  /* 0x7ff00000110db812 */ /* 0x000fca00078ec0ff */
[----:B------:R-:W-:Y:S02]  /*1b250*/  VIADD R51, R13, 0xffffffff ;  /* 0xffffffff0d337836 */ /* 0x000fe40000000000 */
[----:B------:R-:W-:-:S03]  /*1b260*/  DFMA R14, R14, R52, R14 ;  /* 0x000000340e0e722b */ /* 0x000fc6000000000e */
[----:B------:R-:W-:Y:S02]  /*1b270*/  ISETP.GT.U32.AND P0, PT, R51, 0x7feffffe, PT ;  /* 0x7feffffe3300780c */ /* 0x000fe40003f04070 */
[----:B------:R-:W-:-:S03]  /*1b280*/  IADD3 R51, PT, PT, R40, -0x1, RZ ;  /* 0xffffffff28337810 */ /* 0x000fc60007ffe0ff */
[----:B------:R-:W-:Y:S01]  /*1b290*/  DFMA R54, R14, -R20, 1 ;  /* 0x3ff000000e36742b */ /* 0x000fe20000000814 */
[----:B------:R-:W-:-:S07]  /*1b2a0*/  ISETP.GT.U32.OR P0, PT, R51, 0x7feffffe, P0 ;  /* 0x7feffffe3300780c */ /* 0x000fce0000704470 */
[----:B------:R-:W-:-:S08]  /*1b2b0*/  DFMA R54, R14, R54, R14 ;  /* 0x000000360e36722b */ /* 0x000fd0000000000e */
[----:B------:R-:W-:-:S08]  /*1b2c0*/  DMUL R52, R54, R16 ;  /* 0x0000001036347228 */ /* 0x000fd00000000000 */
[----:B------:R-:W-:-:S08]  /*1b2d0*/  DFMA R14, R52, -R20, R16 ;  /* 0x80000014340e722b */ /* 0x000fd00000000010 */
[----:B------:R-:W-:Y:S01]  /*1b2e0*/  DFMA R14, R54, R14, R52 ;  /* 0x0000000e360e722b */ /* 0x000fe20000000034 */
[----:B------:R-:W-:Y:S10]  /*1b2f0*/  @P0 BRA `(.L_x_401) ;  /* 0x0000000000740947 */ /* 0x000ff40003800000 */
[----:B------:R-:W-:-:S04]  /*1b300*/  LOP3.LUT R22, R19, 0x7ff00000, RZ, 0xc0, !PT ;  /* 0x7ff0000013167812 */ /* 0x000fc800078ec0ff */
[CC--:B------:R-:W-:Y:S02]  /*1b310*/  ISETP.GE.U32.AND P0, PT, R11.reuse, R22.reuse, PT ;  /* 0x000000160b00720c */ /* 0x0c0fe40003f06070 */
[----:B------:R-:W-:Y:S02]  /*1b320*/  VIADDMNMX R11, R11, -R22, 0xb9600000, !PT ;  /* 0xb96000000b0b7446 */ /* 0x000fe40007800916 */
[----:B------:R-:W-:Y:S02]  /*1b330*/  SEL R12, R12, 0x63400000, !P0 ;  /* 0x634000000c0c7807 */ /* 0x000fe40004000000 */
[----:B------:R-:W-:-:S05]  /*1b340*/  VIMNMX R11, PT, PT, R11, 0x46a00000, PT ;  /* 0x46a000000b0b7848 */ /* 0x000fca0003fe0100 */
[----:B------:R-:W-:Y:S02]  /*1b350*/  IMAD.IADD R11, R11, 0x1, -R12 ;  /* 0x000000010b0b7824 */ /* 0x000fe400078e0a0c */
[----:B------:R-:W-:Y:S02]  /*1b360*/  IMAD.MOV.U32 R12, RZ, RZ, RZ ;  /* 0x000000ffff0c7224 */ /* 0x000fe400078e00ff */
[----:B------:R-:W-:-:S06]  /*1b370*/  VIADD R13, R11, 0x7fe00000 ;  /* 0x7fe000000b0d7836 */ /* 0x000fcc0000000000 */
[----:B------:R-:W-:-:S10]  /*1b380*/  DMUL R52, R14, R12 ;  /* 0x0000000c0e347228 */ /* 0x000fd40000000000 */
[----:B------:R-:W-:-:S13]  /*1b390*/  FSETP.GTU.AND P0, PT, |R53|, 1.469367938527859385e-39, PT ;  /* 0x001000003500780b */ /* 0x000fda0003f0c200 */
[----:B------:R-:W-:Y:S05]  /*1b3a0*/  @P0 BRA `(.L_x_402) ;  /* 0x0000000000a80947 */ /* 0x000fea0003800000 */
[----:B------:R-:W-:Y:S01]  /*1b3b0*/  DFMA R16, R14, -R20, R16 ;  /* 0x800000140e10722b */ /* 0x000fe20000000010 */
[----:B------:R-:W-:-:S09]  /*1b3c0*/  IMAD.MOV.U32 R12, RZ, RZ, RZ ;  /* 0x000000ffff0c7224 */ /* 0x000fd200078e00ff */
[C---:B------:R-:W-:Y:S02]  /*1b3d0*/  FSETP.NEU.AND P0, PT, R17.reuse, RZ, PT ;  /* 0x000000ff1100720b */ /* 0x040fe40003f0d000 */
[----:B------:R-:W-:-:S04]  /*1b3e0*/  LOP3.LUT R18, R17, 0x80000000, R19, 0x48, !PT ;  /* 0x8000000011127812 */ /* 0x000fc800078e4813 */
[----:B------:R-:W-:-:S07]  /*1b3f0*/  LOP3.LUT R13, R18, R13, RZ, 0xfc, !PT ;  /* 0x0000000d120d7212 */ /* 0x000fce00078efcff */
[----:B------:R-:W-:Y:S05]  /*1b400*/  @!P0 BRA `(.L_x_402) ;  /* 0x0000000000908947 */ /* 0x000fea0003800000 */
[----:B------:R-:W-:Y:S01]  /*1b410*/  IMAD.MOV R17, RZ, RZ, -R11 ;  /* 0x000000ffff117224 */ /* 0x000fe200078e0a0b */
[----:B------:R-:W-:Y:S01]  /*1b420*/  DMUL.RP R12, R14, R12 ;  /* 0x0000000c0e0c7228 */ /* 0x000fe20000008000 */
[----:B------:R-:W-:Y:S01]  /*1b430*/  IMAD.MOV.U32 R16, RZ, RZ, RZ ;  /* 0x000000ffff107224 */ /* 0x000fe200078e00ff */
[----:B------:R-:W-:-:S05]  /*1b440*/  IADD3 R11, PT, PT, -R11, -0x43300000, RZ ;  /* 0xbcd000000b0b7810 */ /* 0x000fca0007ffe1ff */
[----:B------:R-:W-:-:S03]  /*1b450*/  DFMA R16, R52, -R16, R14 ;  /* 0x800000103410722b */ /* 0x000fc6000000000e */
[----:B------:R-:W-:-:S07]  /*1b460*/  LOP3.LUT R18, R13, R18, RZ, 0x3c, !PT ;  /* 0x000000120d127212 */ /* 0x000fce00078e3cff */
[----:B------:R-:W-:-:S04]  /*1b470*/  FSETP.NEU.AND P0, PT, |R17|, R11, PT ;  /* 0x0000000b1100720b */ /* 0x000fc80003f0d200 */
[----:B------:R-:W-:Y:S02]  /*1b480*/  FSEL R12, R12, R52, !P0 ;  /* 0x000000340c0c7208 */ /* 0x000fe40004000000 */
[----:B------:R-:W-:-:S03]  /*1b490*/  FSEL R13, R18, R53, !P0 ;  /* 0x00000035120d7208 */ /* 0x000fc60004000000 */
[----:B------:R-:W-:Y:S01]  /*1b4a0*/  IMAD.MOV.U32 R52, RZ, RZ, R12 ;  /* 0x000000ffff347224 */ /* 0x000fe200078e000c */
[----:B------:R-:W-:Y:S01]  /*1b4b0*/  MOV R53, R13 ;  /* 0x0000000d00357202 */ /* 0x000fe20000000f00 */
[----:B------:R-:W-:Y:S06]  /*1b4c0*/  BRA `(.L_x_402) ;  /* 0x0000000000607947 */ /* 0x000fec0003800000 */
.L_x_401:
[----:B------:R-:W-:-:S14]  /*1b4d0*/  DSETP.NAN.AND P0, PT, R22, R22, PT ;  /* 0x000000161600722a */ /* 0x000fdc0003f08000 */
[----:B------:R-:W-:Y:S05]  /*1b4e0*/  @P0 BRA `(.L_x_403) ;  /* 0x00000000004c0947 */ /* 0x000fea0003800000 */
[----:B------:R-:W-:-:S14]  /*1b4f0*/  DSETP.NAN.AND P0, PT, R18, R18, PT ;  /* 0x000000121200722a */ /* 0x000fdc0003f08000 */
[----:B------:R-:W-:Y:S05]  /*1b500*/  @P0 BRA `(.L_x_404) ;  /* 0x0000000000340947 */ /* 0x000fea0003800000 */
[----:B------:R-:W-:Y:S01]  /*1b510*/  ISETP.NE.AND P0, PT, R13, R40, PT ;  /* 0x000000280d00720c */ /* 0x000fe20003f05270 */
[----:B------:R-:W-:Y:S02]  /*1b520*/  IMAD.MOV.U32 R52, RZ, RZ, 0x0 ;  /* 0x00000000ff347424 */ /* 0x000fe400078e00ff */
[----:B------:R-:W-:-:S10]  /*1b530*/  IMAD.MOV.U32 R53, RZ, RZ, -0x80000 ;  /* 0xfff80000ff357424 */ /* 0x000fd400078e00ff */
[----:B------:R-:W-:Y:S05]  /*1b540*/  @!P0 BRA `(.L_x_402) ;  /* 0x0000000000408947 */ /* 0x000fea0003800000 */
[----:B------:R-:W-:Y:S02]  /*1b550*/  ISETP.NE.AND P0, PT, R13, 0x7ff00000, PT ;  /* 0x7ff000000d00780c */ /* 0x000fe40003f05270 */
[----:B------:R-:W-:Y:S02]  /*1b560*/  LOP3.LUT R19, R23, 0x80000000, R19, 0x48, !PT ;  /* 0x8000000017137812 */ /* 0x000fe400078e4813 */
[----:B------:R-:W-:-:S13]  /*1b570*/  ISETP.EQ.OR P0, PT, R40, RZ, !P0 ;  /* 0x000000ff2800720c */ /* 0x000fda0004702670 */
[----:B------:R-:W-:Y:S01]  /*1b580*/  @P0 LOP3.LUT R11, R19, 0x7ff00000, RZ, 0xfc, !PT ;  /* 0x7ff00000130b0812 */ /* 0x000fe200078efcff */
[----:B------:R-:W-:Y:S02]  /*1b590*/  @!P0 IMAD.MOV.U32 R52, RZ, RZ, RZ ;  /* 0x000000ffff348224 */ /* 0x000fe400078e00ff */
[----:B------:R-:W-:Y:S02]  /*1b5a0*/  @!P0 IMAD.MOV.U32 R53, RZ, RZ, R19 ;  /* 0x000000ffff358224 */ /* 0x000fe400078e0013 */
[----:B------:R-:W-:Y:S02]  /*1b5b0*/  @P0 IMAD.MOV.U32 R52, RZ, RZ, RZ ;  /* 0x000000ffff340224 */ /* 0x000fe400078e00ff */
[----:B------:R-:W-:Y:S01]  /*1b5c0*/  @P0 IMAD.MOV.U32 R53, RZ, RZ, R11 ;  /* 0x000000ffff350224 */ /* 0x000fe200078e000b */
[----:B------:R-:W-:Y:S06]  /*1b5d0*/  BRA `(.L_x_402) ;  /* 0x00000000001c7947 */ /* 0x000fec0003800000 */
.L_x_404:
[----:B------:R-:W-:Y:S01]  /*1b5e0*/  LOP3.LUT R11, R19, 0x80000, RZ, 0xfc, !PT ;  /* 0x00080000130b7812 */ /* 0x000fe200078efcff */
[----:B------:R-:W-:-:S03]  /*1b5f0*/  IMAD.MOV.U32 R52, RZ, RZ, R18 ;  /* 0x000000ffff347224 */ /* 0x000fc600078e0012 */
[----:B------:R-:W-:Y:S01]  /*1b600*/  MOV R53, R11 ;  /* 0x0000000b00357202 */ /* 0x000fe20000000f00 */
[----:B------:R-:W-:Y:S06]  /*1b610*/  BRA `(.L_x_402) ;  /* 0x00000000000c7947 */ /* 0x000fec0003800000 */
.L_x_403:
[----:B------:R-:W-:Y:S01]  /*1b620*/  LOP3.LUT R11, R23, 0x80000, RZ, 0xfc, !PT ;  /* 0x00080000170b7812 */ /* 0x000fe200078efcff */
[----:B------:R-:W-:-:S04]  /*1b630*/  IMAD.MOV.U32 R52, RZ, RZ, R22 ;  /* 0x000000ffff347224 */ /* 0x000fc800078e0016 */
[----:B------:R-:W-:-:S07]  /*1b640*/  IMAD.MOV.U32 R53, RZ, RZ, R11 ;  /* 0x000000ffff357224 */ /* 0x000fce00078e000b */
.L_x_402:
[----:B------:R-:W-:Y:S05]  /*1b650*/  BSYNC.RECONVERGENT B0 ;  /* 0x0000000000007941 */ /* 0x000fea0003800200 */
.L_x_400:
[----:B------:R-:W-:Y:S02]  /*1b660*/  IMAD.MOV.U32 R14, RZ, RZ, R10 ;  /* 0x000000ffff0e7224 */ /* 0x000fe400078e000a */
[----:B------:R-:W-:Y:S02]  /*1b670*/  IMAD.MOV.U32 R15, RZ, RZ, 0x0 ;  /* 0x00000000ff0f7424 */ /* 0x000fe400078e00ff */
[----:B------:R-:W-:Y:S02]  /*1b680*/  IMAD.MOV.U32 R12, RZ, RZ, R52 ;  /* 0x000000ffff0c7224 */ /* 0x000fe400078e0034 */
[----:B------:R-:W-:Y:S01]  /*1b690*/  IMAD.MOV.U32 R11, RZ, RZ, R53 ;  /* 0x000000ffff0b7224 */ /* 0x000fe200078e0035 */
[----:B------:R-:W-:Y:S06]  /*1b6a0*/  RET.REL.NODEC R14 `(_Z10mutualInfoPdS_S_S_S_S_S_S_S_PKdS1_S1_S1_S1_S1_iiiiiii) ;  /* 0xfffffe480e547950 */ /* 0x000fec0003c3ffff */
.L_x_405:
[----:B------:R-:W-:-:S00]  /*1b6b0*/  BRA `(.L_x_405) ;  /* 0xfffffffc00fc7947 */ /* 0x000fc0000383ffff */
[----:B------:R-:W-:-:S00]  /*1b6c0*/  NOP ;  /* 0x0000000000007918 */ /* 0x000fc00000000000 */
        /* <DEDUP_REMOVED lines=11> */
.L_x_406:


//--------------------- .nv.shared.reserved.0     --------------------------
	.section	.nv.shared.reserved.0,"aw",@nobits
	.weak		__nv_reservedSMEM_offset_0_alias
	.size		__nv_reservedSMEM_offset_0_alias, 0, 64
	.other		__nv_reservedSMEM_offset_0_alias,@"STO_CUDA_RESERVED_SHARED STV_DEFAULT"
__nv_reservedSMEM_offset_0_alias:
	.zero		0
	.zero		64


//--------------------- .nv.constant0._Z10mutualInfoPdS_S_S_S_S_S_S_S_PKdS1_S1_S1_S1_S1_iiiiiii --------------------------
	.section	.nv.constant0._Z10mutualInfoPdS_S_S_S_S_S_S_S_PKdS1_S1_S1_S1_S1_iiiiiii,"a",@progbits
	.sectionflags	@""
	.align	4
.nv.constant0._Z10mutualInfoPdS_S_S_S_S_S_S_S_PKdS1_S1_S1_S1_S1_iiiiiii:
	.zero		1044


//--------------------- SYMBOLS --------------------------

	.type		.nv.reservedSmem.offset0,@object
	.size		.nv.reservedSmem.offset0,0x4
